	.target	sm_100a

	.elftype	@"ET_EXEC"


//--------------------- .note.nv.tkinfo           --------------------------
	.section	.note.nv.tkinfo,"",@"SHT_NOTE"
	.sectionflags	@"SHF_NOTE_NV_TKINFO"
	.tkinfo
        /*0018*/ 	.word	0x00000002
        /*0030*/ 	.string	""
        /*0030*/ 	.string	"ptxas"
        /*0030*/ 	.string	"Cuda compilation tools, release 13.0, V13.0.88"
        /*0030*/ 	.string	"Build cuda_13.0.r13.0/compiler.36424714_0"
        /*0030*/ 	.string	"-arch sm_100a -m 64 "



//--------------------- .note.nv.cuinfo           --------------------------
	.section	.note.nv.cuinfo,"",@"SHT_NOTE"
	.sectionflags	@"SHF_NOTE_NV_CUINFO"
        /*0018*/ 	.short	0x0002
        /*001a*/ 	.short	0x0064
        /*001c*/ 	.short	0x0082
	.zero		2


//--------------------- .nv.info                  --------------------------
	.section	.nv.info,"",@"SHT_CUDA_INFO"
	.align	4


	//----- nvinfo : EIATTR_REGCOUNT
	.align		4
        /*0000*/ 	.byte	0x04, 0x2f
        /*0002*/ 	.short	(.L_19 - .L_18)
	.align		4
.L_18:
        /*0004*/ 	.word	index@(_ZN7cutlass13device_kernelINS_4gemm6kernel13GemmUniversalIN4cute5tupleIJiiiiEEENS1_10collective13CollectiveMmaINS1_35MainloopSm100TmaUmmaWarpSpecializedILi5ELi2ELi2ENS5_IJNS4_1CILi2EEENSA_ILi1EEESC_EEEEENS5_IJNSA_ILi256EEESF_NSA_ILi64EEEEEENS_10bfloat16_tENS5_IJlSC_lEEESI_SJ_NS4_8TiledMMAINS4_8MMA_AtomIJNS4_26SM100_MMA_F16BF16_2x1SM_SSISI_SI_fLi256ELi256ELNS4_4UMMA5MajorE0ELSO_0ELNSN_7ScaleInE0ELSP_0EEEEEENS4_6LayoutINS5_IJSC_SC_SC_EEENS5_IJNSA_ILi0EEESU_SU_EEEEENS5_IJNS4_10UnderscoreESX_SX_EEEEENS4_18SM100_TMA_2SM_LOADENS4_14ComposedLayoutINS4_7SwizzleILi3ELi4ELi3EEENS4_18smem_ptr_flag_bitsILi16EEENSS_INS5_IJNSA_ILi8EEESG_EEENS5_IJSG_SC_EEEEEEEvNS4_8identityES10_S1A_vS1B_EENS_8epilogue10collective18CollectiveEpilogueINS1D_23Sm100TmaWarpSpecializedILi4ELi2ELi64ELb1ELb0EEEJNS5_IJNSA_ILi128EEESF_SG_EEENS5_IJNSS_IS1I_SC_EENSS_ISG_SC_EEEEESI_SJ_SI_SJ_NS1D_6fusion15FusionCallbacksIS1H_NS1N_13LinCombEltActINS1D_6thread4ReLuESI_fSI_fLNS_15FloatRoundStyleE2EEES1J_S1M_JEEENS4_5SM1004TMEM4LOAD26SM100_TMEM_LOAD_32dp32b64xENS4_13SM90_TMA_LOADES1A_NS4_39AutoVectorizingCopyWithAssumedAlignmentILi128EEENS4_14SM90_TMA_STOREES1A_S21_S21_EEEvvEEEEvNT_6ParamsE)
        /*0008*/ 	.word	0x000000be


	//----- nvinfo : EIATTR_FRAME_SIZE
	.align		4
.L_19:
        /*000c*/ 	.byte	0x04, 0x11
        /*000e*/ 	.short	(.L_21 - .L_20)
	.align		4
.L_20:
        /*0010*/ 	.word	index@($__internal_2_$__cuda_sm10x_tcgen05_guardrail_trap_unallocated_columns_being_dealloced)
        /*0014*/ 	.word	0x00000000


	//----- nvinfo : EIATTR_FRAME_SIZE
	.align		4
.L_21:
        /*0018*/ 	.byte	0x04, 0x11
        /*001a*/ 	.short	(.L_23 - .L_22)
	.align		4
.L_22:
        /*001c*/ 	.word	index@($__internal_1_$__cuda_sm10x_tcgen05_guardrail_trap_phase_invalid_during_alloc)
        /*0020*/ 	.word	0x00000000


	//----- nvinfo : EIATTR_FRAME_SIZE
	.align		4
.L_23:
        /*0024*/ 	.byte	0x04, 0x11
        /*0026*/ 	.short	(.L_25 - .L_24)
	.align		4
.L_24:
        /*0028*/ 	.word	index@($__internal_0_$__cuda_sm10x_tcgen05_guardrail_trap_col_being_dealloced_not_returned_by_alloc)
        /*002c*/ 	.word	0x00000000


	//----- nvinfo : EIATTR_FRAME_SIZE
	.align		4
.L_25:
        /*0030*/ 	.byte	0x04, 0x11
        /*0032*/ 	.short	(.L_27 - .L_26)
	.align		4
.L_26:
        /*0034*/ 	.word	index@(_ZN7cutlass13device_kernelINS_4gemm6kernel13GemmUniversalIN4cute5tupleIJiiiiEEENS1_10collective13CollectiveMmaINS1_35MainloopSm100TmaUmmaWarpSpecializedILi5ELi2ELi2ENS5_IJNS4_1CILi2EEENSA_ILi1EEESC_EEEEENS5_IJNSA_ILi256EEESF_NSA_ILi64EEEEEENS_10bfloat16_tENS5_IJlSC_lEEESI_SJ_NS4_8TiledMMAINS4_8MMA_AtomIJNS4_26SM100_MMA_F16BF16_2x1SM_SSISI_SI_fLi256ELi256ELNS4_4UMMA5MajorE0ELSO_0ELNSN_7ScaleInE0ELSP_0EEEEEENS4_6LayoutINS5_IJSC_SC_SC_EEENS5_IJNSA_ILi0EEESU_SU_EEEEENS5_IJNS4_10UnderscoreESX_SX_EEEEENS4_18SM100_TMA_2SM_LOADENS4_14ComposedLayoutINS4_7SwizzleILi3ELi4ELi3EEENS4_18smem_ptr_flag_bitsILi16EEENSS_INS5_IJNSA_ILi8EEESG_EEENS5_IJSG_SC_EEEEEEEvNS4_8identityES10_S1A_vS1B_EENS_8epilogue10collective18CollectiveEpilogueINS1D_23Sm100TmaWarpSpecializedILi4ELi2ELi64ELb1ELb0EEEJNS5_IJNSA_ILi128EEESF_SG_EEENS5_IJNSS_IS1I_SC_EENSS_ISG_SC_EEEEESI_SJ_SI_SJ_NS1D_6fusion15FusionCallbacksIS1H_NS1N_13LinCombEltActINS1D_6thread4ReLuESI_fSI_fLNS_15FloatRoundStyleE2EEES1J_S1M_JEEENS4_5SM1004TMEM4LOAD26SM100_TMEM_LOAD_32dp32b64xENS4_13SM90_TMA_LOADES1A_NS4_39AutoVectorizingCopyWithAssumedAlignmentILi128EEENS4_14SM90_TMA_STOREES1A_S21_S21_EEEvvEEEEvNT_6ParamsE)
        /*0038*/ 	.word	0x00000000


	//----- nvinfo : EIATTR_MIN_STACK_SIZE
	.align		4
.L_27:
        /*003c*/ 	.byte	0x04, 0x12
        /*003e*/ 	.short	(.L_29 - .L_28)
	.align		4
.L_28:
        /*0040*/ 	.word	index@(_ZN7cutlass13device_kernelINS_4gemm6kernel13GemmUniversalIN4cute5tupleIJiiiiEEENS1_10collective13CollectiveMmaINS1_35MainloopSm100TmaUmmaWarpSpecializedILi5ELi2ELi2ENS5_IJNS4_1CILi2EEENSA_ILi1EEESC_EEEEENS5_IJNSA_ILi256EEESF_NSA_ILi64EEEEEENS_10bfloat16_tENS5_IJlSC_lEEESI_SJ_NS4_8TiledMMAINS4_8MMA_AtomIJNS4_26SM100_MMA_F16BF16_2x1SM_SSISI_SI_fLi256ELi256ELNS4_4UMMA5MajorE0ELSO_0ELNSN_7ScaleInE0ELSP_0EEEEEENS4_6LayoutINS5_IJSC_SC_SC_EEENS5_IJNSA_ILi0EEESU_SU_EEEEENS5_IJNS4_10UnderscoreESX_SX_EEEEENS4_18SM100_TMA_2SM_LOADENS4_14ComposedLayoutINS4_7SwizzleILi3ELi4ELi3EEENS4_18smem_ptr_flag_bitsILi16EEENSS_INS5_IJNSA_ILi8EEESG_EEENS5_IJSG_SC_EEEEEEEvNS4_8identityES10_S1A_vS1B_EENS_8epilogue10collective18CollectiveEpilogueINS1D_23Sm100TmaWarpSpecializedILi4ELi2ELi64ELb1ELb0EEEJNS5_IJNSA_ILi128EEESF_SG_EEENS5_IJNSS_IS1I_SC_EENSS_ISG_SC_EEEEESI_SJ_SI_SJ_NS1D_6fusion15FusionCallbacksIS1H_NS1N_13LinCombEltActINS1D_6thread4ReLuESI_fSI_fLNS_15FloatRoundStyleE2EEES1J_S1M_JEEENS4_5SM1004TMEM4LOAD26SM100_TMEM_LOAD_32dp32b64xENS4_13SM90_TMA_LOADES1A_NS4_39AutoVectorizingCopyWithAssumedAlignmentILi128EEENS4_14SM90_TMA_STOREES1A_S21_S21_EEEvvEEEEvNT_6ParamsE)
        /*0044*/ 	.word	0x00000000
.L_29:


//--------------------- .nv.compat                --------------------------
	.section	.nv.compat,"",@"SHT_CUDA_COMPAT_INFO"
	.align	4
        /*0000*/ 	.byte	0x02, 0x09, 0x01, 0x00, 0x02, 0x02, 0x02, 0x00, 0x02, 0x05, 0x05, 0x00, 0x03, 0x07, 0x01, 0x01
        /*0010*/ 	.byte	0x02, 0x03, 0x01, 0x00, 0x02, 0x06, 0x01, 0x00, 0x04, 0x0b, 0x08, 0x00, 0x09, 0x00, 0x00, 0x00
        /*0020*/ 	.byte	0x00, 0x00, 0x00, 0x00


//--------------------- .nv.info._ZN7cutlass13device_kernelINS_4gemm6kernel13GemmUniversalIN4cute5tupleIJiiiiEEENS1_10collective13CollectiveMmaINS1_35MainloopSm100TmaUmmaWarpSpecializedILi5ELi2ELi2ENS5_IJNS4_1CILi2EEENSA_ILi1EEESC_EEEEENS5_IJNSA_ILi256EEESF_NSA_ILi64EEEEEENS_10bfloat16_tENS5_IJlSC_lEEESI_SJ_NS4_8TiledMMAINS4_8MMA_AtomIJNS4_26SM100_MMA_F16BF16_2x1SM_SSISI_SI_fLi256ELi256ELNS4_4UMMA5MajorE0ELSO_0ELNSN_7ScaleInE0ELSP_0EEEEEENS4_6LayoutINS5_IJSC_SC_SC_EEENS5_IJNSA_ILi0EEESU_SU_EEEEENS5_IJNS4_10UnderscoreESX_SX_EEEEENS4_18SM100_TMA_2SM_LOADENS4_14ComposedLayoutINS4_7SwizzleILi3ELi4ELi3EEENS4_18smem_ptr_flag_bitsILi16EEENSS_INS5_IJNSA_ILi8EEESG_EEENS5_IJSG_SC_EEEEEEEvNS4_8identityES10_S1A_vS1B_EENS_8epilogue10collective18CollectiveEpilogueINS1D_23Sm100TmaWarpSpecializedILi4ELi2ELi64ELb1ELb0EEEJNS5_IJNSA_ILi128EEESF_SG_EEENS5_IJNSS_IS1I_SC_EENSS_ISG_SC_EEEEESI_SJ_SI_SJ_NS1D_6fusion15FusionCallbacksIS1H_NS1N_13LinCombEltActINS1D_6thread4ReLuESI_fSI_fLNS_15FloatRoundStyleE2EEES1J_S1M_JEEENS4_5SM1004TMEM4LOAD26SM100_TMEM_LOAD_32dp32b64xENS4_13SM90_TMA_LOADES1A_NS4_39AutoVectorizingCopyWithAssumedAlignmentILi128EEENS4_14SM90_TMA_STOREES1A_S21_S21_EEEvvEEEEvNT_6ParamsE --------------------------
	.section	.nv.info._ZN7cutlass13device_kernelINS_4gemm6kernel13GemmUniversalIN4cute5tupleIJiiiiEEENS1_10collective13CollectiveMmaINS1_35MainloopSm100TmaUmmaWarpSpecializedILi5ELi2ELi2ENS5_IJNS4_1CILi2EEENSA_ILi1EEESC_EEEEENS5_IJNSA_ILi256EEESF_NSA_ILi64EEEEEENS_10bfloat16_tENS5_IJlSC_lEEESI_SJ_NS4_8TiledMMAINS4_8MMA_AtomIJNS4_26SM100_MMA_F16BF16_2x1SM_SSISI_SI_fLi256ELi256ELNS4_4UMMA5MajorE0ELSO_0ELNSN_7ScaleInE0ELSP_0EEEEEENS4_6LayoutINS5_IJSC_SC_SC_EEENS5_IJNSA_ILi0EEESU_SU_EEEEENS5_IJNS4_10UnderscoreESX_SX_EEEEENS4_18SM100_TMA_2SM_LOADENS4_14ComposedLayoutINS4_7SwizzleILi3ELi4ELi3EEENS4_18smem_ptr_flag_bitsILi16EEENSS_INS5_IJNSA_ILi8EEESG_EEENS5_IJSG_SC_EEEEEEEvNS4_8identityES10_S1A_vS1B_EENS_8epilogue10collective18CollectiveEpilogueINS1D_23Sm100TmaWarpSpecializedILi4ELi2ELi64ELb1ELb0EEEJNS5_IJNSA_ILi128EEESF_SG_EEENS5_IJNSS_IS1I_SC_EENSS_ISG_SC_EEEEESI_SJ_SI_SJ_NS1D_6fusion15FusionCallbacksIS1H_NS1N_13LinCombEltActINS1D_6thread4ReLuESI_fSI_fLNS_15FloatRoundStyleE2EEES1J_S1M_JEEENS4_5SM1004TMEM4LOAD26SM100_TMEM_LOAD_32dp32b64xENS4_13SM90_TMA_LOADES1A_NS4_39AutoVectorizingCopyWithAssumedAlignmentILi128EEENS4_14SM90_TMA_STOREES1A_S21_S21_EEEvvEEEEvNT_6ParamsE,"",@"SHT_CUDA_INFO"
	.sectionflags	@""
	.align	4


	//----- nvinfo : EIATTR_CUDA_API_VERSION
	.align		4
        /*0000*/ 	.byte	0x04, 0x37
        /*0002*/ 	.short	(.L_31 - .L_30)
.L_30:
        /*0004*/ 	.word	0x00000082


	//----- nvinfo : EIATTR_KPARAM_INFO
	.align		4
.L_31:
        /*0008*/ 	.byte	0x04, 0x17
        /*000a*/ 	.short	(.L_33 - .L_32)
.L_32:
        /*000c*/ 	.word	0x00000000
        /*0010*/ 	.short	0x0000
        /*0012*/ 	.short	0x0000
        /*0014*/ 	.byte	0x00, 0xf0, 0x01, 0x20


	//----- nvinfo : EIATTR_AT_ENTRY_FRAGMENTS
	.align		4
.L_33:
        /*0018*/ 	.byte	0x04, 0x4f
        /*001a*/ 	.short	(.L_35 - .L_34)


	//   ....[0]....
.L_34:
        /*001c*/ 	.word	0x00000007


	//----- nvinfo : EIATTR_RESERVED_SMEM_USED
	.align		4
.L_35:
        /*0020*/ 	.byte	0x01, 0x41
	.zero		2


	//----- nvinfo : EIATTR_SPARSE_MMA_MASK
	.align		4
        /*0024*/ 	.byte	0x03, 0x50
        /*0026*/ 	.short	0x0000


	//----- nvinfo : EIATTR_TCGEN05_2CTA_USED
	.align		4
        /*0028*/ 	.byte	0x01, 0x52
	.zero		2


	//----- nvinfo : EIATTR_MAXREG_COUNT
	.align		4
        /*002c*/ 	.byte	0x03, 0x1b
        /*002e*/ 	.short	0x00ff


	//----- nvinfo : EIATTR_NUM_BARRIERS
	.align		4
        /*0030*/ 	.byte	0x02, 0x4c
        /*0032*/ 	.byte	0x07
	.zero		1


	//----- nvinfo : EIATTR_EXTERNS
	.align		4
        /*0034*/ 	.byte	0x04, 0x0f
        /*0036*/ 	.short	(.L_37 - .L_36)


	//   ....[0]....
	.align		4
.L_36:
        /*0038*/ 	.word	index@(__assertfail)


	//----- nvinfo : EIATTR_MERCURY_ISA_VERSION
	.align		4
.L_37:
        /*003c*/ 	.byte	0x03, 0x5f
        /*003e*/ 	.short	0x0101


	//----- nvinfo : EIATTR_INT_WARP_WIDE_INSTR_OFFSETS
	.align		4
        /*0040*/ 	.byte	0x04, 0x31
        /*0042*/ 	.short	(.L_39 - .L_38)


	//   ....[0]....
.L_38:
        /*0044*/ 	.word	0x00000cc0


	//   ....[1]....
        /*0048*/ 	.word	0x00000d60


	//   ....[2]....
        /*004c*/ 	.word	0x00002080


	//   ....[3]....
        /*0050*/ 	.word	0x00003ed0


	//   ....[4]....
        /*0054*/ 	.word	0x00003ef0


	//   ....[5]....
        /*0058*/ 	.word	0x00003f20


	//   ....[6]....
        /*005c*/ 	.word	0x00004860


	//   ....[7]....
        /*0060*/ 	.word	0x000048d0


	//   ....[8]....
        /*0064*/ 	.word	0x000049b0


	//   ....[9]....
        /*0068*/ 	.word	0x00004a30


	//   ....[10]....
        /*006c*/ 	.word	0x00004b40


	//   ....[11]....
        /*0070*/ 	.word	0x00004bd0


	//   ....[12]....
        /*0074*/ 	.word	0x00004db0


	//   ....[13]....
        /*0078*/ 	.word	0x00004f10


	//----- nvinfo : EIATTR_COOP_GROUP_MASK_REGIDS
	.align		4
.L_39:
        /*007c*/ 	.byte	0x04, 0x29
        /*007e*/ 	.short	(.L_41 - .L_40)


	//   ....[0]....
.L_40:
        /*0080*/ 	.word	0xffffffff


	//   ....[1]....
        /*0084*/ 	.word	0xffffffff


	//   ....[2]....
        /*0088*/ 	.word	0xffffffff


	//   ....[3]....
        /*008c*/ 	.word	0xffffffff


	//   ....[4]....
        /*0090*/ 	.word	0xffffffff


	//   ....[5]....
        /*0094*/ 	.word	0xffffffff


	//   ....[6]....
        /*0098*/ 	.word	0xffffffff


	//   ....[7]....
        /*009c*/ 	.word	0xffffffff


	//   ....[8]....
        /*00a0*/ 	.word	0xffffffff


	//   ....[9]....
        /*00a4*/ 	.word	0xffffffff


	//   ....[10]....
        /*00a8*/ 	.word	0xffffffff


	//   ....[11]....
        /*00ac*/ 	.word	0xffffffff


	//   ....[12]....
        /*00b0*/ 	.word	0xffffffff


	//   ....[13]....
        /*00b4*/ 	.word	0xffffffff


	//----- nvinfo : EIATTR_COOP_GROUP_INSTR_OFFSETS
	.align		4
.L_41:
        /*00b8*/ 	.byte	0x04, 0x28
        /*00ba*/ 	.short	(.L_43 - .L_42)


	//   ....[0]....
.L_42:
        /*00bc*/ 	.word	0x000000c0


	//   ....[1]....
        /*00c0*/ 	.word	0x000004d0


	//   ....[2]....
        /*00c4*/ 	.word	0x00000670


	//   ....[3]....
        /*00c8*/ 	.word	0x00000800


	//   ....[4]....
        /*00cc*/ 	.word	0x000008f0


	//   ....[5]....
        /*00d0*/ 	.word	0x00000a50


	//   ....[6]....
        /*00d4*/ 	.word	0x00000ba0


	//   ....[7]....
        /*00d8*/ 	.word	0x00000de0


	//   ....[8]....
        /*00dc*/ 	.word	0x00001f60


	//   ....[9]....
        /*00e0*/ 	.word	0x00002dd0


	//   ....[10]....
        /*00e4*/ 	.word	0x000032a0


	//   ....[11]....
        /*00e8*/ 	.word	0x000032d0


	//   ....[12]....
        /*00ec*/ 	.word	0x00003dd0


	//   ....[13]....
        /*00f0*/ 	.word	0x00003fe0


	//----- nvinfo : EIATTR_VRC_CTA_INIT_COUNT
	.align		4
.L_43:
        /*00f4*/ 	.byte	0x02, 0x4a
        /*00f6*/ 	.byte	0x80
	.zero		1


	//----- nvinfo : EIATTR_SYSCALL_OFFSETS
	.align		4
        /*00f8*/ 	.byte	0x04, 0x46
        /*00fa*/ 	.short	(.L_45 - .L_44)


	//   ....[0]....
.L_44:
        /*00fc*/ 	.word	0x000059d0


	//   ....[1]....
        /*0100*/ 	.word	0x00005ac0


	//   ....[2]....
        /*0104*/ 	.word	0x00006490


	//   ....[3]....
        /*0108*/ 	.word	0x000078e0


	//   ....[4]....
        /*010c*/ 	.word	0x00008d00


	//   ....[5]....
        /*0110*/ 	.word	0x0000a110


	//----- nvinfo : EIATTR_MBARRIER_INSTR_OFFSETS
	.align		4
.L_45:
        /*0114*/ 	.byte	0x04, 0x39
        /*0116*/ 	.short	(.L_47 - .L_46)


	//   ....[0]....
.L_46:
        /*0118*/ 	.word	0x000005c0
        /*011c*/ 	.word	0x000000ff
        /*0120*/ 	.word	0x00000000
        /*0124*/ 	.short	0x0100
        /*0126*/ 	.byte	0x08
	.zero		1


	//   ....[1]....
        /*0128*/ 	.word	0x000005d0
        /*012c*/ 	.word	0x000000ff
        /*0130*/ 	.word	0x00000028
        /*0134*/ 	.short	0x0100
        /*0136*/ 	.byte	0x08
	.zero		1


	//   ....[2]....
        /*0138*/ 	.word	0x000005e0
        /*013c*/ 	.word	0x000000ff
        /*0140*/ 	.word	0x00000008
        /*0144*/ 	.short	0x0100
        /*0146*/ 	.byte	0x08
	.zero		1


	//   ....[3]....
        /*0148*/ 	.word	0x000005f0
        /*014c*/ 	.word	0x000000ff
        /*0150*/ 	.word	0x00000030
        /*0154*/ 	.short	0x0100
        /*0156*/ 	.byte	0x08
	.zero		1


	//   ....[4]....
        /*0158*/ 	.word	0x00000600
        /*015c*/ 	.word	0x000000ff
        /*0160*/ 	.word	0x00000010
        /*0164*/ 	.short	0x0100
        /*0166*/ 	.byte	0x08
	.zero		1


	//   ....[5]....
        /*0168*/ 	.word	0x00000610
        /*016c*/ 	.word	0x000000ff
        /*0170*/ 	.word	0x00000038
        /*0174*/ 	.short	0x0100
        /*0176*/ 	.byte	0x08
	.zero		1


	//   ....[6]....
        /*0178*/ 	.word	0x00000620
        /*017c*/ 	.word	0x000000ff
        /*0180*/ 	.word	0x00000018
        /*0184*/ 	.short	0x0100
        /*0186*/ 	.byte	0x08
	.zero		1


	//   ....[7]....
        /*0188*/ 	.word	0x00000630
        /*018c*/ 	.word	0x000000ff
        /*0190*/ 	.word	0x00000040
        /*0194*/ 	.short	0x0100
        /*0196*/ 	.byte	0x08
	.zero		1


	//   ....[8]....
        /*0198*/ 	.word	0x00000640
        /*019c*/ 	.word	0x000000ff
        /*01a0*/ 	.word	0x00000020
        /*01a4*/ 	.short	0x0100
        /*01a6*/ 	.byte	0x08
	.zero		1


	//   ....[9]....
        /*01a8*/ 	.word	0x00000650
        /*01ac*/ 	.word	0x000000ff
        /*01b0*/ 	.word	0x00000048
        /*01b4*/ 	.short	0x0100
        /*01b6*/ 	.byte	0x08
	.zero		1


	//   ....[10]....
        /*01b8*/ 	.word	0x00000770
        /*01bc*/ 	.word	0x000000ff
        /*01c0*/ 	.word	0x00000050
        /*01c4*/ 	.short	0x0100
        /*01c6*/ 	.byte	0x09
	.zero		1


	//   ....[11]....
        /*01c8*/ 	.word	0x00000780
        /*01cc*/ 	.word	0x000000ff
        /*01d0*/ 	.word	0x00000070
        /*01d4*/ 	.short	0x0100
        /*01d6*/ 	.byte	0x09
	.zero		1


	//   ....[12]....
        /*01d8*/ 	.word	0x00000790
        /*01dc*/ 	.word	0x000000ff
        /*01e0*/ 	.word	0x00000058
        /*01e4*/ 	.short	0x0100
        /*01e6*/ 	.byte	0x09
	.zero		1


	//   ....[13]....
        /*01e8*/ 	.word	0x000007a0
        /*01ec*/ 	.word	0x000000ff
        /*01f0*/ 	.word	0x00000078
        /*01f4*/ 	.short	0x0100
        /*01f6*/ 	.byte	0x09
	.zero		1


	//   ....[14]....
        /*01f8*/ 	.word	0x000007b0
        /*01fc*/ 	.word	0x000000ff
        /*0200*/ 	.word	0x00000060
        /*0204*/ 	.short	0x0100
        /*0206*/ 	.byte	0x09
	.zero		1


	//   ....[15]....
        /*0208*/ 	.word	0x000007c0
        /*020c*/ 	.word	0x000000ff
        /*0210*/ 	.word	0x00000080
        /*0214*/ 	.short	0x0100
        /*0216*/ 	.byte	0x09
	.zero		1


	//   ....[16]....
        /*0218*/ 	.word	0x000007d0
        /*021c*/ 	.word	0x000000ff
        /*0220*/ 	.word	0x00000068
        /*0224*/ 	.short	0x0100
        /*0226*/ 	.byte	0x09
	.zero		1


	//   ....[17]....
        /*0228*/ 	.word	0x000007e0
        /*022c*/ 	.word	0x000000ff
        /*0230*/ 	.word	0x00000088
        /*0234*/ 	.short	0x0100
        /*0236*/ 	.byte	0x09
	.zero		1


	//   ....[18]....
        /*0238*/ 	.word	0x000008c0
        /*023c*/ 	.word	0x000000ff
        /*0240*/ 	.word	0x00000090
        /*0244*/ 	.short	0x0100
        /*0246*/ 	.byte	0x08
	.zero		1


	//   ....[19]....
        /*0248*/ 	.word	0x000008d0
        /*024c*/ 	.word	0x000000ff
        /*0250*/ 	.word	0x00000098
        /*0254*/ 	.short	0x0100
        /*0256*/ 	.byte	0x08
	.zero		1


	//   ....[20]....
        /*0258*/ 	.word	0x00000a00
        /*025c*/ 	.word	0x000000ff
        /*0260*/ 	.word	0x000000a0
        /*0264*/ 	.short	0x0100
        /*0266*/ 	.byte	0x08
	.zero		1


	//   ....[21]....
        /*0268*/ 	.word	0x00000a10
        /*026c*/ 	.word	0x000000ff
        /*0270*/ 	.word	0x000000b0
        /*0274*/ 	.short	0x0100
        /*0276*/ 	.byte	0x08
	.zero		1


	//   ....[22]....
        /*0278*/ 	.word	0x00000a20
        /*027c*/ 	.word	0x000000ff
        /*0280*/ 	.word	0x000000a8
        /*0284*/ 	.short	0x0100
        /*0286*/ 	.byte	0x08
	.zero		1


	//   ....[23]....
        /*0288*/ 	.word	0x00000a30
        /*028c*/ 	.word	0x000000ff
        /*0290*/ 	.word	0x000000b8
        /*0294*/ 	.short	0x0100
        /*0296*/ 	.byte	0x08
	.zero		1


	//   ....[24]....
        /*0298*/ 	.word	0x00000b50
        /*029c*/ 	.word	0x000000ff
        /*02a0*/ 	.word	0x000000c0
        /*02a4*/ 	.short	0x0100
        /*02a6*/ 	.byte	0x09
	.zero		1


	//   ....[25]....
        /*02a8*/ 	.word	0x00000b60
        /*02ac*/ 	.word	0x000000ff
        /*02b0*/ 	.word	0x000000d0
        /*02b4*/ 	.short	0x0100
        /*02b6*/ 	.byte	0x09
	.zero		1


	//   ....[26]....
        /*02b8*/ 	.word	0x00000b70
        /*02bc*/ 	.word	0x000000ff
        /*02c0*/ 	.word	0x000000c8
        /*02c4*/ 	.short	0x0100
        /*02c6*/ 	.byte	0x09
	.zero		1


	//   ....[27]....
        /*02c8*/ 	.word	0x00000b80
        /*02cc*/ 	.word	0x000000ff
        /*02d0*/ 	.word	0x000000d8
        /*02d4*/ 	.short	0x0100
        /*02d6*/ 	.byte	0x09
	.zero		1


	//   ....[28]....
        /*02d8*/ 	.word	0x00000c70
        /*02dc*/ 	.word	0x000000ff
        /*02e0*/ 	.word	0x000000e0
        /*02e4*/ 	.short	0x0100
        /*02e6*/ 	.byte	0x08
	.zero		1


	//   ....[29]....
        /*02e8*/ 	.word	0x00000c80
        /*02ec*/ 	.word	0x000000ff
        /*02f0*/ 	.word	0x000000f0
        /*02f4*/ 	.short	0x0100
        /*02f6*/ 	.byte	0x08
	.zero		1


	//   ....[30]....
        /*02f8*/ 	.word	0x00000c90
        /*02fc*/ 	.word	0x000000ff
        /*0300*/ 	.word	0x000000e8
        /*0304*/ 	.short	0x0100
        /*0306*/ 	.byte	0x08
	.zero		1


	//   ....[31]....
        /*0308*/ 	.word	0x00000ca0
        /*030c*/ 	.word	0x000000ff
        /*0310*/ 	.word	0x000000f8
        /*0314*/ 	.short	0x0100
        /*0316*/ 	.byte	0x08
	.zero		1


	//   ....[32]....
        /*0318*/ 	.word	0x00000d90
        /*031c*/ 	.word	0x000000ff
        /*0320*/ 	.word	0x00000100
        /*0324*/ 	.short	0x0100
        /*0326*/ 	.byte	0x07
	.zero		1


	//   ....[33]....
        /*0328*/ 	.word	0x00001780
        /*032c*/ 	.word	0x00000003
        /*0330*/ 	.word	0x000000f0
        /*0334*/ 	.short	0x010a
        /*0336*/ 	.byte	0xff
	.zero		1


	//   ....[34]....
        /*0338*/ 	.word	0x000017b0
        /*033c*/ 	.word	0x00000003
        /*0340*/ 	.word	0x000000e0
        /*0344*/ 	.short	0x0101
        /*0346*/ 	.byte	0xff
	.zero		1


	//   ....[35]....
        /*0348*/ 	.word	0x000018b0
        /*034c*/ 	.word	0x000000ff
        /*0350*/ 	.word	0x00000028
        /*0354*/ 	.short	0x010a
        /*0356*/ 	.byte	0x08
	.zero		1


	//   ....[36]....
        /*0358*/ 	.word	0x00001970
        /*035c*/ 	.word	0x000000ff
        /*0360*/ 	.word	0x00000028
        /*0364*/ 	.short	0x010a
        /*0366*/ 	.byte	0x21
	.zero		1


	//   ....[37]....
        /*0368*/ 	.word	0x00001b30
        /*036c*/ 	.word	0x000000ff
        /*0370*/ 	.word	0x00000028
        /*0374*/ 	.short	0x010a
        /*0376*/ 	.byte	0x08
	.zero		1


	//   ....[38]....
        /*0378*/ 	.word	0x00001c30
        /*037c*/ 	.word	0x000000ff
        /*0380*/ 	.word	0x00000098
        /*0384*/ 	.short	0x0101
        /*0386*/ 	.byte	0x06
	.zero		1


	//   ....[39]....
        /*0388*/ 	.word	0x00001c40
        /*038c*/ 	.word	0x000000ff
        /*0390*/ 	.word	0x00000028
        /*0394*/ 	.short	0x010a
        /*0396*/ 	.byte	0x08
	.zero		1


	//   ....[40]....
        /*0398*/ 	.word	0x00001cc0
        /*039c*/ 	.word	0x000000ff
        /*03a0*/ 	.word	0x00000028
        /*03a4*/ 	.short	0x010a
        /*03a6*/ 	.byte	0x11
	.zero		1


	//   ....[41]....
        /*03a8*/ 	.word	0x00001e50
        /*03ac*/ 	.word	0x000000ff
        /*03b0*/ 	.word	0x00000028
        /*03b4*/ 	.short	0x010a
        /*03b6*/ 	.byte	0x08
	.zero		1


	//   ....[42]....
        /*03b8*/ 	.word	0x00001f90
        /*03bc*/ 	.word	0x00000002
        /*03c0*/ 	.word	0x000000a0
        /*03c4*/ 	.short	0x010a
        /*03c6*/ 	.byte	0xff
	.zero		1


	//   ....[43]....
        /*03c8*/ 	.word	0x00002050
        /*03cc*/ 	.word	0x00000002
        /*03d0*/ 	.word	0x00000000
        /*03d4*/ 	.short	0x0101
        /*03d6*/ 	.byte	0xff
	.zero		1


	//   ....[44]....
        /*03d8*/ 	.word	0x000025b0
        /*03dc*/ 	.word	0x000000ff
        /*03e0*/ 	.word	0x00000000
        /*03e4*/ 	.short	0x010a
        /*03e6*/ 	.byte	0x04
	.zero		1


	//   ....[45]....
        /*03e8*/ 	.word	0x00002640
        /*03ec*/ 	.word	0x000000ff
        /*03f0*/ 	.word	0x00000000
        /*03f4*/ 	.short	0x010a
        /*03f6*/ 	.byte	0x04
	.zero		1


	//   ....[46]....
        /*03f8*/ 	.word	0x000026d0
        /*03fc*/ 	.word	0x000000ff
        /*0400*/ 	.word	0x00000000
        /*0404*/ 	.short	0x010a
        /*0406*/ 	.byte	0x04
	.zero		1


	//   ....[47]....
        /*0408*/ 	.word	0x00002760
        /*040c*/ 	.word	0x000000ff
        /*0410*/ 	.word	0x00000000
        /*0414*/ 	.short	0x010a
        /*0416*/ 	.byte	0x04
	.zero		1


	//   ....[48]....
        /*0418*/ 	.word	0x00002800
        /*041c*/ 	.word	0x00000000
        /*0420*/ 	.word	0x00000000
        /*0424*/ 	.short	0x010a
        /*0426*/ 	.byte	0xff
	.zero		1


	//   ....[49]....
        /*0428*/ 	.word	0x00002930
        /*042c*/ 	.word	0x00000000
        /*0430*/ 	.word	0x000000e0
        /*0434*/ 	.short	0x010a
        /*0436*/ 	.byte	0xff
	.zero		1


	//   ....[50]....
        /*0438*/ 	.word	0x000029a0
        /*043c*/ 	.word	0x00000004
        /*0440*/ 	.word	0x00000000
        /*0444*/ 	.short	0x0101
        /*0446*/ 	.byte	0xff
	.zero		1


	//   ....[51]....
        /*0448*/ 	.word	0x000029c0
        /*044c*/ 	.word	0x000000ff
        /*0450*/ 	.word	0x000000b0
        /*0454*/ 	.short	0x010a
        /*0456*/ 	.byte	0x05
	.zero		1


	//   ....[52]....
        /*0458*/ 	.word	0x00002ae0
        /*045c*/ 	.word	0x00000000
        /*0460*/ 	.word	0x000000a0
        /*0464*/ 	.short	0x010a
        /*0466*/ 	.byte	0xff
	.zero		1


	//   ....[53]....
        /*0468*/ 	.word	0x00002be0
        /*046c*/ 	.word	0x00000000
        /*0470*/ 	.word	0x00000000
        /*0474*/ 	.short	0x0101
        /*0476*/ 	.byte	0xff
	.zero		1


	//   ....[54]....
        /*0478*/ 	.word	0x00002c70
        /*047c*/ 	.word	0x000000ff
        /*0480*/ 	.word	0x000000b0
        /*0484*/ 	.short	0x0106
        /*0486*/ 	.byte	0x05
	.zero		1


	//   ....[55]....
        /*0488*/ 	.word	0x00002c90
        /*048c*/ 	.word	0x000000ff
        /*0490*/ 	.word	0x000000b0
        /*0494*/ 	.short	0x010a
        /*0496*/ 	.byte	0x05
	.zero		1


	//   ....[56]....
        /*0498*/ 	.word	0x00002d20
        /*049c*/ 	.word	0x000000ff
        /*04a0*/ 	.word	0x000000b0
        /*04a4*/ 	.short	0x0106
        /*04a6*/ 	.byte	0x04
	.zero		1


	//   ....[57]....
        /*04a8*/ 	.word	0x00002d60
        /*04ac*/ 	.word	0x00000000
        /*04b0*/ 	.word	0x000000b0
        /*04b4*/ 	.short	0x010a
        /*04b6*/ 	.byte	0xff
	.zero		1


	//   ....[58]....
        /*04b8*/ 	.word	0x00002fa0
        /*04bc*/ 	.word	0x000000ff
        /*04c0*/ 	.word	0x00000008
        /*04c4*/ 	.short	0x010a
        /*04c6*/ 	.byte	0x06
	.zero		1


	//   ....[59]....
        /*04c8*/ 	.word	0x00002fc0
        /*04cc*/ 	.word	0x000000ff
        /*04d0*/ 	.word	0x00000008
        /*04d4*/ 	.short	0x010a
        /*04d6*/ 	.byte	0x06
	.zero		1


	//   ....[60]....
        /*04d8*/ 	.word	0x00003150
        /*04dc*/ 	.word	0x000000ff
        /*04e0*/ 	.word	0x00000008
        /*04e4*/ 	.short	0x010a
        /*04e6*/ 	.byte	0x06
	.zero		1


	//   ....[61]....
        /*04e8*/ 	.word	0x00003170
        /*04ec*/ 	.word	0x000000ff
        /*04f0*/ 	.word	0x00000008
        /*04f4*/ 	.short	0x010a
        /*04f6*/ 	.byte	0x06
	.zero		1


	//   ....[62]....
        /*04f8*/ 	.word	0x00003230
        /*04fc*/ 	.word	0x000000ff
        /*0500*/ 	.word	0x00000000
        /*0504*/ 	.short	0x0101
        /*0506*/ 	.byte	0x07
	.zero		1


	//   ....[63]....
        /*0508*/ 	.word	0x00003570
        /*050c*/ 	.word	0x00000000
        /*0510*/ 	.word	0x000000a0
        /*0514*/ 	.short	0x010a
        /*0516*/ 	.byte	0xff
	.zero		1


	//   ....[64]....
        /*0518*/ 	.word	0x00003630
        /*051c*/ 	.word	0x00000000
        /*0520*/ 	.word	0x00000000
        /*0524*/ 	.short	0x0101
        /*0526*/ 	.byte	0xff
	.zero		1


	//   ....[65]....
        /*0528*/ 	.word	0x000036f0
        /*052c*/ 	.word	0x000000ff
        /*0530*/ 	.word	0x00000000
        /*0534*/ 	.short	0x010a
        /*0536*/ 	.byte	0x08
	.zero		1


	//   ....[66]....
        /*0538*/ 	.word	0x00003700
        /*053c*/ 	.word	0x000000ff
        /*0540*/ 	.word	0x000000d0
        /*0544*/ 	.short	0x010a
        /*0546*/ 	.byte	0x09
	.zero		1


	//   ....[67]....
        /*0548*/ 	.word	0x000037b0
        /*054c*/ 	.word	0x000000ff
        /*0550*/ 	.word	0x00000000
        /*0554*/ 	.short	0x010a
        /*0556*/ 	.byte	0x08
	.zero		1


	//   ....[68]....
        /*0558*/ 	.word	0x000038e0
        /*055c*/ 	.word	0x000000ff
        /*0560*/ 	.word	0x00000000
        /*0564*/ 	.short	0x010a
        /*0566*/ 	.byte	0x1e
	.zero		1


	//   ....[69]....
        /*0568*/ 	.word	0x00003be0
        /*056c*/ 	.word	0x000000ff
        /*0570*/ 	.word	0x00000000
        /*0574*/ 	.short	0x010a
        /*0576*/ 	.byte	0x05
	.zero		1


	//   ....[70]....
        /*0578*/ 	.word	0x00003c80
        /*057c*/ 	.word	0x00000000
        /*0580*/ 	.word	0x00000000
        /*0584*/ 	.short	0x010a
        /*0586*/ 	.byte	0xff
	.zero		1


	//   ....[71]....
        /*0588*/ 	.word	0x00003cc0
        /*058c*/ 	.word	0x00000000
        /*0590*/ 	.word	0x00000000
        /*0594*/ 	.short	0x010a
        /*0596*/ 	.byte	0xff
	.zero		1


	//   ....[72]....
        /*0598*/ 	.word	0x00003d30
        /*059c*/ 	.word	0x000000ff
        /*05a0*/ 	.word	0x00000000
        /*05a4*/ 	.short	0x0101
        /*05a6*/ 	.byte	0x05
	.zero		1


	//   ....[73]....
        /*05a8*/ 	.word	0x00003d70
        /*05ac*/ 	.word	0x000000ff
        /*05b0*/ 	.word	0x00000100
        /*05b4*/ 	.short	0x010a
        /*05b6*/ 	.byte	0x07
	.zero		1


	//   ....[74]....
        /*05b8*/ 	.word	0x00003dc0
        /*05bc*/ 	.word	0x000000ff
        /*05c0*/ 	.word	0x00000000
        /*05c4*/ 	.short	0x0101
        /*05c6*/ 	.byte	0x05
	.zero		1


	//   ....[75]....
        /*05c8*/ 	.word	0x00004210
        /*05cc*/ 	.word	0x00000000
        /*05d0*/ 	.word	0x000000a0
        /*05d4*/ 	.short	0x010a
        /*05d6*/ 	.byte	0xff
	.zero		1


	//   ....[76]....
        /*05d8*/ 	.word	0x000042d0
        /*05dc*/ 	.word	0x00000000
        /*05e0*/ 	.word	0x00000000
        /*05e4*/ 	.short	0x0101
        /*05e6*/ 	.byte	0xff
	.zero		1


	//   ....[77]....
        /*05e8*/ 	.word	0x000045f0
        /*05ec*/ 	.word	0x000000ff
        /*05f0*/ 	.word	0x00000098
        /*05f4*/ 	.short	0x010a
        /*05f6*/ 	.byte	0x07
	.zero		1


	//   ....[78]....
        /*05f8*/ 	.word	0x000047e0
        /*05fc*/ 	.word	0x000000ff
        /*0600*/ 	.word	0x00000070
        /*0604*/ 	.short	0x010a
        /*0606*/ 	.byte	0x07
	.zero		1


	//   ....[79]....
        /*0608*/ 	.word	0x00004950
        /*060c*/ 	.word	0x000000ff
        /*0610*/ 	.word	0x00000050
        /*0614*/ 	.short	0x010b
        /*0616*/ 	.byte	0x07
	.zero		1


	//   ....[80]....
        /*0618*/ 	.word	0x00004960
        /*061c*/ 	.word	0x000000ff
        /*0620*/ 	.word	0x00000000
        /*0624*/ 	.short	0x0101
        /*0626*/ 	.byte	0x08
	.zero		1


	//   ....[81]....
        /*0628*/ 	.word	0x00004980
        /*062c*/ 	.word	0x000000ff
        /*0630*/ 	.word	0x00000078
        /*0634*/ 	.short	0x010a
        /*0636*/ 	.byte	0x07
	.zero		1


	//   ....[82]....
        /*0638*/ 	.word	0x00004ae0
        /*063c*/ 	.word	0x000000ff
        /*0640*/ 	.word	0x00000058
        /*0644*/ 	.short	0x010b
        /*0646*/ 	.byte	0x07
	.zero		1


	//   ....[83]....
        /*0648*/ 	.word	0x00004af0
        /*064c*/ 	.word	0x000000ff
        /*0650*/ 	.word	0x00000000
        /*0654*/ 	.short	0x0101
        /*0656*/ 	.byte	0x08
	.zero		1


	//   ....[84]....
        /*0658*/ 	.word	0x00004b00
        /*065c*/ 	.word	0x000000ff
        /*0660*/ 	.word	0x00000080
        /*0664*/ 	.short	0x010a
        /*0666*/ 	.byte	0x07
	.zero		1


	//   ....[85]....
        /*0668*/ 	.word	0x00004ca0
        /*066c*/ 	.word	0x000000ff
        /*0670*/ 	.word	0x00000060
        /*0674*/ 	.short	0x010b
        /*0676*/ 	.byte	0x07
	.zero		1


	//   ....[86]....
        /*0678*/ 	.word	0x00004d10
        /*067c*/ 	.word	0x000000ff
        /*0680*/ 	.word	0x00000000
        /*0684*/ 	.short	0x0101
        /*0686*/ 	.byte	0x08
	.zero		1


	//   ....[87]....
        /*0688*/ 	.word	0x00004d40
        /*068c*/ 	.word	0x000000ff
        /*0690*/ 	.word	0x00000088
        /*0694*/ 	.short	0x010a
        /*0696*/ 	.byte	0x07
	.zero		1


	//   ....[88]....
        /*0698*/ 	.word	0x00004f50
        /*069c*/ 	.word	0x000000ff
        /*06a0*/ 	.word	0x00000068
        /*06a4*/ 	.short	0x010b
        /*06a6*/ 	.byte	0x07
	.zero		1


	//   ....[89]....
        /*06a8*/ 	.word	0x00004f70
        /*06ac*/ 	.word	0x000000ff
        /*06b0*/ 	.word	0x00000000
        /*06b4*/ 	.short	0x0101
        /*06b6*/ 	.byte	0x0d
	.zero		1


	//   ....[90]....
        /*06b8*/ 	.word	0x00004fa0
        /*06bc*/ 	.word	0x000000ff
        /*06c0*/ 	.word	0x00000070
        /*06c4*/ 	.short	0x010a
        /*06c6*/ 	.byte	0x07
	.zero		1


	//   ....[91]....
        /*06c8*/ 	.word	0x00004fc0
        /*06cc*/ 	.word	0x000000ff
        /*06d0*/ 	.word	0x00000078
        /*06d4*/ 	.short	0x010a
        /*06d6*/ 	.byte	0x07
	.zero		1


	//   ....[92]....
        /*06d8*/ 	.word	0x00004fe0
        /*06dc*/ 	.word	0x000000ff
        /*06e0*/ 	.word	0x00000080
        /*06e4*/ 	.short	0x010a
        /*06e6*/ 	.byte	0x07
	.zero		1


	//   ....[93]....
        /*06e8*/ 	.word	0x00005020
        /*06ec*/ 	.word	0x00000000
        /*06f0*/ 	.word	0x00000088
        /*06f4*/ 	.short	0x010a
        /*06f6*/ 	.byte	0xff
	.zero		1


	//   ....[94]....
        /*06f8*/ 	.word	0x00005390
        /*06fc*/ 	.word	0x00000000
        /*0700*/ 	.word	0x000000a0
        /*0704*/ 	.short	0x010a
        /*0706*/ 	.byte	0xff
	.zero		1


	//   ....[95]....
        /*0708*/ 	.word	0x000054a0
        /*070c*/ 	.word	0x00000000
        /*0710*/ 	.word	0x00000000
        /*0714*/ 	.short	0x0101
        /*0716*/ 	.byte	0xff
	.zero		1


	//   ....[96]....
        /*0718*/ 	.word	0x00005e10
        /*071c*/ 	.word	0x000000ff
        /*0720*/ 	.word	0x00000050
        /*0724*/ 	.short	0x010a
        /*0726*/ 	.byte	0x2e
	.zero		1


	//   ....[97]....
        /*0728*/ 	.word	0x00005f10
        /*072c*/ 	.word	0x000000bb
        /*0730*/ 	.word	0x000000c0
        /*0734*/ 	.short	0x010a
        /*0736*/ 	.byte	0xff
	.zero		1


	//   ....[98]....
        /*0738*/ 	.word	0x00006240
        /*073c*/ 	.word	0x000000ff
        /*0740*/ 	.word	0x00000050
        /*0744*/ 	.short	0x010a
        /*0746*/ 	.byte	0x2e
	.zero		1


	//   ....[99]....
        /*0748*/ 	.word	0x00006370
        /*074c*/ 	.word	0x000000bb
        /*0750*/ 	.word	0x000000c0
        /*0754*/ 	.short	0x010a
        /*0756*/ 	.byte	0xff
	.zero		1


	//   ....[100]....
        /*0758*/ 	.word	0x00007580
        /*075c*/ 	.word	0x00000000
        /*0760*/ 	.word	0x00000000
        /*0764*/ 	.short	0x0101
        /*0766*/ 	.byte	0xff
	.zero		1


	//   ....[101]....
        /*0768*/ 	.word	0x00007590
        /*076c*/ 	.word	0x00000003
        /*0770*/ 	.word	0x00000050
        /*0774*/ 	.short	0x010a
        /*0776*/ 	.byte	0xff
	.zero		1


	//   ....[102]....
        /*0778*/ 	.word	0x00007670
        /*077c*/ 	.word	0x00000003
        /*0780*/ 	.word	0x00000050
        /*0784*/ 	.short	0x010a
        /*0786*/ 	.byte	0xff
	.zero		1


	//   ....[103]....
        /*0788*/ 	.word	0x000089a0
        /*078c*/ 	.word	0x00000055
        /*0790*/ 	.word	0x00000000
        /*0794*/ 	.short	0x0101
        /*0796*/ 	.byte	0xff
	.zero		1


	//   ....[104]....
        /*0798*/ 	.word	0x000089c0
        /*079c*/ 	.word	0x00000000
        /*07a0*/ 	.word	0x00000050
        /*07a4*/ 	.short	0x010a
        /*07a6*/ 	.byte	0xff
	.zero		1


	//   ....[105]....
        /*07a8*/ 	.word	0x00008a90
        /*07ac*/ 	.word	0x00000000
        /*07b0*/ 	.word	0x00000050
        /*07b4*/ 	.short	0x010a
        /*07b6*/ 	.byte	0xff
	.zero		1


	//   ....[106]....
        /*07b8*/ 	.word	0x00009dc0
        /*07bc*/ 	.word	0x00000054
        /*07c0*/ 	.word	0x00000000
        /*07c4*/ 	.short	0x0101
        /*07c6*/ 	.byte	0xff
	.zero		1


	//   ....[107]....
        /*07c8*/ 	.word	0x00009de0
        /*07cc*/ 	.word	0x00000003
        /*07d0*/ 	.word	0x00000050
        /*07d4*/ 	.short	0x010a
        /*07d6*/ 	.byte	0xff
	.zero		1


	//   ....[108]....
        /*07d8*/ 	.word	0x00009eb0
        /*07dc*/ 	.word	0x00000003
        /*07e0*/ 	.word	0x00000050
        /*07e4*/ 	.short	0x010a
        /*07e6*/ 	.byte	0xff
	.zero		1


	//   ....[109]....
        /*07e8*/ 	.word	0x0000a340
        /*07ec*/ 	.word	0x000000bb
        /*07f0*/ 	.word	0x00000000
        /*07f4*/ 	.short	0x0101
        /*07f6*/ 	.byte	0xff
	.zero		1


	//   ....[110]....
        /*07f8*/ 	.word	0x0000b220
        /*07fc*/ 	.word	0x00000000
        /*0800*/ 	.word	0x00000000
        /*0804*/ 	.short	0x0101
        /*0806*/ 	.byte	0xff
	.zero		1


	//   ....[111]....
        /*0808*/ 	.word	0x0000b490
        /*080c*/ 	.word	0x000000ff
        /*0810*/ 	.word	0x00000000
        /*0814*/ 	.short	0x0101
        /*0816*/ 	.byte	0x04
	.zero		1


	//   ....[112]....
        /*0818*/ 	.word	0x0000b4b0
        /*081c*/ 	.word	0x00000003
        /*0820*/ 	.word	0x000000f0
        /*0824*/ 	.short	0x010a
        /*0826*/ 	.byte	0xff
	.zero		1


	//   ....[113]....
        /*0828*/ 	.word	0x0000b510
        /*082c*/ 	.word	0x00000002
        /*0830*/ 	.word	0x00000028
        /*0834*/ 	.short	0x010a
        /*0836*/ 	.byte	0xff
	.zero		1


	//   ....[114]....
        /*0838*/ 	.word	0x0000b570
        /*083c*/ 	.word	0x00000002
        /*0840*/ 	.word	0x00000028
        /*0844*/ 	.short	0x010a
        /*0846*/ 	.byte	0xff
	.zero		1


	//   ....[115]....
        /*0848*/ 	.word	0x0000b5c0
        /*084c*/ 	.word	0x00000002
        /*0850*/ 	.word	0x000000a0
        /*0854*/ 	.short	0x010a
        /*0856*/ 	.byte	0xff
	.zero		1


	//   ....[116]....
        /*0858*/ 	.word	0x0000b620
        /*085c*/ 	.word	0x00000000
        /*0860*/ 	.word	0x00000000
        /*0864*/ 	.short	0x010a
        /*0866*/ 	.byte	0xff
	.zero		1


	//   ....[117]....
        /*0868*/ 	.word	0x0000b680
        /*086c*/ 	.word	0x00000000
        /*0870*/ 	.word	0x00000000
        /*0874*/ 	.short	0x010a
        /*0876*/ 	.byte	0xff
	.zero		1


	//   ....[118]....
        /*0878*/ 	.word	0x0000b6e0
        /*087c*/ 	.word	0x00000000
        /*0880*/ 	.word	0x00000000
        /*0884*/ 	.short	0x010a
        /*0886*/ 	.byte	0xff
	.zero		1


	//   ....[119]....
        /*0888*/ 	.word	0x0000b740
        /*088c*/ 	.word	0x00000000
        /*0890*/ 	.word	0x00000000
        /*0894*/ 	.short	0x010a
        /*0896*/ 	.byte	0xff
	.zero		1


	//   ....[120]....
        /*0898*/ 	.word	0x0000b790
        /*089c*/ 	.word	0x00000000
        /*08a0*/ 	.word	0x000000e0
        /*08a4*/ 	.short	0x010a
        /*08a6*/ 	.byte	0xff
	.zero		1


	//   ....[121]....
        /*08a8*/ 	.word	0x0000b7f0
        /*08ac*/ 	.word	0x00000000
        /*08b0*/ 	.word	0x000000b0
        /*08b4*/ 	.short	0x010a
        /*08b6*/ 	.byte	0xff
	.zero		1


	//   ....[122]....
        /*08b8*/ 	.word	0x0000b840
        /*08bc*/ 	.word	0x00000000
        /*08c0*/ 	.word	0x000000a0
        /*08c4*/ 	.short	0x010a
        /*08c6*/ 	.byte	0xff
	.zero		1


	//   ....[123]....
        /*08c8*/ 	.word	0x0000b8a0
        /*08cc*/ 	.word	0x00000000
        /*08d0*/ 	.word	0x000000b0
        /*08d4*/ 	.short	0x010a
        /*08d6*/ 	.byte	0xff
	.zero		1


	//   ....[124]....
        /*08d8*/ 	.word	0x0000b900
        /*08dc*/ 	.word	0x00000004
        /*08e0*/ 	.word	0x00000008
        /*08e4*/ 	.short	0x010a
        /*08e6*/ 	.byte	0xff
	.zero		1


	//   ....[125]....
        /*08e8*/ 	.word	0x0000b9e0
        /*08ec*/ 	.word	0x00000002
        /*08f0*/ 	.word	0x00000008
        /*08f4*/ 	.short	0x010a
        /*08f6*/ 	.byte	0xff
	.zero		1


	//   ....[126]....
        /*08f8*/ 	.word	0x0000ba30
        /*08fc*/ 	.word	0x00000000
        /*0900*/ 	.word	0x000000a0
        /*0904*/ 	.short	0x010a
        /*0906*/ 	.byte	0xff
	.zero		1


	//   ....[127]....
        /*0908*/ 	.word	0x0000ba90
        /*090c*/ 	.word	0x00000000
        /*0910*/ 	.word	0x000000d0
        /*0914*/ 	.short	0x010a
        /*0916*/ 	.byte	0xff
	.zero		1


	//   ....[128]....
        /*0918*/ 	.word	0x0000baf0
        /*091c*/ 	.word	0x00000000
        /*0920*/ 	.word	0x00000000
        /*0924*/ 	.short	0x010a
        /*0926*/ 	.byte	0xff
	.zero		1


	//   ....[129]....
        /*0928*/ 	.word	0x0000bb50
        /*092c*/ 	.word	0x00000000
        /*0930*/ 	.word	0x00000000
        /*0934*/ 	.short	0x010a
        /*0936*/ 	.byte	0xff
	.zero		1


	//   ....[130]....
        /*0938*/ 	.word	0x0000bbb0
        /*093c*/ 	.word	0x00000000
        /*0940*/ 	.word	0x00000100
        /*0944*/ 	.short	0x010a
        /*0946*/ 	.byte	0xff
	.zero		1


	//   ....[131]....
        /*0948*/ 	.word	0x0000bc00
        /*094c*/ 	.word	0x00000000
        /*0950*/ 	.word	0x000000a0
        /*0954*/ 	.short	0x010a
        /*0956*/ 	.byte	0xff
	.zero		1


	//   ....[132]....
        /*0958*/ 	.word	0x0000bc60
        /*095c*/ 	.word	0x00000000
        /*0960*/ 	.word	0x00000098
        /*0964*/ 	.short	0x010a
        /*0966*/ 	.byte	0xff
	.zero		1


	//   ....[133]....
        /*0968*/ 	.word	0x0000bcc0
        /*096c*/ 	.word	0x00000003
        /*0970*/ 	.word	0x00000070
        /*0974*/ 	.short	0x010a
        /*0976*/ 	.byte	0xff
	.zero		1


	//   ....[134]....
        /*0978*/ 	.word	0x0000bd20
        /*097c*/ 	.word	0x00000003
        /*0980*/ 	.word	0x00000078
        /*0984*/ 	.short	0x010a
        /*0986*/ 	.byte	0xff
	.zero		1


	//   ....[135]....
        /*0988*/ 	.word	0x0000bd80
        /*098c*/ 	.word	0x00000003
        /*0990*/ 	.word	0x00000080
        /*0994*/ 	.short	0x010a
        /*0996*/ 	.byte	0xff
	.zero		1


	//   ....[136]....
        /*0998*/ 	.word	0x0000bde0
        /*099c*/ 	.word	0x00000003
        /*09a0*/ 	.word	0x00000088
        /*09a4*/ 	.short	0x010a
        /*09a6*/ 	.byte	0xff
	.zero		1


	//   ....[137]....
        /*09a8*/ 	.word	0x0000be40
        /*09ac*/ 	.word	0x00000000
        /*09b0*/ 	.word	0x00000070
        /*09b4*/ 	.short	0x010a
        /*09b6*/ 	.byte	0xff
	.zero		1


	//   ....[138]....
        /*09b8*/ 	.word	0x0000bea0
        /*09bc*/ 	.word	0x00000000
        /*09c0*/ 	.word	0x00000078
        /*09c4*/ 	.short	0x010a
        /*09c6*/ 	.byte	0xff
	.zero		1


	//   ....[139]....
        /*09c8*/ 	.word	0x0000bf00
        /*09cc*/ 	.word	0x00000000
        /*09d0*/ 	.word	0x00000080
        /*09d4*/ 	.short	0x010a
        /*09d6*/ 	.byte	0xff
	.zero		1


	//   ....[140]....
        /*09d8*/ 	.word	0x0000bf50
        /*09dc*/ 	.word	0x00000000
        /*09e0*/ 	.word	0x000000a0
        /*09e4*/ 	.short	0x010a
        /*09e6*/ 	.byte	0xff
	.zero		1


	//   ....[141]....
        /*09e8*/ 	.word	0x0000bfb0
        /*09ec*/ 	.word	0x00000002
        /*09f0*/ 	.word	0x00000050
        /*09f4*/ 	.short	0x010a
        /*09f6*/ 	.byte	0xff
	.zero		1


	//   ....[142]....
        /*09f8*/ 	.word	0x0000c000
        /*09fc*/ 	.word	0x000000bb
        /*0a00*/ 	.word	0x000000c0
        /*0a04*/ 	.short	0x010a
        /*0a06*/ 	.byte	0xff
	.zero		1


	//   ....[143]....
        /*0a08*/ 	.word	0x0000c050
        /*0a0c*/ 	.word	0x00000003
        /*0a10*/ 	.word	0x00000050
        /*0a14*/ 	.short	0x010a
        /*0a16*/ 	.byte	0xff
	.zero		1


	//   ....[144]....
        /*0a18*/ 	.word	0x0000c0a0
        /*0a1c*/ 	.word	0x00000000
        /*0a20*/ 	.word	0x00000050
        /*0a24*/ 	.short	0x010a
        /*0a26*/ 	.byte	0xff
	.zero		1


	//   ....[145]....
        /*0a28*/ 	.word	0x0000c0f0
        /*0a2c*/ 	.word	0x00000003
        /*0a30*/ 	.word	0x00000050
        /*0a34*/ 	.short	0x010a
        /*0a36*/ 	.byte	0xff
	.zero		1


	//----- nvinfo : EIATTR_NUM_MBARRIERS
	.align		4
.L_47:
        /*0a38*/ 	.byte	0x03, 0x38
        /*0a3a*/ 	.short	0x0021


	//----- nvinfo : EIATTR_EXIT_INSTR_OFFSETS
	.align		4
        /*0a3c*/ 	.byte	0x04, 0x1c
        /*0a3e*/ 	.short	(.L_49 - .L_48)


	//   ....[0]....
.L_48:
        /*0a40*/ 	.word	0x00002830


	//   ....[1]....
        /*0a44*/ 	.word	0x00002d30


	//   ....[2]....
        /*0a48*/ 	.word	0x00002d90


	//   ....[3]....
        /*0a4c*/ 	.word	0x00003ff0


	//   ....[4]....
        /*0a50*/ 	.word	0x00005050


	//   ....[5]....
        /*0a54*/ 	.word	0x00005090


	//   ....[6]....
        /*0a58*/ 	.word	0x0000b380


	//   ....[7]....
        /*0a5c*/ 	.word	0x0000b400


	//   ....[8]....
        /*0a60*/ 	.word	0x0000b430


	//   ....[9]....
        /*0a64*/ 	.word	0x0000b4a0


	//----- nvinfo : EIATTR_MAX_THREADS
	.align		4
.L_49:
        /*0a68*/ 	.byte	0x04, 0x05
        /*0a6a*/ 	.short	(.L_51 - .L_50)
.L_50:
        /*0a6c*/ 	.word	0x00000100
        /*0a70*/ 	.word	0x00000001
        /*0a74*/ 	.word	0x00000001


	//----- nvinfo : EIATTR_CRS_STACK_SIZE
	.align		4
.L_51:
        /*0a78*/ 	.byte	0x04, 0x1e
        /*0a7a*/ 	.short	(.L_53 - .L_52)
.L_52:
        /*0a7c*/ 	.word	0x00000000


	//----- nvinfo : EIATTR_CBANK_PARAM_SIZE
	.align		4
.L_53:
        /*0a80*/ 	.byte	0x03, 0x19
        /*0a82*/ 	.short	0x0800


	//----- nvinfo : EIATTR_PARAM_CBANK
	.align		4
        /*0a84*/ 	.byte	0x04, 0x0a
        /*0a86*/ 	.short	(.L_55 - .L_54)
	.align		4
.L_54:
        /*0a88*/ 	.word	index@(.nv.constant0._ZN7cutlass13device_kernelINS_4gemm6kernel13GemmUniversalIN4cute5tupleIJiiiiEEENS1_10collective13CollectiveMmaINS1_35MainloopSm100TmaUmmaWarpSpecializedILi5ELi2ELi2ENS5_IJNS4_1CILi2EEENSA_ILi1EEESC_EEEEENS5_IJNSA_ILi256EEESF_NSA_ILi64EEEEEENS_10bfloat16_tENS5_IJlSC_lEEESI_SJ_NS4_8TiledMMAINS4_8MMA_AtomIJNS4_26SM100_MMA_F16BF16_2x1SM_SSISI_SI_fLi256ELi256ELNS4_4UMMA5MajorE0ELSO_0ELNSN_7ScaleInE0ELSP_0EEEEEENS4_6LayoutINS5_IJSC_SC_SC_EEENS5_IJNSA_ILi0EEESU_SU_EEEEENS5_IJNS4_10UnderscoreESX_SX_EEEEENS4_18SM100_TMA_2SM_LOADENS4_14ComposedLayoutINS4_7SwizzleILi3ELi4ELi3EEENS4_18smem_ptr_flag_bitsILi16EEENSS_INS5_IJNSA_ILi8EEESG_EEENS5_IJSG_SC_EEEEEEEvNS4_8identityES10_S1A_vS1B_EENS_8epilogue10collective18CollectiveEpilogueINS1D_23Sm100TmaWarpSpecializedILi4ELi2ELi64ELb1ELb0EEEJNS5_IJNSA_ILi128EEESF_SG_EEENS5_IJNSS_IS1I_SC_EENSS_ISG_SC_EEEEESI_SJ_SI_SJ_NS1D_6fusion15FusionCallbacksIS1H_NS1N_13LinCombEltActINS1D_6thread4ReLuESI_fSI_fLNS_15FloatRoundStyleE2EEES1J_S1M_JEEENS4_5SM1004TMEM4LOAD26SM100_TMEM_LOAD_32dp32b64xENS4_13SM90_TMA_LOADES1A_NS4_39AutoVectorizingCopyWithAssumedAlignmentILi128EEENS4_14SM90_TMA_STOREES1A_S21_S21_EEEvvEEEEvNT_6ParamsE)
        /*0a8c*/ 	.short	0x0380
        /*0a8e*/ 	.short	0x0800


	//----- nvinfo : EIATTR_SW_WAR
	.align		4
.L_55:
        /*0a90*/ 	.byte	0x04, 0x36
        /*0a92*/ 	.short	(.L_57 - .L_56)
.L_56:
        /*0a94*/ 	.word	0x00000008
.L_57:


//--------------------- .nv.callgraph             --------------------------
	.section	.nv.callgraph,"",@"SHT_CUDA_CALLGRAPH"
	.align	4
	.sectionentsize	8
	.align		4
        /*0000*/ 	.word	0x00000000
	.align		4
        /*0004*/ 	.word	0xffffffff
	.align		4
        /*0008*/ 	.word	index@(_ZN7cutlass13device_kernelINS_4gemm6kernel13GemmUniversalIN4cute5tupleIJiiiiEEENS1_10collective13CollectiveMmaINS1_35MainloopSm100TmaUmmaWarpSpecializedILi5ELi2ELi2ENS5_IJNS4_1CILi2EEENSA_ILi1EEESC_EEEEENS5_IJNSA_ILi256EEESF_NSA_ILi64EEEEEENS_10bfloat16_tENS5_IJlSC_lEEESI_SJ_NS4_8TiledMMAINS4_8MMA_AtomIJNS4_26SM100_MMA_F16BF16_2x1SM_SSISI_SI_fLi256ELi256ELNS4_4UMMA5MajorE0ELSO_0ELNSN_7ScaleInE0ELSP_0EEEEEENS4_6LayoutINS5_IJSC_SC_SC_EEENS5_IJNSA_ILi0EEESU_SU_EEEEENS5_IJNS4_10UnderscoreESX_SX_EEEEENS4_18SM100_TMA_2SM_LOADENS4_14ComposedLayoutINS4_7SwizzleILi3ELi4ELi3EEENS4_18smem_ptr_flag_bitsILi16EEENSS_INS5_IJNSA_ILi8EEESG_EEENS5_IJSG_SC_EEEEEEEvNS4_8identityES10_S1A_vS1B_EENS_8epilogue10collective18CollectiveEpilogueINS1D_23Sm100TmaWarpSpecializedILi4ELi2ELi64ELb1ELb0EEEJNS5_IJNSA_ILi128EEESF_SG_EEENS5_IJNSS_IS1I_SC_EENSS_ISG_SC_EEEEESI_SJ_SI_SJ_NS1D_6fusion15FusionCallbacksIS1H_NS1N_13LinCombEltActINS1D_6thread4ReLuESI_fSI_fLNS_15FloatRoundStyleE2EEES1J_S1M_JEEENS4_5SM1004TMEM4LOAD26SM100_TMEM_LOAD_32dp32b64xENS4_13SM90_TMA_LOADES1A_NS4_39AutoVectorizingCopyWithAssumedAlignmentILi128EEENS4_14SM90_TMA_STOREES1A_S21_S21_EEEvvEEEEvNT_6ParamsE)
	.align		4
        /*000c*/ 	.word	index@(__assertfail)
	.align		4
        /*0010*/ 	.word	0x00000000
	.align		4
        /*0014*/ 	.word	0xfffffffe
	.align		4
        /*0018*/ 	.word	0x00000000
	.align		4
        /*001c*/ 	.word	0xfffffffd
	.align		4
        /*0020*/ 	.word	0x00000000
	.align		4
        /*0024*/ 	.word	0xfffffffc


//--------------------- .nv.constant4             --------------------------
	.section	.nv.constant4,"a",@progbits
	.align	8
	.align		8
.nv.constant4:
        /*0000*/ 	.dword	__assertfail
	.align		8
        /*0008*/ 	.dword	__unnamed_1
	.align		8
        /*0010*/ 	.dword	__unnamed_2
	.align		8
        /*0018*/ 	.dword	_ZN39_INTERNAL_54cea0e6_4_k_cu_4bafdc5d_29694cuda3std3__45__cpo5beginE
	.align		8
        /*0020*/ 	.dword	_ZN39_INTERNAL_54cea0e6_4_k_cu_4bafdc5d_29694cuda3std3__45__cpo3endE
	.align		8
        /*0028*/ 	.dword	_ZN39_INTERNAL_54cea0e6_4_k_cu_4bafdc5d_29694cuda3std3__45__cpo6cbeginE
	.align		8
        /*0030*/ 	.dword	_ZN39_INTERNAL_54cea0e6_4_k_cu_4bafdc5d_29694cuda3std3__45__cpo4cendE
	.align		8
        /*0038*/ 	.dword	_ZN39_INTERNAL_54cea0e6_4_k_cu_4bafdc5d_29694cuda3std3__441_GLOBAL__N__54cea0e6_4_k_cu_4bafdc5d_29696ignoreE
	.align		8
        /*0040*/ 	.dword	_ZN39_INTERNAL_54cea0e6_4_k_cu_4bafdc5d_29694cuda3std3__419piecewise_constructE
	.align		8
        /*0048*/ 	.dword	_ZN39_INTERNAL_54cea0e6_4_k_cu_4bafdc5d_29694cuda3std3__48in_placeE
	.align		8
        /*0050*/ 	.dword	_ZN39_INTERNAL_54cea0e6_4_k_cu_4bafdc5d_29694cuda3std6ranges3__45__cpo4swapE
	.align		8
        /*0058*/ 	.dword	_ZN39_INTERNAL_54cea0e6_4_k_cu_4bafdc5d_29694cuda3std6ranges3__45__cpo9iter_moveE
	.align		8
        /*0060*/ 	.dword	_ZN39_INTERNAL_54cea0e6_4_k_cu_4bafdc5d_29694cute7productE
	.align		8
        /*0068*/ 	.dword	_ZN39_INTERNAL_54cea0e6_4_k_cu_4bafdc5d_29694cute1_E
	.align		8
        /*0070*/ 	.dword	$str$25
	.align		8
        /*0078*/ 	.dword	$str$26
	.align		8
        /*0080*/ 	.dword	$str$27
	.align		8
        /*0088*/ 	.dword	$str$28


//--------------------- .text._ZN7cutlass13device_kernelINS_4gemm6kernel13GemmUniversalIN4cute5tupleIJiiiiEEENS1_10collective13CollectiveMmaINS1_35MainloopSm100TmaUmmaWarpSpecializedILi5ELi2ELi2ENS5_IJNS4_1CILi2EEENSA_ILi1EEESC_EEEEENS5_IJNSA_ILi256EEESF_NSA_ILi64EEEEEENS_10bfloat16_tENS5_IJlSC_lEEESI_SJ_NS4_8TiledMMAINS4_8MMA_AtomIJNS4_26SM100_MMA_F16BF16_2x1SM_SSISI_SI_fLi256ELi256ELNS4_4UMMA5MajorE0ELSO_0ELNSN_7ScaleInE0ELSP_0EEEEEENS4_6LayoutINS5_IJSC_SC_SC_EEENS5_IJNSA_ILi0EEESU_SU_EEEEENS5_IJNS4_10UnderscoreESX_SX_EEEEENS4_18SM100_TMA_2SM_LOADENS4_14ComposedLayoutINS4_7SwizzleILi3ELi4ELi3EEENS4_18smem_ptr_flag_bitsILi16EEENSS_INS5_IJNSA_ILi8EEESG_EEENS5_IJSG_SC_EEEEEEEvNS4_8identityES10_S1A_vS1B_EENS_8epilogue10collective18CollectiveEpilogueINS1D_23Sm100TmaWarpSpecializedILi4ELi2ELi64ELb1ELb0EEEJNS5_IJNSA_ILi128EEESF_SG_EEENS5_IJNSS_IS1I_SC_EENSS_ISG_SC_EEEEESI_SJ_SI_SJ_NS1D_6fusion15FusionCallbacksIS1H_NS1N_13LinCombEltActINS1D_6thread4ReLuESI_fSI_fLNS_15FloatRoundStyleE2EEES1J_S1M_JEEENS4_5SM1004TMEM4LOAD26SM100_TMEM_LOAD_32dp32b64xENS4_13SM90_TMA_LOADES1A_NS4_39AutoVectorizingCopyWithAssumedAlignmentILi128EEENS4_14SM90_TMA_STOREES1A_S21_S21_EEEvvEEEEvNT_6ParamsE --------------------------
	.section	.text._ZN7cutlass13device_kernelINS_4gemm6kernel13GemmUniversalIN4cute5tupleIJiiiiEEENS1_10collective13CollectiveMmaINS1_35MainloopSm100TmaUmmaWarpSpecializedILi5ELi2ELi2ENS5_IJNS4_1CILi2EEENSA_ILi1EEESC_EEEEENS5_IJNSA_ILi256EEESF_NSA_ILi64EEEEEENS_10bfloat16_tENS5_IJlSC_lEEESI_SJ_NS4_8TiledMMAINS4_8MMA_AtomIJNS4_26SM100_MMA_F16BF16_2x1SM_SSISI_SI_fLi256ELi256ELNS4_4UMMA5MajorE0ELSO_0ELNSN_7ScaleInE0ELSP_0EEEEEENS4_6LayoutINS5_IJSC_SC_SC_EEENS5_IJNSA_ILi0EEESU_SU_EEEEENS5_IJNS4_10UnderscoreESX_SX_EEEEENS4_18SM100_TMA_2SM_LOADENS4_14ComposedLayoutINS4_7SwizzleILi3ELi4ELi3EEENS4_18smem_ptr_flag_bitsILi16EEENSS_INS5_IJNSA_ILi8EEESG_EEENS5_IJSG_SC_EEEEEEEvNS4_8identityES10_S1A_vS1B_EENS_8epilogue10collective18CollectiveEpilogueINS1D_23Sm100TmaWarpSpecializedILi4ELi2ELi64ELb1ELb0EEEJNS5_IJNSA_ILi128EEESF_SG_EEENS5_IJNSS_IS1I_SC_EENSS_ISG_SC_EEEEESI_SJ_SI_SJ_NS1D_6fusion15FusionCallbacksIS1H_NS1N_13LinCombEltActINS1D_6thread4ReLuESI_fSI_fLNS_15FloatRoundStyleE2EEES1J_S1M_JEEENS4_5SM1004TMEM4LOAD26SM100_TMEM_LOAD_32dp32b64xENS4_13SM90_TMA_LOADES1A_NS4_39AutoVectorizingCopyWithAssumedAlignmentILi128EEENS4_14SM90_TMA_STOREES1A_S21_S21_EEEvvEEEEvNT_6ParamsE,"ax",@progbits
	.align	128
.text._ZN7cutlass13device_kernelINS_4gemm6kernel13GemmUniversalIN4cute5tupleIJiiiiEEENS1_10collective13CollectiveMmaINS1_35MainloopSm100TmaUmmaWarpSpecializedILi5ELi2ELi2ENS5_IJNS4_1CILi2EEENSA_ILi1EEESC_EEEEENS5_IJNSA_ILi256EEESF_NSA_ILi64EEEEEENS_10bfloat16_tENS5_IJlSC_lEEESI_SJ_NS4_8TiledMMAINS4_8MMA_AtomIJNS4_26SM100_MMA_F16BF16_2x1SM_SSISI_SI_fLi256ELi256ELNS4_4UMMA5MajorE0ELSO_0ELNSN_7ScaleInE0ELSP_0EEEEEENS4_6LayoutINS5_IJSC_SC_SC_EEENS5_IJNSA_ILi0EEESU_SU_EEEEENS5_IJNS4_10UnderscoreESX_SX_EEEEENS4_18SM100_TMA_2SM_LOADENS4_14ComposedLayoutINS4_7SwizzleILi3ELi4ELi3EEENS4_18smem_ptr_flag_bitsILi16EEENSS_INS5_IJNSA_ILi8EEESG_EEENS5_IJSG_SC_EEEEEEEvNS4_8identityES10_S1A_vS1B_EENS_8epilogue10collective18CollectiveEpilogueINS1D_23Sm100TmaWarpSpecializedILi4ELi2ELi64ELb1ELb0EEEJNS5_IJNSA_ILi128EEESF_SG_EEENS5_IJNSS_IS1I_SC_EENSS_ISG_SC_EEEEESI_SJ_SI_SJ_NS1D_6fusion15FusionCallbacksIS1H_NS1N_13LinCombEltActINS1D_6thread4ReLuESI_fSI_fLNS_15FloatRoundStyleE2EEES1J_S1M_JEEENS4_5SM1004TMEM4LOAD26SM100_TMEM_LOAD_32dp32b64xENS4_13SM90_TMA_LOADES1A_NS4_39AutoVectorizingCopyWithAssumedAlignmentILi128EEENS4_14SM90_TMA_STOREES1A_S21_S21_EEEvvEEEEvNT_6ParamsE:
        .type           _ZN7cutlass13device_kernelINS_4gemm6kernel13GemmUniversalIN4cute5tupleIJiiiiEEENS1_10collective13CollectiveMmaINS1_35MainloopSm100TmaUmmaWarpSpecializedILi5ELi2ELi2ENS5_IJNS4_1CILi2EEENSA_ILi1EEESC_EEEEENS5_IJNSA_ILi256EEESF_NSA_ILi64EEEEEENS_10bfloat16_tENS5_IJlSC_lEEESI_SJ_NS4_8TiledMMAINS4_8MMA_AtomIJNS4_26SM100_MMA_F16BF16_2x1SM_SSISI_SI_fLi256ELi256ELNS4_4UMMA5MajorE0ELSO_0ELNSN_7ScaleInE0ELSP_0EEEEEENS4_6LayoutINS5_IJSC_SC_SC_EEENS5_IJNSA_ILi0EEESU_SU_EEEEENS5_IJNS4_10UnderscoreESX_SX_EEEEENS4_18SM100_TMA_2SM_LOADENS4_14ComposedLayoutINS4_7SwizzleILi3ELi4ELi3EEENS4_18smem_ptr_flag_bitsILi16EEENSS_INS5_IJNSA_ILi8EEESG_EEENS5_IJSG_SC_EEEEEEEvNS4_8identityES10_S1A_vS1B_EENS_8epilogue10collective18CollectiveEpilogueINS1D_23Sm100TmaWarpSpecializedILi4ELi2ELi64ELb1ELb0EEEJNS5_IJNSA_ILi128EEESF_SG_EEENS5_IJNSS_IS1I_SC_EENSS_ISG_SC_EEEEESI_SJ_SI_SJ_NS1D_6fusion15FusionCallbacksIS1H_NS1N_13LinCombEltActINS1D_6thread4ReLuESI_fSI_fLNS_15FloatRoundStyleE2EEES1J_S1M_JEEENS4_5SM1004TMEM4LOAD26SM100_TMEM_LOAD_32dp32b64xENS4_13SM90_TMA_LOADES1A_NS4_39AutoVectorizingCopyWithAssumedAlignmentILi128EEENS4_14SM90_TMA_STOREES1A_S21_S21_EEEvvEEEEvNT_6ParamsE,@function
        .size           _ZN7cutlass13device_kernelINS_4gemm6kernel13GemmUniversalIN4cute5tupleIJiiiiEEENS1_10collective13CollectiveMmaINS1_35MainloopSm100TmaUmmaWarpSpecializedILi5ELi2ELi2ENS5_IJNS4_1CILi2EEENSA_ILi1EEESC_EEEEENS5_IJNSA_ILi256EEESF_NSA_ILi64EEEEEENS_10bfloat16_tENS5_IJlSC_lEEESI_SJ_NS4_8TiledMMAINS4_8MMA_AtomIJNS4_26SM100_MMA_F16BF16_2x1SM_SSISI_SI_fLi256ELi256ELNS4_4UMMA5MajorE0ELSO_0ELNSN_7ScaleInE0ELSP_0EEEEEENS4_6LayoutINS5_IJSC_SC_SC_EEENS5_IJNSA_ILi0EEESU_SU_EEEEENS5_IJNS4_10UnderscoreESX_SX_EEEEENS4_18SM100_TMA_2SM_LOADENS4_14ComposedLayoutINS4_7SwizzleILi3ELi4ELi3EEENS4_18smem_ptr_flag_bitsILi16EEENSS_INS5_IJNSA_ILi8EEESG_EEENS5_IJSG_SC_EEEEEEEvNS4_8identityES10_S1A_vS1B_EENS_8epilogue10collective18CollectiveEpilogueINS1D_23Sm100TmaWarpSpecializedILi4ELi2ELi64ELb1ELb0EEEJNS5_IJNSA_ILi128EEESF_SG_EEENS5_IJNSS_IS1I_SC_EENSS_ISG_SC_EEEEESI_SJ_SI_SJ_NS1D_6fusion15FusionCallbacksIS1H_NS1N_13LinCombEltActINS1D_6thread4ReLuESI_fSI_fLNS_15FloatRoundStyleE2EEES1J_S1M_JEEENS4_5SM1004TMEM4LOAD26SM100_TMEM_LOAD_32dp32b64xENS4_13SM90_TMA_LOADES1A_NS4_39AutoVectorizingCopyWithAssumedAlignmentILi128EEENS4_14SM90_TMA_STOREES1A_S21_S21_EEEvvEEEEvNT_6ParamsE,(.L_x_195 - _ZN7cutlass13device_kernelINS_4gemm6kernel13GemmUniversalIN4cute5tupleIJiiiiEEENS1_10collective13CollectiveMmaINS1_35MainloopSm100TmaUmmaWarpSpecializedILi5ELi2ELi2ENS5_IJNS4_1CILi2EEENSA_ILi1EEESC_EEEEENS5_IJNSA_ILi256EEESF_NSA_ILi64EEEEEENS_10bfloat16_tENS5_IJlSC_lEEESI_SJ_NS4_8TiledMMAINS4_8MMA_AtomIJNS4_26SM100_MMA_F16BF16_2x1SM_SSISI_SI_fLi256ELi256ELNS4_4UMMA5MajorE0ELSO_0ELNSN_7ScaleInE0ELSP_0EEEEEENS4_6LayoutINS5_IJSC_SC_SC_EEENS5_IJNSA_ILi0EEESU_SU_EEEEENS5_IJNS4_10UnderscoreESX_SX_EEEEENS4_18SM100_TMA_2SM_LOADENS4_14ComposedLayoutINS4_7SwizzleILi3ELi4ELi3EEENS4_18smem_ptr_flag_bitsILi16EEENSS_INS5_IJNSA_ILi8EEESG_EEENS5_IJSG_SC_EEEEEEEvNS4_8identityES10_S1A_vS1B_EENS_8epilogue10collective18CollectiveEpilogueINS1D_23Sm100TmaWarpSpecializedILi4ELi2ELi64ELb1ELb0EEEJNS5_IJNSA_ILi128EEESF_SG_EEENS5_IJNSS_IS1I_SC_EENSS_ISG_SC_EEEEESI_SJ_SI_SJ_NS1D_6fusion15FusionCallbacksIS1H_NS1N_13LinCombEltActINS1D_6thread4ReLuESI_fSI_fLNS_15FloatRoundStyleE2EEES1J_S1M_JEEENS4_5SM1004TMEM4LOAD26SM100_TMEM_LOAD_32dp32b64xENS4_13SM90_TMA_LOADES1A_NS4_39AutoVectorizingCopyWithAssumedAlignmentILi128EEENS4_14SM90_TMA_STOREES1A_S21_S21_EEEvvEEEEvNT_6ParamsE)
        .other          _ZN7cutlass13device_kernelINS_4gemm6kernel13GemmUniversalIN4cute5tupleIJiiiiEEENS1_10collective13CollectiveMmaINS1_35MainloopSm100TmaUmmaWarpSpecializedILi5ELi2ELi2ENS5_IJNS4_1CILi2EEENSA_ILi1EEESC_EEEEENS5_IJNSA_ILi256EEESF_NSA_ILi64EEEEEENS_10bfloat16_tENS5_IJlSC_lEEESI_SJ_NS4_8TiledMMAINS4_8MMA_AtomIJNS4_26SM100_MMA_F16BF16_2x1SM_SSISI_SI_fLi256ELi256ELNS4_4UMMA5MajorE0ELSO_0ELNSN_7ScaleInE0ELSP_0EEEEEENS4_6LayoutINS5_IJSC_SC_SC_EEENS5_IJNSA_ILi0EEESU_SU_EEEEENS5_IJNS4_10UnderscoreESX_SX_EEEEENS4_18SM100_TMA_2SM_LOADENS4_14ComposedLayoutINS4_7SwizzleILi3ELi4ELi3EEENS4_18smem_ptr_flag_bitsILi16EEENSS_INS5_IJNSA_ILi8EEESG_EEENS5_IJSG_SC_EEEEEEEvNS4_8identityES10_S1A_vS1B_EENS_8epilogue10collective18CollectiveEpilogueINS1D_23Sm100TmaWarpSpecializedILi4ELi2ELi64ELb1ELb0EEEJNS5_IJNSA_ILi128EEESF_SG_EEENS5_IJNSS_IS1I_SC_EENSS_ISG_SC_EEEEESI_SJ_SI_SJ_NS1D_6fusion15FusionCallbacksIS1H_NS1N_13LinCombEltActINS1D_6thread4ReLuESI_fSI_fLNS_15FloatRoundStyleE2EEES1J_S1M_JEEENS4_5SM1004TMEM4LOAD26SM100_TMEM_LOAD_32dp32b64xENS4_13SM90_TMA_LOADES1A_NS4_39AutoVectorizingCopyWithAssumedAlignmentILi128EEENS4_14SM90_TMA_STOREES1A_S21_S21_EEEvvEEEEvNT_6ParamsE,@"STO_CUDA_ENTRY STV_DEFAULT"
_ZN7cutlass13device_kernelINS_4gemm6kernel13GemmUniversalIN4cute5tupleIJiiiiEEENS1_10collective13CollectiveMmaINS1_35MainloopSm100TmaUmmaWarpSpecializedILi5ELi2ELi2ENS5_IJNS4_1CILi2EEENSA_ILi1EEESC_EEEEENS5_IJNSA_ILi256EEESF_NSA_ILi64EEEEEENS_10bfloat16_tENS5_IJlSC_lEEESI_SJ_NS4_8TiledMMAINS4_8MMA_AtomIJNS4_26SM100_MMA_F16BF16_2x1SM_SSISI_SI_fLi256ELi256ELNS4_4UMMA5MajorE0ELSO_0ELNSN_7ScaleInE0ELSP_0EEEEEENS4_6LayoutINS5_IJSC_SC_SC_EEENS5_IJNSA_ILi0EEESU_SU_EEEEENS5_IJNS4_10UnderscoreESX_SX_EEEEENS4_18SM100_TMA_2SM_LOADENS4_14ComposedLayoutINS4_7SwizzleILi3ELi4ELi3EEENS4_18smem_ptr_flag_bitsILi16EEENSS_INS5_IJNSA_ILi8EEESG_EEENS5_IJSG_SC_EEEEEEEvNS4_8identityES10_S1A_vS1B_EENS_8epilogue10collective18CollectiveEpilogueINS1D_23Sm100TmaWarpSpecializedILi4ELi2ELi64ELb1ELb0EEEJNS5_IJNSA_ILi128EEESF_SG_EEENS5_IJNSS_IS1I_SC_EENSS_ISG_SC_EEEEESI_SJ_SI_SJ_NS1D_6fusion15FusionCallbacksIS1H_NS1N_13LinCombEltActINS1D_6thread4ReLuESI_fSI_fLNS_15FloatRoundStyleE2EEES1J_S1M_JEEENS4_5SM1004TMEM4LOAD26SM100_TMEM_LOAD_32dp32b64xENS4_13SM90_TMA_LOADES1A_NS4_39AutoVectorizingCopyWithAssumedAlignmentILi128EEENS4_14SM90_TMA_STOREES1A_S21_S21_EEEvvEEEEvNT_6ParamsE:
[----:B------:R-:W1:Y:S01]  /*0000*/  LDC R1, c[0x0][0x37c] ;  /* 0x0000df00ff017b82 */ /* 0x000e620000000800 */
[----:B------:R-:W2:Y:S01]  /*0010*/  S2R R174, SR_TID.X ;  /* 0x0000000000ae7919 */ /* 0x000ea20000002100 */
[----:B------:R-:W3:Y:S06]  /*0020*/  LDCU.64 UR8, c[0x0][0x890] ;  /* 0x00011200ff0877ac */ /* 0x000eec0008000a00 */
[----:B------:R-:W4:Y:S01]  /*0030*/  S2UR UR37, SR_CgaCtaId ;  /* 0x00000000002579c3 */ /* 0x000f220000008800 */
[----:B------:R-:W-:Y:S02]  /*0040*/  PRMT R159, RZ, 0x7610, R159 ;  /* 0x00007610ff9f7816 */ /* 0x000fe4000000009f */
[----:B------:R-:W-:Y:S01]  /*0050*/  ELECT P0, URZ, PT ;  /* 0x0000000000ff782f */ /* 0x000fe20003800000 */
[----:B------:R-:W1:Y:S01]  /*0060*/  LDCU.64 UR44, c[0x0][0x358] ;  /* 0x00006b00ff2c77ac */ /* 0x000e620008000a00 */
[----:B---3--:R-:W-:-:S04]  /*0070*/  UISETP.NE.U32.AND UP2, UPT, UR8, URZ, UPT ;  /* 0x000000ff0800728c */ /* 0x008fc8000bf45070 */
[----:B------:R-:W-:Y:S02]  /*0080*/  UISETP.NE.AND.EX UP2, UPT, UR9, URZ, UPT, UP2 ;  /* 0x000000ff0900728c */ /* 0x000fe4000bf45320 */
[----:B----4-:R-:W-:Y:S02]  /*0090*/  ULOP3.LUT UR5, UR37, 0x1, URZ, 0xc0, !UPT ;  /* 0x0000000125057892 */ /* 0x010fe4000f8ec0ff */
[----:B------:R-:W-:Y:S01]  /*00a0*/  ULOP3.LUT UR4, UR37, 0x1, URZ, 0x3c, !UPT ;  /* 0x0000000125047892 */ /* 0x000fe2000f8e3cff */
[----:B--2---:R-:W-:-:S05]  /*00b0*/  SHF.R.U32.HI R166, RZ, 0x5, R174 ;  /* 0x00000005ffa67819 */ /* 0x004fca00000116ae */
[----:B------:R-:W2:Y:S02]  /*00c0*/  SHFL.IDX PT, R0, R166, RZ, 0x1f ;  /* 0x00001fffa6007589 */ /* 0x000ea400000e0000 */
[----:B--2---:R-:W-:Y:S01]  /*00d0*/  R2UR UR10, R0 ;  /* 0x00000000000a72ca */ /* 0x004fe200000e0000 */
[----:B-1----:R-:W-:Y:S05]  /*00e0*/  BRA.U UP2, `(.L_x_0) ;  /* 0x00000001022c7547 */ /* 0x002fea000b800000 */
[----:B------:R-:W1:Y:S02]  /*00f0*/  LDCU.64 UR6, c[0x0][0x888] ;  /* 0x00011100ff0677ac */ /* 0x000e640008000a00 */
[----:B-1----:R-:W-:-:S04]  /*0100*/  UISETP.NE.U32.AND UP0, UPT, UR6, URZ, UPT ;  /* 0x000000ff0600728c */ /* 0x002fc8000bf05070 */
[----:B------:R-:W-:-:S09]  /*0110*/  UISETP.NE.AND.EX UP0, UPT, UR7, URZ, UPT, UP0 ;  /* 0x000000ff0700728c */ /* 0x000fd2000bf05300 */
[----:B------:R-:W-:Y:S05]  /*0120*/  BRA.U !UP0, `(.L_x_1) ;  /* 0x0000000108107547 */ /* 0x000fea000b800000 */
[----:B------:R-:W1:Y:S02]  /*0130*/  LDC.64 R2, c[0x0][0x888] ;  /* 0x00022200ff027b82 */ /* 0x000e640000000a00 */
[----:B-1----:R1:W5:Y:S01]  /*0140*/  LDG.E R81, desc[UR44][R2.64] ;  /* 0x0000002c02517981 */ /* 0x002362000c1e1900 */
[----:B------:R-:W-:Y:S01]  /*0150*/  HFMA2 R159, -RZ, RZ, 0, 5.9604644775390625e-08 ;  /* 0x00000001ff9f7431 */ /* 0x000fe200000001ff */
[----:B------:R-:W-:Y:S05]  /*0160*/  BRA `(.L_x_0) ;  /* 0x00000000000c7947 */ /* 0x000fea0003800000 */
.L_x_1:
[----:B------:R-:W1:Y:S01]  /*0170*/  LDCU UR6, c[0x0][0x880] ;  /* 0x00011000ff0677ac */ /* 0x000e620008000800 */
[----:B------:R-:W-:Y:S01]  /*0180*/  HFMA2 R159, -RZ, RZ, 0, 5.9604644775390625e-08 ;  /* 0x00000001ff9f7431 */ /* 0x000fe200000001ff */
[----:B-1----:R-:W-:-:S07]  /*0190*/  MOV R81, UR6 ;  /* 0x0000000600517c02 */ /* 0x002fce0008000f00 */
.L_x_0:
[----:B------:R-:W2:Y:S02]  /*01a0*/  LDCU.64 UR6, c[0x0][0x8b0] ;  /* 0x00011600ff0677ac */ /* 0x000ea40008000a00 */
[----:B--2---:R-:W-:-:S04]  /*01b0*/  UISETP.NE.U32.AND UP0, UPT, UR6, URZ, UPT ;  /* 0x000000ff0600728c */ /* 0x004fc8000bf05070 */
[----:B------:R-:W-:-:S09]  /*01c0*/  UISETP.NE.AND.EX UP0, UPT, UR7, URZ, UPT, UP0 ;  /* 0x000000ff0700728c */ /* 0x000fd2000bf05300 */
[----:B------:R-:W-:Y:S05]  /*01d0*/  BRA.U UP0, `(.L_x_2) ;  /* 0x0000000100247547 */ /* 0x000fea000b800000 */
[----:B------:R-:W2:Y:S02]  /*01e0*/  LDCU.64 UR6, c[0x0][0x8a8] ;  /* 0x00011500ff0677ac */ /* 0x000ea40008000a00 */
[----:B--2---:R-:W-:-:S04]  /*01f0*/  UISETP.NE.U32.AND UP0, UPT, UR6, URZ, UPT ;  /* 0x000000ff0600728c */ /* 0x004fc8000bf05070 */
[----:B------:R-:W-:-:S09]  /*0200*/  UISETP.NE.AND.EX UP0, UPT, UR7, URZ, UPT, UP0 ;  /* 0x000000ff0700728c */ /* 0x000fd2000bf05300 */
[----:B------:R-:W-:Y:S05]  /*0210*/  BRA.U !UP0, `(.L_x_3) ;  /* 0x00000001080c7547 */ /* 0x000fea000b800000 */
[----:B------:R-:W2:Y:S02]  /*0220*/  LDC.64 R78, c[0x0][0x8a8] ;  /* 0x00022a00ff4e7b82 */ /* 0x000ea40000000a00 */
[----:B--2---:R2:W5:Y:S01]  /*0230*/  LDG.E R78, desc[UR44][R78.64] ;  /* 0x0000002c4e4e7981 */ /* 0x004562000c1e1900 */
[----:B------:R-:W-:Y:S05]  /*0240*/  BRA `(.L_x_2) ;  /* 0x0000000000087947 */ /* 0x000fea0003800000 */
.L_x_3:
[----:B------:R-:W2:Y:S02]  /*0250*/  LDCU UR6, c[0x0][0x8a0] ;  /* 0x00011400ff0677ac */ /* 0x000ea40008000800 */
[----:B--2---:R-:W-:Y:S02]  /*0260*/  MOV R78, UR6 ;  /* 0x00000006004e7c02 */ /* 0x004fe40008000f00 */
.L_x_2:
[----:B------:R-:W-:Y:S01]  /*0270*/  IMAD.U32 R0, RZ, RZ, UR10 ;  /* 0x0000000aff007e24 */ /* 0x000fe2000f8e00ff */
[----:B------:R-:W-:Y:S04]  /*0280*/  BSSY.RECONVERGENT B0, `(.L_x_4) ;  /* 0x000000c000007945 */ /* 0x000fe80003800200 */
[C---:B------:R-:W-:Y:S02]  /*0290*/  ISETP.NE.OR P2, PT, R0.reuse, 0x1, !P0 ;  /* 0x000000010000780c */ /* 0x040fe40004745670 */
[----:B------:R-:W-:-:S11]  /*02a0*/  ISETP.NE.OR P1, PT, R0, 0x3, !P0 ;  /* 0x000000030000780c */ /* 0x000fd60004725670 */
[----:B------:R-:W-:Y:S05]  /*02b0*/  @P2 BRA `(.L_x_5) ;  /* 0x0000000000202947 */ /* 0x000fea0003800000 */
[----:B------:R-:W3:Y:S02]  /*02c0*/  LDCU.64 UR6, c[0x0][0x348] ;  /* 0x00006900ff0677ac */ /* 0x000ee40008000a00 */
[----:B---3--:R-:W-:Y:S02]  /*02d0*/  UIADD3 UR12, UP1, UPT, UR6, 0x80, URZ ;  /* 0x00000080060c7890 */ /* 0x008fe4000ff3e0ff */
[----:B------:R-:W-:Y:S02]  /*02e0*/  UIADD3 UR6, UP0, UPT, UR6, 0x180, URZ ;  /* 0x0000018006067890 */ /* 0x000fe4000ff1e0ff */
[----:B------:R-:W-:Y:S02]  /*02f0*/  UIADD3.X UR13, UPT, UPT, URZ, UR7, URZ, UP1, !UPT ;  /* 0x00000007ff0d7290 */ /* 0x000fe40008ffe4ff */
[----:B------:R-:W-:-:S07]  /*0300*/  UIADD3.X UR7, UPT, UPT, URZ, UR7, URZ, UP0, !UPT ;  /* 0x00000007ff077290 */ /* 0x000fce00087fe4ff */
[----:B------:R3:W-:Y:S02]  /*0310*/  UTMACCTL.PF [UR12] ;  /* 0x000000000c0079b9 */ /* 0x0007e40008040000 */
[----:B------:R3:W-:Y:S02]  /*0320*/  UTMACCTL.PF [UR6] ;  /* 0x00000000060079b9 */ /* 0x0007e40008040000 */
[----:B---3--:R-:W-:Y:S01]  /*0330*/  NOP ;  /* 0x0000000000007918 */ /* 0x008fe20000000000 */
.L_x_5:
[----:B------:R-:W-:Y:S05]  /*0340*/  BSYNC.RECONVERGENT B0 ;  /* 0x0000000000007941 */ /* 0x000fea0003800200 */
.L_x_4:
[----:B------:R-:W-:Y:S04]  /*0350*/  BSSY.RECONVERGENT B0, `(.L_x_6) ;  /* 0x000000a000007945 */ /* 0x000fe80003800200 */
        /* <DEDUP_REMOVED lines=9> */
.L_x_7:
[----:B------:R-:W-:Y:S05]  /*03f0*/  BSYNC.RECONVERGENT B0 ;  /* 0x0000000000007941 */ /* 0x000fea0003800200 */
.L_x_6:
[----:B------:R-:W3:Y:S01]  /*0400*/  LDCU.64 UR6, c[0x0][0x888] ;  /* 0x00011100ff0677ac */ /* 0x000ee20008000a00 */
[----:B------:R-:W-:Y:S02]  /*0410*/  UISETP.EQ.U32.AND UP1, UPT, UR8, URZ, UPT ;  /* 0x000000ff0800728c */ /* 0x000fe4000bf22070 */
[----:B------:R-:W-:Y:S02]  /*0420*/  UPLOP3.LUT UP5, UPT, UPT, UPT, UPT, 0x40, 0x4 ;  /* 0x000000000004789c */ /* 0x000fe40003fae870 */
[----:B---3--:R-:W-:-:S04]  /*0430*/  UISETP.NE.U32.AND UP0, UPT, UR6, URZ, UPT ;  /* 0x000000ff0600728c */ /* 0x008fc8000bf05070 */
[----:B------:R-:W-:-:S04]  /*0440*/  UISETP.NE.AND.EX UP0, UPT, UR7, URZ, UPT, UP0 ;  /* 0x000000ff0700728c */ /* 0x000fc8000bf05300 */
[----:B------:R-:W-:-:S04]  /*0450*/  UISETP.EQ.OR.EX UP3, UPT, UR9, URZ, !UP0, UP1 ;  /* 0x000000ff0900728c */ /* 0x000fc8000c762710 */
[----:B------:R-:W-:-:S05]  /*0460*/  UP2UR UR48, UPR, URZ, 0x8 ;  /* 0x00000008ff307883 */ /* 0x000fca0008000000 */
[----:B------:R-:W-:Y:S07]  /*0470*/  BRA.U !UP3, `(.L_x_8) ;  /* 0x000000010b147547 */ /* 0x000fee000b800000 */
[----:B------:R-:W-:Y:S01]  /*0480*/  PLOP3.LUT P2, PT, PT, PT, UP2, 0x80, 0x8 ;  /* 0x000000000008781c */ /* 0x000fe20003f4f028 */
[----:B------:R-:W-:-:S12]  /*0490*/  UPLOP3.LUT UP5, UPT, UPT, UPT, UP0, 0x40, 0x4 ;  /* 0x000000000004789c */ /* 0x000fd80003fae800 */
[----:B-----5:R-:W-:-:S13]  /*04a0*/  @!P2 FSETP.EQ.AND P1, PT, R81, RZ, PT ;  /* 0x000000ff5100a20b */ /* 0x020fda0003f22000 */
[----:B------:R-:W-:Y:S01]  /*04b0*/  @!P2 VOTEU.ANY UP1, P1 ;  /* 0x0000000000ffa886 */ /* 0x000fe20000820100 */
[----:B------:R-:W-:-:S11]  /*04c0*/  @!UP2 UPLOP3.LUT UP5, UPT, UPT, UPT, UP1, 0x80, 0x8 ;  /* 0x000000000008a89c */ /* 0x000fd60003faf010 */
.L_x_8:
[----:B------:R-:W3:Y:S01]  /*04d0*/  SHFL.IDX PT, R0, R166, RZ, 0x1f ;  /* 0x00001fffa6007589 */ /* 0x000ee200000e0000 */
[----:B------:R-:W-:-:S04]  /*04e0*/  UISETP.NE.AND UP1, UPT, UR10, 0x2, UPT ;  /* 0x000000020a00788c */ /* 0x000fc8000bf25270 */
[----:B------:R-:W-:Y:S02]  /*04f0*/  UISETP.EQ.AND UP2, UPT, UR5, URZ, !UP1 ;  /* 0x000000ff0500728c */ /* 0x000fe4000cf42270 */
[----:B------:R-:W-:-:S04]  /*0500*/  USEL UR6, URZ, 0x1, UP1 ;  /* 0x00000001ff067887 */ /* 0x000fc80008800000 */
[----:B------:R-:W-:Y:S02]  /*0510*/  PLOP3.LUT P5, PT, P0, PT, UP2, 0x80, 0x8 ;  /* 0x000000000008781c */ /* 0x000fe400007af028 */
[----:B---3--:R-:W-:-:S13]  /*0520*/  ISETP.NE.AND P1, PT, R0, RZ, PT ;  /* 0x000000ff0000720c */ /* 0x008fda0003f25270 */
[----:B------:R-:W-:Y:S05]  /*0530*/  @P1 BRA `(.L_x_9) ;  /* 0x00000000004c1947 */ /* 0x000fea0003800000 */
[----:B------:R-:W-:Y:S01]  /*0540*/  UMOV UR8, 0x400 ;  /* 0x0000040000087882 */ /* 0x000fe20000000000 */
[----:B------:R-:W-:Y:S01]  /*0550*/  UMOV UR7, 0x1 ;  /* 0x0000000100077882 */ /* 0x000fe20000000000 */
[----:B------:R-:W-:Y:S02]  /*0560*/  ULEA UR8, UR37, UR8, 0x18 ;  /* 0x0000000825087291 */ /* 0x000fe4000f8ec0ff */
[----:B------:R-:W-:-:S04]  /*0570*/  UIADD3 UR12, UPT, UPT, -UR7, 0x100000, URZ ;  /* 0x00100000070c7890 */ /* 0x000fc8000fffe1ff */
[----:B------:R-:W-:Y:S02]  /*0580*/  USHF.L.U32 UR13, UR12, 0xb, URZ ;  /* 0x0000000b0c0d7899 */ /* 0x000fe400080006ff */
[----:B------:R-:W-:Y:S01]  /*0590*/  USHF.L.U32 UR12, UR12, 0x1, URZ ;  /* 0x000000010c0c7899 */ /* 0x000fe200080006ff */
[----:B------:R-:W-:Y:S01]  /*05a0*/  ELECT P1, URZ, PT ;  /* 0x0000000000ff782f */ /* 0x000fe20003820000 */
[----:B------:R-:W3:Y:S10]  /*05b0*/  FENCE.VIEW.ASYNC.S ;  /* 0x00000000000073c6 */ /* 0x000ef40000000000 */
[----:B---3--:R3:W4:Y:S01]  /*05c0*/  SYNCS.EXCH.64 URZ, [UR8], UR12 ;  /* 0x0000000c08ff75b2 */ /* 0x0087220008000100 */
[----:B------:R3:W1:Y:S01]  /*05d0*/  SYNCS.EXCH.64 URZ, [UR8+0x28], UR12 ;  /* 0x0000280c08ff75b2 */ /* 0x0006620008000100 */
        /* <DEDUP_REMOVED lines=8> */
[----:B------:R-:W-:Y:S01]  /*0660*/  NOP ;  /* 0x0000000000007918 */ /* 0x000fe20000000000 */
.L_x_9:
[----:B------:R-:W2:Y:S01]  /*0670*/  SHFL.IDX PT, R0, R166, RZ, 0x1f ;  /* 0x00001fffa6007589 */ /* 0x000ea200000e0000 */
[----:B------:R-:W-:Y:S01]  /*0680*/  NOP ;  /* 0x0000000000007918 */ /* 0x000fe20000000000 */
[----:B--2---:R-:W-:-:S13]  /*0690*/  ISETP.NE.AND P1, PT, R0, 0x1, PT ;  /* 0x000000010000780c */ /* 0x004fda0003f25270 */
[----:B------:R-:W-:Y:S05]  /*06a0*/  @P1 BRA `(.L_x_10) ;  /* 0x0000000000541947 */ /* 0x000fea0003800000 */
[----:B------:R-:W-:Y:S01]  /*06b0*/  UMOV UR9, 0x400 ;  /* 0x0000040000097882 */ /* 0x000fe20000000000 */
[----:B---3--:R-:W-:Y:S01]  /*06c0*/  UMOV UR8, 0x20 ;  /* 0x0000002000087882 */ /* 0x008fe20000000000 */
[----:B------:R-:W-:Y:S01]  /*06d0*/  UMOV UR7, 0x80 ;  /* 0x0000008000077882 */ /* 0x000fe20000000000 */
[----:B------:R-:W-:Y:S02]  /*06e0*/  ULEA UR9, UR37, UR9, 0x18 ;  /* 0x0000000925097291 */ /* 0x000fe4000f8ec0ff */
[----:B------:R-:W-:-:S04]  /*06f0*/  UIADD3 UR12, UPT, UPT, -UR8, 0x100000, URZ ;  /* 0x00100000080c7890 */ /* 0x000fc8000fffe1ff */
[----:B------:R-:W-:Y:S02]  /*0700*/  USHF.L.U32 UR13, UR12, 0xb, URZ ;  /* 0x0000000b0c0d7899 */ /* 0x000fe400080006ff */
[----:B------:R-:W-:Y:S02]  /*0710*/  USHF.L.U32 UR12, UR12, 0x1, URZ ;  /* 0x000000010c0c7899 */ /* 0x000fe400080006ff */
[----:B------:R-:W-:-:S04]  /*0720*/  UIADD3 UR14, UPT, UPT, -UR7, 0x100000, URZ ;  /* 0x00100000070e7890 */ /* 0x000fc8000fffe1ff */
[----:B------:R-:W-:Y:S02]  /*0730*/  USHF.L.U32 UR15, UR14, 0xb, URZ ;  /* 0x0000000b0e0f7899 */ /* 0x000fe400080006ff */
[----:B------:R-:W-:Y:S01]  /*0740*/  USHF.L.U32 UR14, UR14, 0x1, URZ ;  /* 0x000000010e0e7899 */ /* 0x000fe200080006ff */
[----:B------:R-:W-:Y:S01]  /*0750*/  ELECT P1, URZ, PT ;  /* 0x0000000000ff782f */ /* 0x000fe20003820000 */
[----:B------:R-:W2:Y:S02]  /*0760*/  FENCE.VIEW.ASYNC.S ;  /* 0x00000000000073c6 */ /* 0x000ea40000000000 */
[----:B--2---:R2:W3:Y:S08]  /*0770*/  SYNCS.EXCH.64 URZ, [UR9+0x50], UR12 ;  /* 0x0000500c09ff75b2 */ /* 0x0044f00008000100 */
        /* <DEDUP_REMOVED lines=8> */
.L_x_10:
[----:B------:R-:W4:Y:S01]  /*0800*/  SHFL.IDX PT, R0, R166, RZ, 0x1f ;  /* 0x00001fffa6007589 */ /* 0x000f2200000e0000 */
[----:B------:R-:W-:Y:S01]  /*0810*/  NOP ;  /* 0x0000000000007918 */ /* 0x000fe20000000000 */
[----:B----4-:R-:W-:-:S13]  /*0820*/  ISETP.NE.AND P1, PT, R0, 0x3, PT ;  /* 0x000000030000780c */ /* 0x010fda0003f25270 */
[----:B------:R-:W-:Y:S05]  /*0830*/  @P1 BRA `(.L_x_11) ;  /* 0x00000000002c1947 */ /* 0x000fea0003800000 */
[----:B---3--:R-:W-:Y:S01]  /*0840*/  UMOV UR8, 0x400 ;  /* 0x0000040000087882 */ /* 0x008fe20000000000 */
[----:B------:R-:W-:Y:S01]  /*0850*/  UMOV UR7, 0x20 ;  /* 0x0000002000077882 */ /* 0x000fe20000000000 */
[----:B------:R-:W-:Y:S02]  /*0860*/  ULEA UR8, UR37, UR8, 0x18 ;  /* 0x0000000825087291 */ /* 0x000fe4000f8ec0ff */
[----:B--2---:R-:W-:-:S04]  /*0870*/  UIADD3 UR12, UPT, UPT, -UR7, 0x100000, URZ ;  /* 0x00100000070c7890 */ /* 0x004fc8000fffe1ff */
[----:B------:R-:W-:Y:S02]  /*0880*/  USHF.L.U32 UR13, UR12, 0xb, URZ ;  /* 0x0000000b0c0d7899 */ /* 0x000fe400080006ff */
[----:B------:R-:W-:Y:S01]  /*0890*/  USHF.L.U32 UR12, UR12, 0x1, URZ ;  /* 0x000000010c0c7899 */ /* 0x000fe200080006ff */
[----:B------:R-:W-:Y:S01]  /*08a0*/  ELECT P1, URZ, PT ;  /* 0x0000000000ff782f */ /* 0x000fe20003820000 */
[----:B------:R-:W2:Y:S10]  /*08b0*/  FENCE.VIEW.ASYNC.S ;  /* 0x00000000000073c6 */ /* 0x000eb40000000000 */
[----:B--2---:R4:W2:Y:S01]  /*08c0*/  SYNCS.EXCH.64 URZ, [UR8+0x90], UR12 ;  /* 0x0000900c08ff75b2 */ /* 0x0048a20008000100 */
[----:B------:R4:W3:Y:S02]  /*08d0*/  SYNCS.EXCH.64 URZ, [UR8+0x98], UR12 ;  /* 0x0000980c08ff75b2 */ /* 0x0008e40008000100 */
[----:B----4-:R-:W-:Y:S01]  /*08e0*/  NOP ;  /* 0x0000000000007918 */ /* 0x010fe20000000000 */
.L_x_11:
[----:B------:R-:W4:Y:S01]  /*08f0*/  SHFL.IDX PT, R0, R166, RZ, 0x1f ;  /* 0x00001fffa6007589 */ /* 0x000f2200000e0000 */
[----:B------:R-:W-:Y:S01]  /*0900*/  NOP ;  /* 0x0000000000007918 */ /* 0x000fe20000000000 */
[----:B----4-:R-:W-:-:S13]  /*0910*/  ISETP.NE.AND P1, PT, R0, 0x4, PT ;  /* 0x000000040000780c */ /* 0x010fda0003f25270 */
[----:B------:R-:W-:Y:S05]  /*0920*/  @P1 BRA `(.L_x_12) ;  /* 0x0000000000481947 */ /* 0x000fea0003800000 */
[----:B--2---:R-:W-:Y:S01]  /*0930*/  UMOV UR9, 0x1a0 ;  /* 0x000001a000097882 */ /* 0x004fe20000000000 */
[----:B---3--:R-:W-:Y:S01]  /*0940*/  UMOV UR8, 0x400 ;  /* 0x0000040000087882 */ /* 0x008fe20000000000 */
[----:B------:R-:W-:Y:S01]  /*0950*/  USEL UR9, UR9, 0x1e0, UP5 ;  /* 0x000001e009097887 */ /* 0x000fe2000a800000 */
        /* <DEDUP_REMOVED lines=10> */
[----:B--2---:R4:W2:Y:S08]  /*0a00*/  SYNCS.EXCH.64 URZ, [UR8+0xa0], UR12 ;  /* 0x0000a00c08ff75b2 */ /* 0x0048b00008000100 */
[----:B------:R4:W3:Y:S01]  /*0a10*/  SYNCS.EXCH.64 URZ, [UR8+0xb0], UR14 ;  /* 0x0000b00e08ff75b2 */ /* 0x0008e20008000100 */
[----:B------:R4:W1:Y:S01]  /*0a20*/  SYNCS.EXCH.64 URZ, [UR8+0xa8], UR12 ;  /* 0x0000a80c08ff75b2 */ /* 0x0008620008000100 */
[----:B------:R4:W1:Y:S02]  /*0a30*/  SYNCS.EXCH.64 URZ, [UR8+0xb8], UR14 ;  /* 0x0000b80e08ff75b2 */ /* 0x0008640008000100 */
[----:B----4-:R-:W-:Y:S01]  /*0a40*/  NOP ;  /* 0x0000000000007918 */ /* 0x010fe20000000000 */
.L_x_12:
[----:B------:R-:W4:Y:S01]  /*0a50*/  SHFL.IDX PT, R0, R166, RZ, 0x1f ;  /* 0x00001fffa6007589 */ /* 0x000f2200000e0000 */
[----:B------:R-:W-:Y:S01]  /*0a60*/  NOP ;  /* 0x0000000000007918 */ /* 0x000fe20000000000 */
[----:B----4-:R-:W-:-:S13]  /*0a70*/  ISETP.NE.AND P1, PT, R0, 0x5, PT ;  /* 0x000000050000780c */ /* 0x010fda0003f25270 */
[----:B------:R-:W-:Y:S05]  /*0a80*/  @P1 BRA `(.L_x_13) ;  /* 0x0000000000441947 */ /* 0x000fea0003800000 */
[----:B--2---:R-:W-:Y:S01]  /*0a90*/  UMOV UR9, 0x400 ;  /* 0x0000040000097882 */ /* 0x004fe20000000000 */
        /* <DEDUP_REMOVED lines=16> */
.L_x_13:
[----:B------:R-:W4:Y:S01]  /*0ba0*/  SHFL.IDX PT, R0, R166, RZ, 0x1f ;  /* 0x00001fffa6007589 */ /* 0x000f2200000e0000 */
[----:B------:R-:W-:Y:S01]  /*0bb0*/  ISETP.NE.OR P0, PT, RZ, UR10, !P0 ;  /* 0x0000000aff007c0c */ /* 0x000fe2000c705670 */
        /* <DEDUP_REMOVED lines=12> */
[----:B------:R4:W3:Y:S01]  /*0c80*/  SYNCS.EXCH.64 URZ, [UR8+0xf0], UR12 ;  /* 0x0000f00c08ff75b2 */ /* 0x0008e20008000100 */
[----:B------:R4:W1:Y:S01]  /*0c90*/  SYNCS.EXCH.64 URZ, [UR8+0xe8], UR12 ;  /* 0x0000e80c08ff75b2 */ /* 0x0008620008000100 */
[----:B------:R4:W1:Y:S02]  /*0ca0*/  SYNCS.EXCH.64 URZ, [UR8+0xf8], UR12 ;  /* 0x0000f80c08ff75b2 */ /* 0x0008640008000100 */
[----:B----4-:R-:W-:Y:S01]  /*0cb0*/  NOP ;  /* 0x0000000000007918 */ /* 0x010fe20000000000 */
.L_x_14:
[----:B------:R-:W-:Y:S01]  /*0cc0*/  VOTEU.ALL UP1, P0 ;  /* 0x0000000000ff7886 */ /* 0x000fe20000020000 */
[----:B---3--:R-:W3:Y:S01]  /*0cd0*/  LDCU UR8, c[0x0][0x36c] ;  /* 0x00006d80ff0877ac */ /* 0x008ee20008000800 */
[----:B------:R-:W-:Y:S01]  /*0ce0*/  NOP ;  /* 0x0000000000007918 */ /* 0x000fe20000000000 */
[----:B------:R-:W-:Y:S01]  /*0cf0*/  LOP3.LUT R10, R174, 0x1f, RZ, 0xc0, !PT ;  /* 0x0000001fae0a7812 */ /* 0x000fe200078ec0ff */
[----:B--2---:R-:W-:Y:S01]  /*0d00*/  UMOV UR12, 0x20 ;  /* 0x00000020000c7882 */ /* 0x004fe20000000000 */
[----:B------:R-:W-:Y:S01]  /*0d10*/  @!UP1 UMOV UR7, 0x400 ;  /* 0x0000040000079882 */ /* 0x000fe20000000000 */
[----:B------:R-:W-:-:S04]  /*0d20*/  @!UP1 UIADD3 UR12, UPT, UPT, -UR12, 0x100000, URZ ;  /* 0x001000000c0c9890 */ /* 0x000fc8000fffe1ff */
[----:B------:R-:W-:Y:S02]  /*0d30*/  @!UP1 USHF.L.U32 UR13, UR12, 0xb, URZ ;  /* 0x0000000b0c0d9899 */ /* 0x000fe400080006ff */
[----:B------:R-:W-:Y:S02]  /*0d40*/  @!UP1 USHF.L.U32 UR12, UR12, 0x1, URZ ;  /* 0x000000010c0c9899 */ /* 0x000fe400080006ff */
[----:B------:R-:W-:Y:S01]  /*0d50*/  @!UP1 ULEA UR7, UR37, UR7, 0x18 ;  /* 0x0000000725079291 */ /* 0x000fe2000f8ec0ff */
[----:B------:R-:W-:Y:S01]  /*0d60*/  VOTEU.ALL UP1, P0 ;  /* 0x0000000000ff7886 */ /* 0x000fe20000020000 */
[----:B------:R-:W-:Y:S01]  /*0d70*/  UISETP.NE.AND UP4, UPT, UR10, URZ, UPT ;  /* 0x000000ff0a00728c */ /* 0x000fe2000bf85270 */
[----:B------:R-:W2:Y:S09]  /*0d80*/  FENCE.VIEW.ASYNC.S ;  /* 0x00000000000073c6 */ /* 0x000eb20000000000 */
[----:B--2---:R2:W4:Y:S01]  /*0d90*/  @!UP1 SYNCS.EXCH.64 URZ, [UR7+0x100], UR12 ;  /* 0x0001000c07ff95b2 */ /* 0x0045220008000100 */
[----:B---3--:R-:W-:-:S09]  /*0da0*/  UISETP.EQ.U32.AND UP1, UPT, UR8, 0x1, UPT ;  /* 0x000000010800788c */ /* 0x008fd2000bf22070 */
[----:B------:R-:W-:Y:S05]  /*0db0*/  BRA.U !UP1, `(.L_x_15) ;  /* 0x0000000109087547 */ /* 0x000fea000b800000 */
[----:B-1--4-:R-:W-:Y:S01]  /*0dc0*/  UCGABAR_ARV ;  /* 0x00000000000079c7 */ /* 0x012fe20008000000 */
[----:B------:R-:W-:Y:S05]  /*0dd0*/  BRA `(.L_x_16) ;  /* 0x0000000000047947 */ /* 0x000fea0003800000 */
.L_x_15:
[----:B-1--4-:R-:W-:Y:S01]  /*0de0*/  NOP ;  /* 0x0000000000007918 */ /* 0x012fe20000000000 */
.L_x_16:
[----:B------:R-:W1:Y:S01]  /*0df0*/  S2R R11, SR_CTAID.X ;  /* 0x00000000000b7919 */ /* 0x000e620000002500 */
[----:B------:R-:W-:-:S05]  /*0e00*/  CS2R.32 R160, SR_CgaSize ;  /* 0x0000000000a07805 */ /* 0x000fca0000008a00 */
[----:B------:R-:W-:-:S05]  /*0e10*/  IMAD R160, R160, -0xa0, RZ ;  /* 0xffffff60a0a07824 */ /* 0x000fca00078e02ff */
[----:B------:R-:W-:-:S14]  /*0e20*/  R2UR UR8, R160 ;  /* 0x00000000a00872ca */ /* 0x000fdc00000e0000 */
[----:B------:R-:W3:Y:S01]  /*0e30*/  LDCU UR8, c[0x0][UR8+0x2b0] ;  /* 0x00005600080877ac */ /* 0x000ee20008000800 */
[----:B------:R-:W-:-:S05]  /*0e40*/  CS2R.32 R0, SR_CgaSize ;  /* 0x0000000000007805 */ /* 0x000fca0000008a00 */
[----:B------:R-:W-:-:S06]  /*0e50*/  IMAD R0, R0, -0xa0, RZ ;  /* 0xffffff6000007824 */ /* 0x000fcc00078e02ff */
[----:B------:R-:W4:Y:S01]  /*0e60*/  LDC R0, c[0x0][R0+0x2a0] ;  /* 0x0000a80000007b82 */ /* 0x000f220000000800 */
[----:B------:R-:W-:Y:S01]  /*0e70*/  PRMT R8, RZ, 0x7610, R8 ;  /* 0x00007610ff087816 */ /* 0x000fe20000000008 */
[----:B------:R-:W3:Y:S01]  /*0e80*/  S2R R20, SR_CTAID.Y ;  /* 0x0000000000147919 */ /* 0x000ee20000002600 */
[----:B------:R-:W-:-:S05]  /*0e90*/  CS2R.32 R160, SR_CgaSize ;  /* 0x0000000000a07805 */ /* 0x000fca0000008a00 */
[----:B------:R-:W-:-:S05]  /*0ea0*/  IMAD R160, R160, -0xa0, RZ ;  /* 0xffffff60a0a07824 */ /* 0x000fca00078e02ff */
[----:B--2---:R-:W-:-:S14]  /*0eb0*/  R2UR UR7, R160 ;  /* 0x00000000a00772ca */ /* 0x004fdc00000e0000 */
[----:B------:R-:W2:Y:S01]  /*0ec0*/  LDCU UR7, c[0x0][UR7+0x2b4] ;  /* 0x00005680070777ac */ /* 0x000ea20008000800 */
[----:B------:R-:W-:Y:S01]  /*0ed0*/  UISETP.NE.AND UP2, UPT, UR10, 0x2, UPT ;  /* 0x000000020a00788c */ /* 0x000fe2000bf45270 */
[----:B------:R-:W3:Y:S01]  /*0ee0*/  LDC R9, c[0x0][0xb24] ;  /* 0x0002c900ff097b82 */ /* 0x000ee20000000800 */
[----:B------:R-:W-:-:S05]  /*0ef0*/  CS2R.32 R158, SR_CgaSize ;  /* 0x00000000009e7805 */ /* 0x000fca0000008a00 */
[----:B------:R-:W-:-:S06]  /*0f00*/  IMAD R158, R158, -0xa0, RZ ;  /* 0xffffff609e9e7824 */ /* 0x000fcc00078e02ff */
[----:B------:R-:W4:Y:S08]  /*0f10*/  LDC R158, c[0x0][R158+0x2a4] ;  /* 0x0000a9009e9e7b82 */ /* 0x000f300000000800 */
[----:B------:R-:W4:Y:S01]  /*0f20*/  LDC R72, c[0x0][0xb24] ;  /* 0x0002c900ff487b82 */ /* 0x000f220000000800 */
[----:B-1----:R-:W-:Y:S01]  /*0f30*/  I2FP.F32.U32 R4, R11 ;  /* 0x0000000b00047245 */ /* 0x002fe20000201000 */
[----:B------:R-:W-:-:S06]  /*0f40*/  IMAD.MOV.U32 R21, RZ, RZ, R11 ;  /* 0x000000ffff157224 */ /* 0x000fcc00078e000b */
[----:B------:R-:W1:Y:S01]  /*0f50*/  S2UR UR36, SR_CTAID.Z ;  /* 0x00000000002479c3 */ /* 0x000e620000002700 */
[----:B---3--:R-:W-:Y:S02]  /*0f60*/  ISETP.GE.AND P0, PT, R9, 0x1, PT ;  /* 0x000000010900780c */ /* 0x008fe40003f06270 */
[----:B------:R-:W-:Y:S01]  /*0f70*/  I2FP.F32.U32 R2, R20 ;  /* 0x0000001400027245 */ /* 0x000fe20000201000 */
[----:B------:R-:W-:-:S04]  /*0f80*/  FMUL R4, R4, UR8 ;  /* 0x0000000804047c20 */ /* 0x000fc80008400000 */
[----:B--2---:R-:W-:Y:S01]  /*0f90*/  FMUL R2, R2, UR7 ;  /* 0x0000000702027c20 */ /* 0x004fe20008400000 */
[----:B------:R-:W2:Y:S01]  /*0fa0*/  F2I.U32.TRUNC.NTZ R160, R4 ;  /* 0x0000000400a07305 */ /* 0x000ea2000020f000 */
[----:B------:R-:W3:Y:S07]  /*0fb0*/  LDCU UR7, c[0x0][0xb30] ;  /* 0x00016600ff0777ac */ /* 0x000eee0008000800 */
[----:B------:R-:W1:Y:S01]  /*0fc0*/  F2I.U32.TRUNC.NTZ R3, R2 ;  /* 0x0000000200037305 */ /* 0x000e62000020f000 */
[----:B--2---:R-:W-:-:S04]  /*0fd0*/  IMAD.MOV R160, RZ, RZ, -R160 ;  /* 0x000000ffffa07224 */ /* 0x004fc800078e0aa0 */
[----:B----4-:R-:W-:Y:S01]  /*0fe0*/  IMAD R160, R0, R160, R11 ;  /* 0x000000a000a07224 */ /* 0x010fe200078e020b */
[----:B------:R-:W-:Y:S01]  /*0ff0*/  PRMT R0, RZ, 0x7610, R0 ;  /* 0x00007610ff007816 */ /* 0x000fe20000000000 */
[----:B---3--:R-:W-:Y:S01]  /*1000*/  UISETP.NE.AND UP3, UPT, UR7, 0x1, UPT ;  /* 0x000000010700788c */ /* 0x008fe2000bf65270 */
[----:B-1----:R-:W-:-:S05]  /*1010*/  IADD3 R3, PT, PT, -R3, RZ, RZ ;  /* 0x000000ff03037210 */ /* 0x002fca0007ffe1ff */
[----:B------:R-:W-:Y:S01]  /*1020*/  IMAD R158, R158, R3, R20 ;  /* 0x000000039e9e7224 */ /* 0x000fe200078e0214 */
[----:B------:R-:W-:Y:S06]  /*1030*/  BRA.U UP4, `(.L_x_17) ;  /* 0x0000000104247547 */ /* 0x000fec000b800000 */
[----:B------:R-:W-:Y:S01]  /*1040*/  ISETP.NE.AND P1, PT, R158, RZ, PT ;  /* 0x000000ff9e00720c */ /* 0x000fe20003f25270 */
[----:B------:R-:W-:Y:S01]  /*1050*/  IMAD.MOV.U32 R0, RZ, RZ, 0x3 ;  /* 0x00000003ff007424 */ /* 0x000fe200078e00ff */
[C---:B------:R-:W-:Y:S02]  /*1060*/  LOP3.LUT R3, R160.reuse, 0xfffffffe, RZ, 0xc0, !PT ;  /* 0xfffffffea0037812 */ /* 0x040fe400078ec0ff */
[----:B------:R-:W-:Y:S02]  /*1070*/  ISETP.LT.U32.OR P1, PT, R160, 0x2, !P1 ;  /* 0x00000002a000780c */ /* 0x000fe40004f21470 */
[----:B------:R-:W-:Y:S02]  /*1080*/  SHF.L.U32 R0, R0, R3, RZ ;  /* 0x0000000300007219 */ /* 0x000fe400000006ff */
[----:B------:R-:W-:Y:S02]  /*1090*/  SEL R5, RZ, 0x1, !P1 ;  /* 0x00000001ff057807 */ /* 0x000fe40004800000 */
[----:B------:R-:W-:-:S05]  /*10a0*/  SEL R2, RZ, 0x2, !P1 ;  /* 0x00000002ff027807 */ /* 0x000fca0004800000 */
[----:B------:R-:W-:-:S05]  /*10b0*/  IMAD.IADD R2, R5, 0x1, R2 ;  /* 0x0000000105027824 */ /* 0x000fca00078e0202 */
[----:B------:R-:W-:Y:S02]  /*10c0*/  PRMT R8, R2, 0x7610, R8 ;  /* 0x0000761002087816 */ /* 0x000fe40000000008 */
.L_x_17:
[----:B------:R-:W-:Y:S05]  /*10d0*/  @!P0 BRA `(.L_x_18) ;  /* 0x0000000000b88947 */ /* 0x000fea0003800000 */
[----:B------:R-:W1:Y:S01]  /*10e0*/  LDC.64 R4, c[0x0][0xb18] ;  /* 0x0002c600ff047b82 */ /* 0x000e620000000a00 */
[----:B------:R-:W-:-:S07]  /*10f0*/  ISETP.NE.AND P0, PT, R9, 0x1, PT ;  /* 0x000000010900780c */ /* 0x000fce0003f05270 */
[----:B------:R-:W2:Y:S08]  /*1100*/  LDC R14, c[0x0][0xb0c] ;  /* 0x0002c300ff0e7b82 */ /* 0x000eb00000000800 */
[----:B------:R-:W3:Y:S08]  /*1110*/  LDC R13, c[0x0][0x370] ;  /* 0x0000dc00ff0d7b82 */ /* 0x000ef00000000800 */
[----:B------:R-:W4:Y:S01]  /*1120*/  LDC R16, c[0x0][0x374] ;  /* 0x0000dd00ff107b82 */ /* 0x000f220000000800 */
[----:B-1----:R-:W-:-:S07]  /*1130*/  ISETP.NE.AND P1, PT, R4, 0x1, PT ;  /* 0x000000010400780c */ /* 0x002fce0003f25270 */
[----:B------:R-:W3:Y:S01]  /*1140*/  LDC.64 R6, c[0x0][0xb10] ;  /* 0x0002c400ff067b82 */ /* 0x000ee20000000a00 */
[----:B--2---:R-:W-:-:S07]  /*1150*/  ISETP.NE.AND P2, PT, R14, 0x1, PT ;  /* 0x000000010e00780c */ /* 0x004fce0003f45270 */
[----:B------:R-:W1:Y:S08]  /*1160*/  LDC R12, c[0x0][0xb20] ;  /* 0x0002c800ff0c7b82 */ /* 0x000e700000000800 */
[----:B------:R-:W2:Y:S01]  /*1170*/  LDC.64 R2, c[0x0][0xb28] ;  /* 0x0002ca00ff027b82 */ /* 0x000ea20000000a00 */
[----:B----4-:R-:W-:-:S04]  /*1180*/  IMAD.HI.U32 R15, R16, R5, RZ ;  /* 0x00000005100f7227 */ /* 0x010fc800078e00ff */
[----:B------:R-:W-:-:S04]  /*1190*/  IMAD.HI.U32 R5, R20, R5, RZ ;  /* 0x0000000514057227 */ /* 0x000fc800078e00ff */
[----:B---3--:R-:W-:-:S04]  /*11a0*/  IMAD.HI.U32 R18, R13, R6, RZ ;  /* 0x000000060d127227 */ /* 0x008fc800078e00ff */
[C---:B------:R-:W-:Y:S01]  /*11b0*/  IMAD.HI.U32 R22, R11.reuse, R6, RZ ;  /* 0x000000060b167227 */ /* 0x040fe200078e00ff */
[-C--:B------:R-:W-:Y:S02]  /*11c0*/  @P2 SHF.R.U32.HI R13, RZ, R7.reuse, R18 ;  /* 0x00000007ff0d2219 */ /* 0x080fe40000011612 */
[-C--:B-1----:R-:W-:Y:S02]  /*11d0*/  @P1 SHF.R.U32.HI R16, RZ, R12.reuse, R15 ;  /* 0x0000000cff101219 */ /* 0x082fe4000001160f */
[----:B------:R-:W-:Y:S02]  /*11e0*/  SHF.R.U32.HI R5, RZ, R12, R5 ;  /* 0x0000000cff057219 */ /* 0x000fe40000011605 */
[----:B------:R-:W-:Y:S02]  /*11f0*/  SHF.R.U32.HI R22, RZ, R7, R22 ;  /* 0x00000007ff167219 */ /* 0x000fe40000011616 */
[----:B------:R-:W-:Y:S01]  /*1200*/  SEL R5, R20, R5, !P1 ;  /* 0x0000000514057207 */ /* 0x000fe20004800000 */
[----:B--2---:R-:W-:Y:S01]  /*1210*/  IMAD.HI.U32 R18, R16, R2, RZ ;  /* 0x0000000210127227 */ /* 0x004fe200078e00ff */
[----:B------:R-:W-:-:S02]  /*1220*/  SEL R21, R11, R22, !P2 ;  /* 0x000000160b157207 */ /* 0x000fc40005000000 */
[----:B------:R-:W-:Y:S01]  /*1230*/  IADD3 R7, PT, PT, -R5, RZ, RZ ;  /* 0x000000ff05077210 */ /* 0x000fe20007ffe1ff */
[----:B------:R-:W-:Y:S01]  /*1240*/  IMAD.HI.U32 R6, R13, R2, RZ ;  /* 0x000000020d067227 */ /* 0x000fe200078e00ff */
[----:B------:R-:W-:-:S03]  /*1250*/  @P0 SHF.R.U32.HI R16, RZ, R3, R18 ;  /* 0x00000003ff100219 */ /* 0x000fc60000011612 */
[----:B------:R-:W-:Y:S01]  /*1260*/  IMAD R7, R4, R7, R20 ;  /* 0x0000000704077224 */ /* 0x000fe200078e0214 */
[----:B------:R-:W-:Y:S01]  /*1270*/  @P0 SHF.R.U32.HI R13, RZ, R3, R6 ;  /* 0x00000003ff0d0219 */ /* 0x000fe20000011606 */
[----:B------:R-:W-:-:S04]  /*1280*/  IMAD R16, R16, R9, RZ ;  /* 0x0000000910107224 */ /* 0x000fc800078e02ff */
[----:B------:R-:W-:Y:S01]  /*1290*/  IMAD R6, R13, R9, RZ ;  /* 0x000000090d067224 */ /* 0x000fe200078e02ff */
[----:B------:R-:W-:-:S04]  /*12a0*/  ISETP.GE.AND P1, PT, R5, R16, PT ;  /* 0x000000100500720c */ /* 0x000fc80003f26270 */
[----:B------:R-:W-:Y:S01]  /*12b0*/  ISETP.GE.OR P1, PT, R21, R6, P1 ;  /* 0x000000061500720c */ /* 0x000fe20000f26670 */
[----:B------:R-:W-:-:S05]  /*12c0*/  IMAD.HI.U32 R6, R5, R2, RZ ;  /* 0x0000000205067227 */ /* 0x000fca00078e00ff */
[----:B------:R-:W-:-:S04]  /*12d0*/  SHF.R.U32.HI R6, RZ, R3, R6 ;  /* 0x00000003ff067219 */ /* 0x000fc80000011606 */
[----:B------:R-:W-:-:S03]  /*12e0*/  SEL R6, R5, R6, !P0 ;  /* 0x0000000605067207 */ /* 0x000fc60004000000 */
[----:B------:R-:W-:Y:S01]  /*12f0*/  @!P1 IMAD.HI.U32 R12, R21, R2, RZ ;  /* 0x00000002150c9227 */ /* 0x000fe200078e00ff */
[----:B------:R-:W-:-:S04]  /*1300*/  IADD3 R2, PT, PT, -R6, RZ, RZ ;  /* 0x000000ff06027210 */ /* 0x000fc80007ffe1ff */
[----:B------:R-:W-:Y:S01]  /*1310*/  @!P1 SHF.R.U32.HI R12, RZ, R3, R12 ;  /* 0x00000003ff0c9219 */ /* 0x000fe2000001160c */
[----:B------:R-:W-:-:S03]  /*1320*/  IMAD R2, R9, R2, R5 ;  /* 0x0000000209027224 */ /* 0x000fc600078e0205 */
[----:B------:R-:W-:-:S05]  /*1330*/  @!P1 SEL R3, R21, R12, !P0 ;  /* 0x0000000c15039207 */ /* 0x000fca0004000000 */
[--C-:B------:R-:W-:Y:S02]  /*1340*/  @!P1 IMAD.IADD R6, R6, 0x1, -R3.reuse ;  /* 0x0000000106069824 */ /* 0x100fe400078e0a03 */
[----:B------:R-:W-:Y:S01]  /*1350*/  @!P1 IMAD R3, R2, R13, R3 ;  /* 0x0000000d02039224 */ /* 0x000fe200078e0203 */
[----:B------:R-:W-:Y:S01]  /*1360*/  IADD3 R2, PT, PT, -R21, RZ, RZ ;  /* 0x000000ff15027210 */ /* 0x000fe20007ffe1ff */
[----:B------:R-:W-:Y:S02]  /*1370*/  @!P1 IMAD R5, R6, R9, R21 ;  /* 0x0000000906059224 */ /* 0x000fe400078e0215 */
[----:B------:R-:W-:Y:S02]  /*1380*/  @!P1 IMAD.MOV.U32 R21, RZ, RZ, R3 ;  /* 0x000000ffff159224 */ /* 0x000fe400078e0003 */
[----:B------:R-:W-:Y:S02]  /*1390*/  IMAD R2, R14, R2, R11 ;  /* 0x000000020e027224 */ /* 0x000fe400078e020b */
[----:B------:R-:W-:-:S02]  /*13a0*/  IMAD R20, R5, R4, R7 ;  /* 0x0000000405147224 */ /* 0x000fc400078e0207 */
[----:B------:R-:W-:Y:S02]  /*13b0*/  IMAD R21, R21, R14, R2 ;  /* 0x0000000e15157224 */ /* 0x000fe400078e0202 */
.L_x_18:
[----:B------:R-:W-:Y:S05]  /*13c0*/  BRA.U UP3, `(.L_x_19) ;  /* 0x0000000103407547 */ /* 0x000fea000b800000 */
[----:B------:R-:W1:Y:S08]  /*13d0*/  LDC.64 R4, c[0x0][0xb10] ;  /* 0x0002c400ff047b82 */ /* 0x000e700000000a00 */
[----:B------:R-:W2:Y:S08]  /*13e0*/  LDC.64 R2, c[0x0][0xb18] ;  /* 0x0002c600ff027b82 */ /* 0x000eb00000000a00 */
[----:B------:R-:W3:Y:S08]  /*13f0*/  LDC R6, c[0x0][0xb20] ;  /* 0x0002c800ff067b82 */ /* 0x000ef00000000800 */
[----:B------:R-:W4:Y:S01]  /*1400*/  LDC R12, c[0x0][0xb0c] ;  /* 0x0002c300ff0c7b82 */ /* 0x000f220000000800 */
[----:B-1----:R-:W-:-:S05]  /*1410*/  IMAD.HI.U32 R4, R21, R4, RZ ;  /* 0x0000000415047227 */ /* 0x002fca00078e00ff */
[----:B------:R-:W-:Y:S01]  /*1420*/  SHF.R.U32.HI R4, RZ, R5, R4 ;  /* 0x00000005ff047219 */ /* 0x000fe20000011604 */
[----:B--2---:R-:W-:Y:S01]  /*1430*/  IMAD.HI.U32 R3, R20, R3, RZ ;  /* 0x0000000314037227 */ /* 0x004fe200078e00ff */
[----:B------:R-:W-:-:S04]  /*1440*/  ISETP.NE.AND P0, PT, R2, 0x1, PT ;  /* 0x000000010200780c */ /* 0x000fc80003f05270 */
[----:B---3--:R-:W-:-:S04]  /*1450*/  SHF.R.U32.HI R3, RZ, R6, R3 ;  /* 0x00000006ff037219 */ /* 0x008fc80000011603 */
[----:B------:R-:W-:Y:S02]  /*1460*/  SEL R3, R20, R3, !P0 ;  /* 0x0000000314037207 */ /* 0x000fe40004000000 */
[----:B----4-:R-:W-:-:S04]  /*1470*/  ISETP.NE.AND P1, PT, R12, 0x1, PT ;  /* 0x000000010c00780c */ /* 0x010fc80003f25270 */
[----:B------:R-:W-:-:S05]  /*1480*/  SEL R6, R21, R4, !P1 ;  /* 0x0000000415067207 */ /* 0x000fca0004800000 */
[----:B------:R-:W-:Y:S02]  /*1490*/  IMAD.IADD R4, R3, 0x1, -R6 ;  /* 0x0000000103047824 */ /* 0x000fe400078e0a06 */
[----:B------:R-:W-:Y:S02]  /*14a0*/  IMAD.IADD R3, R6, 0x1, -R3 ;  /* 0x0000000106037824 */ /* 0x000fe400078e0a03 */
[----:B------:R-:W-:Y:S02]  /*14b0*/  IMAD R21, R4, R12, R21 ;  /* 0x0000000c04157224 */ /* 0x000fe400078e0215 */
[----:B------:R-:W-:Y:S02]  /*14c0*/  IMAD R20, R3, R2, R20 ;  /* 0x0000000203147224 */ /* 0x000fe400078e0214 */
.L_x_19:
[----:B------:R-:W-:Y:S05]  /*14d0*/  BRA.U !UP1, `(.L_x_20) ;  /* 0x00000001090c7547 */ /* 0x000fea000b800000 */
[----:B------:R-:W-:Y:S01]  /*14e0*/  UCGABAR_WAIT ;  /* 0x0000000000007dc7 */ /* 0x000fe20008000000 */
[----:B------:R-:W-:Y:S01]  /*14f0*/  CCTL.IVALL ;  /* 0x00000000ff00798f */ /* 0x000fe20002000000 */
[----:B------:R-:W-:Y:S05]  /*1500*/  BRA `(.L_x_21) ;  /* 0x0000000000047947 */ /* 0x000fea0003800000 */
.L_x_20:
[----:B------:R-:W-:Y:S06]  /*1510*/  BAR.SYNC.DEFER_BLOCKING 0x0 ;  /* 0x0000000000007b1d */ /* 0x000fec0000010000 */
.L_x_21:
[----:B------:R-:W-:Y:S05]  /*1520*/  BRA.U UP2, `(.L_x_22) ;  /* 0x0000001102c87547 */ /* 0x000fea000b800000 */
[----:B------:R-:W1:Y:S01]  /*1530*/  LDCU UR4, c[0x0][0x38c] ;  /* 0x00007180ff0477ac */ /* 0x000e620008000800 */
[----:B------:R-:W2:Y:S01]  /*1540*/  LDC R9, c[0x0][0x370] ;  /* 0x0000dc00ff097b82 */ /* 0x000ea20000000800 */
[----:B------:R-:W-:Y:S02]  /*1550*/  IMAD.SHL.U32 R16, R11, 0x80, RZ ;  /* 0x000000800b107824 */ /* 0x000fe400078e00ff */
[----:B------:R-:W-:Y:S01]  /*1560*/  HFMA2 R14, -RZ, RZ, 0, 0 ;  /* 0x00000000ff0e7431 */ /* 0x000fe200000001ff */
[----:B------:R-:W-:Y:S01]  /*1570*/  UISETP.NE.AND UP1, UPT, UR10, URZ, UPT ;  /* 0x000000ff0a00728c */ /* 0x000fe2000bf25270 */
[----:B------:R-:W-:Y:S01]  /*1580*/  ISETP.NE.AND P4, PT, R10, RZ, P5 ;  /* 0x000000ff0a00720c */ /* 0x000fe20002f85270 */
[----:B------:R-:W-:Y:S01]  /*1590*/  IMAD.MOV.U32 R15, RZ, RZ, 0x1 ;  /* 0x00000001ff0f7424 */ /* 0x000fe200078e00ff */
[----:B------:R-:W-:Y:S01]  /*15a0*/  MOV R10, RZ ;  /* 0x000000ff000a7202 */ /* 0x000fe20000000f00 */
[----:B------:R-:W-:Y:S01]  /*15b0*/  IMAD.MOV.U32 R12, RZ, RZ, RZ ;  /* 0x000000ffff0c7224 */ /* 0x000fe200078e00ff */
[----:B------:R-:W3:Y:S01]  /*15c0*/  LDC R0, c[0x0][0x374] ;  /* 0x0000dd00ff007b82 */ /* 0x000ee20000000800 */
[----:B------:R-:W-:Y:S01]  /*15d0*/  IMAD.MOV.U32 R8, RZ, RZ, 0x1 ;  /* 0x00000001ff087424 */ /* 0x000fe200078e00ff */
[----:B------:R-:W-:Y:S01]  /*15e0*/  LOP3.LUT R16, R16, 0x80, RZ, 0xc0, !PT ;  /* 0x0000008010107812 */ /* 0x000fe200078ec0ff */
[----:B------:R-:W4:Y:S01]  /*15f0*/  LDCU.64 UR14, c[0x0][0x348] ;  /* 0x00006900ff0e77ac */ /* 0x000f220008000a00 */
[----:B------:R-:W-:-:S02]  /*1600*/  USEL UR22, UR6, 0x2, UP1 ;  /* 0x0000000206167887 */ /* 0x000fc40008800000 */
[----:B-1----:R-:W-:Y:S01]  /*1610*/  UIADD3 UR5, UPT, UPT, UR4, 0x3f, URZ ;  /* 0x0000003f04057890 */ /* 0x002fe2000fffe0ff */
[----:B------:R-:W-:-:S03]  /*1620*/  UMOV UR23, URZ ;  /* 0x000000ff00177c82 */ /* 0x000fc60008000000 */
[----:B------:R-:W-:-:S04]  /*1630*/  USHF.R.S32.HI UR7, URZ, 0x1f, UR5 ;  /* 0x0000001fff077899 */ /* 0x000fc80008011405 */
[----:B------:R-:W-:Y:S02]  /*1640*/  ULEA.HI UR7, UR7, UR5, URZ, 0x6 ;  /* 0x0000000507077291 */ /* 0x000fe4000f8f30ff */
[----:B------:R-:W-:Y:S02]  /*1650*/  UIADD3 UR5, UPT, UPT, UR4, -0x1, URZ ;  /* 0xffffffff04057890 */ /* 0x000fe4000fffe0ff */
[----:B------:R-:W-:Y:S02]  /*1660*/  USHF.R.S32.HI UR7, URZ, 0x6, UR7 ;  /* 0x00000006ff077899 */ /* 0x000fe40008011407 */
[----:B------:R-:W-:Y:S02]  /*1670*/  UISETP.GE.U32.AND UP2, UPT, UR5, -0x7f, UPT ;  /* 0xffffff810500788c */ /* 0x000fe4000bf46070 */
[----:B------:R-:W-:Y:S02]  /*1680*/  UISETP.LT.U32.AND UP0, UPT, UR7, 0x5, UPT ;  /* 0x000000050700788c */ /* 0x000fe4000bf01070 */
[----:B------:R-:W-:-:S02]  /*1690*/  UIADD3 UR4, UPT, UPT, UR4, 0x7e, URZ ;  /* 0x0000007e04047890 */ /* 0x000fc4000fffe0ff */
[----:B------:R-:W-:-:S04]  /*16a0*/  USEL UR5, UR7, 0x5, UP0 ;  /* 0x0000000507057887 */ /* 0x000fc80008000000 */
[----:B------:R-:W-:Y:S02]  /*16b0*/  UIADD3 UR21, UPT, UPT, UR5, -0x1, URZ ;  /* 0xffffffff05157890 */ /* 0x000fe4000fffe0ff */
[----:B------:R-:W-:Y:S02]  /*16c0*/  @UP2 UIADD3 UR21, UPT, UPT, UR5, URZ, URZ ;  /* 0x000000ff05152290 */ /* 0x000fe4000fffe0ff */
[----:B------:R-:W-:Y:S02]  /*16d0*/  UIADD3 UR24, UPT, UPT, UR7, -UR5, URZ ;  /* 0x8000000507187290 */ /* 0x000fe4000fffe0ff */
[----:B------:R-:W-:Y:S02]  /*16e0*/  UIADD3 UR13, UPT, UPT, UR21, 0x1, URZ ;  /* 0x00000001150d7890 */ /* 0x000fe4000fffe0ff */
[----:B--2-4-:R-:W-:-:S12]  /*16f0*/  UIADD3 UR21, UPT, UPT, -UR21, URZ, URZ ;  /* 0x000000ff15157290 */ /* 0x014fd8000fffe1ff */
.L_x_42:
[----:B------:R-:W-:Y:S01]  /*1700*/  UISETP.NE.AND UP0, UPT, UR37, URZ, UPT ;  /* 0x000000ff2500728c */ /* 0x000fe2000bf05270 */
[----:B------:R-:W1:Y:S08]  /*1710*/  S2UR UR37, SR_CgaCtaId ;  /* 0x00000000002579c3 */ /* 0x000e700000008800 */
[----:B------:R-:W-:Y:S05]  /*1720*/  BRA.U UP0, `(.L_x_23) ;  /* 0x0000000100347547 */ /* 0x000fea000b800000 */
[----:B------:R-:W2:Y:S01]  /*1730*/  S2R R2, SR_CgaCtaId ;  /* 0x0000000000027919 */ /* 0x000ea20000008800 */
[----:B------:R-:W-:-:S04]  /*1740*/  MOV R3, 0x400 ;  /* 0x0000040000037802 */ /* 0x000fc80000000f00 */
[----:B--2---:R-:W-:Y:S02]  /*1750*/  LEA R3, R2, R3, 0x18 ;  /* 0x0000000302037211 */ /* 0x004fe400078ec0ff */
[----:B------:R-:W-:-:S03]  /*1760*/  SHF.L.U32 R2, R8, 0x1f, RZ ;  /* 0x0000001f08027819 */ /* 0x000fc600000006ff */
[----:B------:R-:W-:-:S04]  /*1770*/  IMAD R3, R10, 0x8, R3 ;  /* 0x000000080a037824 */ /* 0x000fc800078e0203 */
[----:B------:R-:W2:Y:S02]  /*1780*/  SYNCS.PHASECHK.TRANS64.TRYWAIT P0, [R3+URZ+0xf0], R2 ;  /* 0x0000f002030075a7 */ /* 0x000ea400080011ff */
[----:B--2---:R-:W-:Y:S05]  /*1790*/  @!P0 BRA `(.L_x_24) ;  /* 0x0000009c00448947 */ /* 0x004fea0003800000 */
.L_x_149:
[----:B------:R-:W-:Y:S01]  /*17a0*/  VIADD R10, R10, 0x1 ;  /* 0x000000010a0a7836 */ /* 0x000fe20000000000 */
[----:B------:R2:W-:Y:S04]  /*17b0*/  SYNCS.ARRIVE.TRANS64.A1T0 RZ, [R3+URZ+0xe0], RZ ;  /* 0x0000e0ff03ff79a7 */ /* 0x0005e800081000ff */
[----:B------:R-:W-:-:S04]  /*17c0*/  ISETP.NE.AND P0, PT, R10, 0x2, PT ;  /* 0x000000020a00780c */ /* 0x000fc80003f05270 */
[----:B------:R-:W-:Y:S02]  /*17d0*/  SEL R10, R10, RZ, P0 ;  /* 0x000000ff0a0a7207 */ /* 0x000fe40000000000 */
[----:B--2---:R-:W-:-:S04]  /*17e0*/  SEL R3, RZ, 0x1, P0 ;  /* 0x00000001ff037807 */ /* 0x004fc80000000000 */
[----:B------:R-:W-:-:S07]  /*17f0*/  LOP3.LUT R8, R8, R3, RZ, 0x3c, !PT ;  /* 0x0000000308087212 */ /* 0x000fce00078e3cff */
.L_x_23:
[----:B------:R-:W-:Y:S01]  /*1800*/  UMOV UR6, 0x400 ;  /* 0x0000040000067882 */ /* 0x000fe20000000000 */
[----:B------:R-:W-:Y:S01]  /*1810*/  LEA.HI R3, R21, R21, RZ, 0x1 ;  /* 0x0000001515037211 */ /* 0x000fe200078f08ff */
[----:B-1----:R-:W-:Y:S01]  /*1820*/  ULEA UR6, UR37, UR6, 0x18 ;  /* 0x0000000625067291 */ /* 0x002fe2000f8ec0ff */
[----:B------:R-:W-:Y:S01]  /*1830*/  SHF.L.U32 R2, R15, 0x1f, RZ ;  /* 0x0000001f0f027819 */ /* 0x000fe200000006ff */
[----:B------:R-:W-:Y:S01]  /*1840*/  UISETP.GE.U32.AND UP0, UPT, UR4, 0x7f, UPT ;  /* 0x0000007f0400788c */ /* 0x000fe2000bf06070 */
[C---:B------:R-:W-:Y:S01]  /*1850*/  R2UR UR9, R16.reuse ;  /* 0x00000000100972ca */ /* 0x040fe200000e0000 */
[----:B------:R-:W-:Y:S01]  /*1860*/  ULEA UR8, UR23, UR6, 0x3 ;  /* 0x0000000617087291 */ /* 0x000fe2000f8e18ff */
[----:B------:R-:W-:Y:S01]  /*1870*/  IMAD.SHL.U32 R3, R3, 0x80, RZ ;  /* 0x0000008003037824 */ /* 0x000fe200078e00ff */
[----:B------:R-:W-:Y:S01]  /*1880*/  R2UR UR11, R16 ;  /* 0x00000000100b72ca */ /* 0x000fe200000e0000 */
[----:B------:R-:W-:-:S03]  /*1890*/  UMOV UR25, URZ ;  /* 0x000000ff00197c82 */ /* 0x000fc60008000000 */
[----:B------:R-:W-:-:S03]  /*18a0*/  R2UR UR35, R3 ;  /* 0x00000000032372ca */ /* 0x000fc600000e0000 */
[----:B------:R1:W2:Y:S01]  /*18b0*/  SYNCS.PHASECHK.TRANS64.TRYWAIT P0, [UR8+0x28], R2 ;  /* 0x00002802ff0075a7 */ /* 0x0002a20008001108 */
[----:B------:R-:W-:-:S09]  /*18c0*/  R2UR UR8, R20 ;  /* 0x00000000140872ca */ /* 0x000fd200000e0000 */
[----:B------:R-:W-:-:S04]  /*18d0*/  ULOP3.LUT UR35, UR9, 0xffffff00, UR35, 0xf8, !UPT ;  /* 0xffffff0009237892 */ /* 0x000fc8000f8ef823 */
[----:B------:R-:W-:Y:S01]  /*18e0*/  ULEA UR11, UR8, UR11, 0x8 ;  /* 0x0000000b080b7291 */ /* 0x000fe2000f8e40ff */
[----:B------:R-:W-:Y:S11]  /*18f0*/  BRA.U !UP0, `(.L_x_25) ;  /* 0x0000000108bc7547 */ /* 0x000ff6000b800000 */
[----:B------:R-:W-:Y:S01]  /*1900*/  UMOV UR16, UR21 ;  /* 0x0000001500107c82 */ /* 0x000fe20008000000 */
[----:B------:R-:W-:Y:S01]  /*1910*/  UMOV UR17, UR23 ;  /* 0x0000001700117c82 */ /* 0x000fe20008000000 */
[----:B------:R-:W-:-:S05]  /*1920*/  UMOV UR34, URZ ;  /* 0x000000ff00227c82 */ /* 0x000fca0008000000 */
.L_x_31:
[----:B------:R-:W-:Y:S01]  /*1930*/  ULEA UR33, UR17, UR6, 0x3 ;  /* 0x0000000611217291 */ /* 0x000fe2000f8e18ff */
[----:B------:R-:W-:Y:S01]  /*1940*/  @P5 MOV R3, 0x10000 ;  /* 0x0001000000035802 */ /* 0x000fe20000000f00 */
[----:B-12-4-:R-:W-:Y:S10]  /*1950*/  @P0 BRA `(.L_x_26) ;  /* 0x00000000000c0947 */ /* 0x016ff40003800000 */
[----:B------:R-:W-:-:S04]  /*1960*/  SHF.L.U32 R5, R15, 0x1f, RZ ;  /* 0x0000001f0f057819 */ /* 0x000fc800000006ff */
[----:B------:R-:W2:Y:S02]  /*1970*/  SYNCS.PHASECHK.TRANS64.TRYWAIT P0, [UR33+0x28], R5 ;  /* 0x00002805ff0075a7 */ /* 0x000ea40008001121 */
[----:B--2---:R-:W-:Y:S05]  /*1980*/  @!P0 BRA `(.L_x_27) ;  /* 0x0000009800dc8947 */ /* 0x004fea0003800000 */
.L_x_26:
[----:B------:R2:W-:Y:S01]  /*1990*/  @P5 SYNCS.ARRIVE.TRANS64 RZ, [UR33], R3 ;  /* 0x00000003ffff59a7 */ /* 0x0005e20008000021 */
[----:B------:R-:W-:Y:S02]  /*19a0*/  ULOP3.LUT UR8, UR22, 0x2, URZ, 0xfc, !UPT ;  /* 0x0000000216087892 */ /* 0x000fe4000f8efcff */
[----:B------:R-:W-:Y:S02]  /*19b0*/  UIADD3 UR16, UPT, UPT, UR16, 0x1, URZ ;  /* 0x0000000110107890 */ /* 0x000fe4000fffe0ff */
[----:B------:R-:W-:Y:S02]  /*19c0*/  UISETP.NE.AND UP0, UPT, UR8, 0x2, UPT ;  /* 0x000000020800788c */ /* 0x000fe4000bf05270 */
[----:B------:R-:W-:-:S07]  /*19d0*/  UISETP.NE.AND UP2, UPT, UR16, 0x1, UPT ;  /* 0x000000011000788c */ /* 0x000fce000bf45270 */
[----:B------:R-:W-:Y:S05]  /*19e0*/  BRA.U UP0, `(.L_x_28) ;  /* 0x0000000100047547 */ /* 0x000fea000b800000 */
[----:B------:R-:W-:Y:S05]  /*19f0*/  BPT.TRAP 0x1 ;  /* 0x000000040000795c */ /* 0x000fea0000300000 */
.L_x_28:
[----:B------:R-:W-:Y:S04]  /*1a00*/  BSSY.RECONVERGENT B0, `(.L_x_29) ;  /* 0x0000003000007945 */ /* 0x000fe80003800200 */
[----:B------:R-:W-:Y:S05]  /*1a10*/  @!P4 BRA `(.L_x_30) ;  /* 0x000000000004c947 */ /* 0x000fea0003800000 */
[----:B------:R-:W-:Y:S05]  /*1a20*/  BPT.TRAP 0x1 ;  /* 0x000000040000795c */ /* 0x000fea0000300000 */
.L_x_30:
[----:B------:R-:W-:Y:S05]  /*1a30*/  BSYNC.RECONVERGENT B0 ;  /* 0x0000000000007941 */ /* 0x000fea0003800200 */
.L_x_29:
[----:B------:R-:W-:Y:S02]  /*1a40*/  UIADD3 UR23, UPT, UPT, UR17, 0x1, URZ ;  /* 0x0000000111177890 */ /* 0x000fe4000fffe0ff */
[----:B------:R-:W-:Y:S02]  /*1a50*/  UIADD3 UR28, UP1, UPT, UR14, 0x80, URZ ;  /* 0x000000800e1c7890 */ /* 0x000fe4000ff3e0ff */
[----:B------:R-:W-:Y:S02]  /*1a60*/  UISETP.NE.AND UP0, UPT, UR23, 0x5, UPT ;  /* 0x000000051700788c */ /* 0x000fe4000bf05270 */
[----:B------:R-:W-:Y:S02]  /*1a70*/  ULOP3.LUT UR33, UR33, 0xfefffff8, URZ, 0xc0, !UPT ;  /* 0xfefffff821217892 */ /* 0x000fe4000f8ec0ff */
[----:B------:R-:W-:Y:S02]  /*1a80*/  USEL UR9, URZ, 0x1, UP0 ;  /* 0x00000001ff097887 */ /* 0x000fe40008000000 */
[----:B------:R-:W-:-:S02]  /*1a90*/  USEL UR23, UR23, URZ, UP0 ;  /* 0x000000ff17177287 */ /* 0x000fc40008000000 */
[----:B------:R-:W-:Y:S02]  /*1aa0*/  UIADD3 UR26, UP0, UPT, UR14, 0x180, URZ ;  /* 0x000001800e1a7890 */ /* 0x000fe4000ff1e0ff */
[----:B------:R-:W-:Y:S01]  /*1ab0*/  ULEA UR8, UR23, UR6, 0x3 ;  /* 0x0000000617087291 */ /* 0x000fe2000f8e18ff */
[----:B------:R-:W-:Y:S01]  /*1ac0*/  LOP3.LUT R15, R15, UR9, RZ, 0x3c, !PT ;  /* 0x000000090f0f7c12 */ /* 0x000fe2000f8e3cff */
[----:B------:R-:W-:Y:S02]  /*1ad0*/  UIADD3.X UR29, UPT, UPT, URZ, UR15, URZ, UP1, !UPT ;  /* 0x0000000fff1d7290 */ /* 0x000fe40008ffe4ff */
[----:B------:R-:W-:Y:S01]  /*1ae0*/  UIADD3.X UR27, UPT, UPT, URZ, UR15, URZ, UP0, !UPT ;  /* 0x0000000fff1b7290 */ /* 0x000fe200087fe4ff */
[----:B-1----:R-:W-:Y:S01]  /*1af0*/  SHF.L.U32 R2, R15, 0x1f, RZ ;  /* 0x0000001f0f027819 */ /* 0x002fe200000006ff */
[----:B------:R-:W-:Y:S01]  /*1b00*/  UMOV UR18, 0x0 ;  /* 0x0000000000127882 */ /* 0x000fe20000000000 */
[----:B------:R-:W-:Y:S01]  /*1b10*/  UMOV UR19, 0x10000000 ;  /* 0x1000000000137882 */ /* 0x000fe20000000000 */
[----:B------:R-:W-:Y:S01]  /*1b20*/  UMOV UR10, UR34 ;  /* 0x00000022000a7c82 */ /* 0x000fe20008000000 */
[----:B------:R4:W1:Y:S01]  /*1b30*/  SYNCS.PHASECHK.TRANS64.TRYWAIT P0, [UR8+0x28], R2 ;  /* 0x00002802ff0075a7 */ /* 0x0008620008001108 */
[----:B------:R-:W-:Y:S01]  /*1b40*/  ULEA UR8, UR17, UR6, 0xe ;  /* 0x0000000611087291 */ /* 0x000fe2000f8e70ff */
[----:B------:R-:W-:Y:S01]  /*1b50*/  UMOV UR12, UR36 ;  /* 0x00000024000c7c82 */ /* 0x000fe20008000000 */
[----:B------:R-:W-:-:S02]  /*1b60*/  UMOV UR9, UR33 ;  /* 0x0000002100097c82 */ /* 0x000fc40008000000 */
[----:B------:R-:W-:Y:S02]  /*1b70*/  UIADD3 UR32, UPT, UPT, UR8, 0x10800, URZ ;  /* 0x0001080008207890 */ /* 0x000fe4000fffe0ff */
[----:B------:R-:W-:Y:S01]  /*1b80*/  UIADD3 UR8, UPT, UPT, UR8, 0x24800, URZ ;  /* 0x0002480008087890 */ /* 0x000fe2000fffe0ff */
[----:B------:R-:W-:Y:S01]  /*1b90*/  UMOV UR25, UR13 ;  /* 0x0000000d00197c82 */ /* 0x000fe20008000000 */
[----:B------:R-:W-:-:S05]  /*1ba0*/  UMOV UR17, UR23 ;  /* 0x0000001700117c82 */ /* 0x000fca0008000000 */
[----:B------:R2:W-:Y:S02]  /*1bb0*/  UTMALDG.3D.2CTA [UR32], [UR28], desc[UR18] ;  /* 0x000012201c0075b4 */ /* 0x0005e40008211000 */
[----:B------:R4:W-:Y:S01]  /*1bc0*/  UTMALDG.3D.2CTA [UR8], [UR26], desc[UR18] ;  /* 0x000012081a0075b4 */ /* 0x0009e20008211000 */
[----:B--2---:R-:W-:Y:S01]  /*1bd0*/  UIADD3 UR34, UPT, UPT, UR34, 0x40, URZ ;  /* 0x0000004022227890 */ /* 0x004fe2000fffe0ff */
[----:B------:R-:W-:Y:S11]  /*1be0*/  BRA.U UP2, `(.L_x_31) ;  /* 0xfffffffd02507547 */ /* 0x000ff6000b83ffff */
.L_x_25:
[----:B-12---:R-:W-:Y:S01]  /*1bf0*/  PLOP3.LUT P0, PT, PT, PT, UP5, 0x80, 0x8 ;  /* 0x000000000008781c */ /* 0x006fe20003f0f058 */
[----:B----4-:R-:W-:Y:S01]  /*1c00*/  ULEA UR8, UR23, UR6, 0x3 ;  /* 0x0000000617087291 */ /* 0x010fe2000f8e18ff */
[----:B------:R-:W-:Y:S01]  /*1c10*/  SHF.L.U32 R2, R15, 0x1f, RZ ;  /* 0x0000001f0f027819 */ /* 0x000fe200000006ff */
[----:B------:R-:W-:-:S10]  /*1c20*/  UISETP.GT.AND UP0, UPT, UR7, UR5, UPT ;  /* 0x000000050700728c */ /* 0x000fd4000bf04270 */
[----:B------:R-:W-:Y:S01]  /*1c30*/  @!P0 SYNCS.ARRIVE.TRANS64.A1T0 RZ, [UR6+0x98], RZ ;  /* 0x000098ffffff89a7 */ /* 0x000fe20008100006 */
[----:B------:R1:W2:Y:S01]  /*1c40*/  SYNCS.PHASECHK.TRANS64.TRYWAIT P0, [UR8+0x28], R2 ;  /* 0x00002802ff0075a7 */ /* 0x0002a20008001108 */
[----:B------:R-:W-:Y:S05]  /*1c50*/  BRA.U !UP0, `(.L_x_32) ;  /* 0x0000000108bc7547 */ /* 0x000fea000b800000 */
[----:B------:R-:W-:Y:S01]  /*1c60*/  UIADD3 UR26, UPT, UPT, UR24, UR25, URZ ;  /* 0x00000019181a7290 */ /* 0x000fe2000fffe0ff */
[----:B------:R-:W-:-:S11]  /*1c70*/  UMOV UR27, UR23 ;  /* 0x00000017001b7c82 */ /* 0x000fd60008000000 */
.L_x_38:
[----:B------:R-:W-:Y:S01]  /*1c80*/  ULEA UR17, UR27, UR6, 0x3 ;  /* 0x000000061b117291 */ /* 0x000fe2000f8e18ff */
[----:B--2---:R-:W-:Y:S01]  /*1c90*/  @P5 MOV R3, 0x10000 ;  /* 0x0001000000035802 */ /* 0x004fe20000000f00 */
[----:B-12---:R-:W-:Y:S10]  /*1ca0*/  @P0 BRA `(.L_x_33) ;  /* 0x00000000000c0947 */ /* 0x006ff40003800000 */
[----:B------:R-:W-:-:S04]  /*1cb0*/  SHF.L.U32 R5, R15, 0x1f, RZ ;  /* 0x0000001f0f057819 */ /* 0x000fc800000006ff */
[----:B------:R-:W2:Y:S02]  /*1cc0*/  SYNCS.PHASECHK.TRANS64.TRYWAIT P0, [UR17+0x28], R5 ;  /* 0x00002805ff0075a7 */ /* 0x000ea40008001111 */
[----:B--2---:R-:W-:Y:S05]  /*1cd0*/  @!P0 BRA `(.L_x_34) ;  /* 0x0000009800208947 */ /* 0x004fea0003800000 */
.L_x_33:
[----:B------:R2:W-:Y:S01]  /*1ce0*/  @P5 SYNCS.ARRIVE.TRANS64 RZ, [UR17], R3 ;  /* 0x00000003ffff59a7 */ /* 0x0005e20008000011 */
[----:B------:R-:W-:-:S04]  /*1cf0*/  ULOP3.LUT UR8, UR22, 0x2, URZ, 0xfc, !UPT ;  /* 0x0000000216087892 */ /* 0x000fc8000f8efcff */
[----:B------:R-:W-:-:S09]  /*1d00*/  UISETP.NE.AND UP0, UPT, UR8, 0x2, UPT ;  /* 0x000000020800788c */ /* 0x000fd2000bf05270 */
[----:B------:R-:W-:Y:S05]  /*1d10*/  BRA.U UP0, `(.L_x_35) ;  /* 0x0000000100047547 */ /* 0x000fea000b800000 */
[----:B------:R-:W-:Y:S05]  /*1d20*/  BPT.TRAP 0x1 ;  /* 0x000000040000795c */ /* 0x000fea0000300000 */
.L_x_35:
[----:B------:R-:W-:Y:S04]  /*1d30*/  BSSY.RECONVERGENT B0, `(.L_x_36) ;  /* 0x0000003000007945 */ /* 0x000fe80003800200 */
[----:B------:R-:W-:Y:S05]  /*1d40*/  @!P4 BRA `(.L_x_37) ;  /* 0x000000000004c947 */ /* 0x000fea0003800000 */
[----:B------:R-:W-:Y:S05]  /*1d50*/  BPT.TRAP 0x1 ;  /* 0x000000040000795c */ /* 0x000fea0000300000 */
.L_x_37:
[----:B------:R-:W-:Y:S05]  /*1d60*/  BSYNC.RECONVERGENT B0 ;  /* 0x0000000000007941 */ /* 0x000fea0003800200 */
.L_x_36:
[----:B------:R-:W-:Y:S02]  /*1d70*/  UIADD3 UR23, UPT, UPT, UR27, 0x1, URZ ;  /* 0x000000011b177890 */ /* 0x000fe4000fffe0ff */
[----:B------:R-:W-:Y:S02]  /*1d80*/  UIADD3 UR32, UP1, UPT, UR14, 0x80, URZ ;  /* 0x000000800e207890 */ /* 0x000fe4000ff3e0ff */
[----:B------:R-:W-:Y:S02]  /*1d90*/  UISETP.NE.AND UP0, UPT, UR23, 0x5, UPT ;  /* 0x000000051700788c */ /* 0x000fe4000bf05270 */
[----:B------:R-:W-:Y:S02]  /*1da0*/  USHF.L.U32 UR18, UR25, 0x6, URZ ;  /* 0x0000000619127899 */ /* 0x000fe400080006ff */
[----:B------:R-:W-:Y:S02]  /*1db0*/  USEL UR9, URZ, 0x1, UP0 ;  /* 0x00000001ff097887 */ /* 0x000fe40008000000 */
[----:B------:R-:W-:-:S02]  /*1dc0*/  USEL UR23, UR23, URZ, UP0 ;  /* 0x000000ff17177287 */ /* 0x000fc40008000000 */
[----:B------:R-:W-:Y:S02]  /*1dd0*/  UIADD3 UR30, UP0, UPT, UR14, 0x180, URZ ;  /* 0x000001800e1e7890 */ /* 0x000fe4000ff1e0ff */
[----:B------:R-:W-:Y:S01]  /*1de0*/  ULEA UR8, UR23, UR6, 0x3 ;  /* 0x0000000617087291 */ /* 0x000fe2000f8e18ff */
[----:B------:R-:W-:Y:S01]  /*1df0*/  LOP3.LUT R15, R15, UR9, RZ, 0x3c, !PT ;  /* 0x000000090f0f7c12 */ /* 0x000fe2000f8e3cff */
[----:B------:R-:W-:Y:S02]  /*1e00*/  ULOP3.LUT UR17, UR17, 0xfefffff8, URZ, 0xc0, !UPT ;  /* 0xfefffff811117892 */ /* 0x000fe4000f8ec0ff */
[----:B------:R-:W-:Y:S01]  /*1e10*/  UIADD3.X UR33, UPT, UPT, URZ, UR15, URZ, UP1, !UPT ;  /* 0x0000000fff217290 */ /* 0x000fe20008ffe4ff */
[----:B-1----:R-:W-:Y:S01]  /*1e20*/  SHF.L.U32 R2, R15, 0x1f, RZ ;  /* 0x0000001f0f027819 */ /* 0x002fe200000006ff */
[----:B------:R-:W-:Y:S01]  /*1e30*/  UIADD3.X UR31, UPT, UPT, URZ, UR15, URZ, UP0, !UPT ;  /* 0x0000000fff1f7290 */ /* 0x000fe200087fe4ff */
[----:B------:R-:W-:Y:S02]  /*1e40*/  UMOV UR28, 0x0 ;  /* 0x00000000001c7882 */ /* 0x000fe40000000000 */
[----:B------:R4:W1:Y:S01]  /*1e50*/  SYNCS.PHASECHK.TRANS64.TRYWAIT P0, [UR8+0x28], R2 ;  /* 0x00002802ff0075a7 */ /* 0x0008620008001108 */
[----:B------:R-:W-:Y:S01]  /*1e60*/  ULEA UR8, UR27, UR6, 0xe ;  /* 0x000000061b087291 */ /* 0x000fe2000f8e70ff */
[----:B------:R-:W-:Y:S01]  /*1e70*/  UMOV UR29, 0x10000000 ;  /* 0x10000000001d7882 */ /* 0x000fe20000000000 */
[----:B------:R-:W-:-:S02]  /*1e80*/  UMOV UR19, UR35 ;  /* 0x0000002300137c82 */ /* 0x000fc40008000000 */
[----:B------:R-:W-:Y:S02]  /*1e90*/  UIADD3 UR16, UPT, UPT, UR8, 0x10800, URZ ;  /* 0x0001080008107890 */ /* 0x000fe4000fffe0ff */
[----:B------:R-:W-:Y:S01]  /*1ea0*/  UIADD3 UR8, UPT, UPT, UR8, 0x24800, URZ ;  /* 0x0002480008087890 */ /* 0x000fe2000fffe0ff */
[----:B------:R-:W-:Y:S01]  /*1eb0*/  UMOV UR20, UR36 ;  /* 0x0000002400147c82 */ /* 0x000fe20008000000 */
[----:B------:R-:W-:Y:S01]  /*1ec0*/  UMOV UR12, UR36 ;  /* 0x00000024000c7c82 */ /* 0x000fe20008000000 */
[----:B------:R-:W-:Y:S01]  /*1ed0*/  UMOV UR9, UR17 ;  /* 0x0000001100097c82 */ /* 0x000fe20008000000 */
[----:B------:R-:W-:Y:S01]  /*1ee0*/  UMOV UR10, UR18 ;  /* 0x00000012000a7c82 */ /* 0x000fe20008000000 */
[----:B------:R-:W-:Y:S02]  /*1ef0*/  UIADD3 UR25, UPT, UPT, UR25, 0x1, URZ ;  /* 0x0000000119197890 */ /* 0x000fe4000fffe0ff */
[----:B------:R4:W-:Y:S01]  /*1f00*/  UTMALDG.3D.2CTA [UR16], [UR32], desc[UR28] ;  /* 0x00001c10200075b4 */ /* 0x0009e20008211000 */
[----:B------:R-:W-:Y:S01]  /*1f10*/  UMOV UR27, UR23 ;  /* 0x00000017001b7c82 */ /* 0x000fe20008000000 */
[----:B------:R-:W-:Y:S01]  /*1f20*/  UISETP.NE.AND UP0, UPT, UR25, UR26, UPT ;  /* 0x0000001a1900728c */ /* 0x000fe2000bf05270 */
[----:B------:R4:W-:Y:S08]  /*1f30*/  UTMALDG.3D.2CTA [UR8], [UR30], desc[UR28] ;  /* 0x00001c081e0075b4 */ /* 0x0009f00008211000 */
[----:B----4-:R-:W-:Y:S05]  /*1f40*/  BRA.U UP0, `(.L_x_38) ;  /* 0xfffffffd004c7547 */ /* 0x010fea000b83ffff */
.L_x_32:
[----:B-1----:R-:W-:Y:S01]  /*1f50*/  LEA R2, R14, UR6, 0x3 ;  /* 0x000000060e027c11 */ /* 0x002fe2000f8e18ff */
[----:B------:R-:W-:Y:S01]  /*1f60*/  NOP ;  /* 0x0000000000007918 */ /* 0x000fe20000000000 */
[----:B--2---:R-:W-:Y:S02]  /*1f70*/  SHF.L.U32 R3, R12, 0x1f, RZ ;  /* 0x0000001f0c037819 */ /* 0x004fe400000006ff */
[----:B------:R-:W-:Y:S02]  /*1f80*/  LEA R4, R14, UR6, 0x4 ;  /* 0x000000060e047c11 */ /* 0x000fe4000f8e20ff */
[----:B------:R-:W1:Y:S02]  /*1f90*/  SYNCS.PHASECHK.TRANS64.TRYWAIT P0, [R2+URZ+0xa0], R3 ;  /* 0x0000a003020075a7 */ /* 0x000e6400080011ff */
[----:B-1----:R-:W-:Y:S05]  /*1fa0*/  @!P0 BRA `(.L_x_39) ;  /* 0x0000009400848947 */ /* 0x002fea0003800000 */
.L_x_152:
[----:B------:R-:W2:Y:S01]  /*1fb0*/  LDS.128 R4, [R4+0x110] ;  /* 0x0001100004047984 */ /* 0x000ea20000000c00 */
[----:B------:R-:W-:Y:S01]  /*1fc0*/  ISETP.GE.AND P0, PT, R72, 0x1, PT ;  /* 0x000000014800780c */ /* 0x000fe20003f06270 */
[----:B-1----:R-:W-:Y:S01]  /*1fd0*/  VIADD R2, R2, 0xb0 ;  /* 0x000000b002027836 */ /* 0x002fe20000000000 */
[----:B------:R-:W-:Y:S01]  /*1fe0*/  @!PT LDS RZ, [RZ] ;  /* 0x00000000fffff984 */ /* 0x000fe20000000800 */
[----:B------:R-:W-:Y:S01]  /*1ff0*/  @!PT LDS RZ, [RZ] ;  /* 0x00000000fffff984 */ /* 0x000fe20000000800 */
[----:B------:R-:W-:Y:S01]  /*2000*/  @!PT LDS RZ, [RZ] ;  /* 0x00000000fffff984 */ /* 0x000fe20000000800 */
[----:B------:R-:W-:Y:S01]  /*2010*/  @!PT LDS RZ, [RZ] ;  /* 0x00000000fffff984 */ /* 0x000fe20000000800 */
[----:B------:R1:W-:Y:S06]  /*2020*/  MEMBAR.ALL.CTA ;  /* 0x0000000000007992 */ /* 0x0003ec0000008000 */
[----:B-1----:R-:W1:Y:S01]  /*2030*/  FENCE.VIEW.ASYNC.S ;  /* 0x00000000000073c6 */ /* 0x002e620000000000 */
[----:B------:R-:W-:-:S04]  /*2040*/  PRMT R2, RZ, 0x654, R2 ;  /* 0x00000654ff027816 */ /* 0x000fc80000000002 */
[----:B-1----:R1:W-:Y:S01]  /*2050*/  SYNCS.ARRIVE.TRANS64.RED.A1T0 RZ, [R2+URZ], RZ ;  /* 0x000000ff02ff79a7 */ /* 0x0023e200081004ff */
[----:B--2---:R-:W-:-:S13]  /*2060*/  LOP3.LUT P2, RZ, R6, 0x1, RZ, 0xc0, !PT ;  /* 0x0000000106ff7812 */ /* 0x004fda000784c0ff */
[----:B------:R-:W-:Y:S01]  /*2070*/  @P2 SHF.R.U32.HI R3, RZ, 0x10, R5 ;  /* 0x00000010ff032819 */ /* 0x000fe20000011605 */
[----:B------:R-:W-:Y:S01]  /*2080*/  VOTEU.ANY UP0, P2 ;  /* 0x0000000000ff7886 */ /* 0x000fe20001000100 */
[----:B------:R-:W-:Y:S02]  /*2090*/  @P2 MOV R13, R4 ;  /* 0x00000004000d2202 */ /* 0x000fe40000000f00 */
[----:B------:R-:W-:Y:S02]  /*20a0*/  @P2 R2UR.BROADCAST UR8, R3 ;  /* 0x00000000030822ca */ /* 0x000fe400008e0000 */
[----:B------:R-:W-:-:S11]  /*20b0*/  @P2 LOP3.LUT R11, R5, 0xffff, RZ, 0xc0, !PT ;  /* 0x0000ffff050b2812 */ /* 0x000fd600078ec0ff */
[----:B------:R-:W-:Y:S01]  /*20c0*/  @UP0 UMOV UR36, UR8 ;  /* 0x0000000800240c82 */ /* 0x000fe20008000000 */
[----:B-1----:R-:W-:Y:S05]  /*20d0*/  @!P0 BRA `(.L_x_40) ;  /* 0x0000000000b88947 */ /* 0x002fea0003800000 */
[----:B------:R-:W3:Y:S01]  /*20e0*/  LDC.64 R4, c[0x0][0xb18] ;  /* 0x0002c600ff047b82 */ /* 0x000ee20000000a00 */
[----:B------:R-:W-:-:S07]  /*20f0*/  ISETP.NE.AND P3, PT, R72, 0x1, PT ;  /* 0x000000014800780c */ /* 0x000fce0003f65270 */
[----:B------:R-:W1:Y:S08]  /*2100*/  LDC.64 R6, c[0x0][0xb10] ;  /* 0x0002c400ff067b82 */ /* 0x000e700000000a00 */
[----:B------:R-:W2:Y:S08]  /*2110*/  LDC R17, c[0x0][0xb20] ;  /* 0x0002c800ff117b82 */ /* 0x000eb00000000800 */
[----:B------:R-:W4:Y:S01]  /*2120*/  LDC R18, c[0x0][0xb0c] ;  /* 0x0002c300ff127b82 */ /* 0x000f220000000800 */
[----:B---3--:R-:W-:Y:S01]  /*2130*/  IMAD.HI.U32 R22, R0, R5, RZ ;  /* 0x0000000500167227 */ /* 0x008fe200078e00ff */
[----:B------:R-:W-:-:S06]  /*2140*/  ISETP.NE.AND P0, PT, R4, 0x1, PT ;  /* 0x000000010400780c */ /* 0x000fcc0003f05270 */
[----:B------:R-:W3:Y:S01]  /*2150*/  LDC.64 R2, c[0x0][0xb28] ;  /* 0x0002ca00ff027b82 */ /* 0x000ee20000000a00 */
[----:B-1----:R-:W-:-:S04]  /*2160*/  IMAD.HI.U32 R20, R9, R6, RZ ;  /* 0x0000000609147227 */ /* 0x002fc800078e00ff */
[----:B------:R-:W-:Y:S01]  /*2170*/  IMAD.HI.U32 R24, R13, R6, RZ ;  /* 0x000000060d187227 */ /* 0x000fe200078e00ff */
[----:B------:R-:W-:Y:S02]  /*2180*/  SHF.R.U32.HI R20, RZ, R7, R20 ;  /* 0x00000007ff147219 */ /* 0x000fe40000011614 */
[----:B--2---:R-:W-:Y:S01]  /*2190*/  SHF.R.U32.HI R19, RZ, R17, R22 ;  /* 0x00000011ff137219 */ /* 0x004fe20000011616 */
[----:B------:R-:W-:Y:S01]  /*21a0*/  IMAD.HI.U32 R22, R11, R5, RZ ;  /* 0x000000050b167227 */ /* 0x000fe200078e00ff */
[----:B------:R-:W-:Y:S02]  /*21b0*/  SHF.R.U32.HI R24, RZ, R7, R24 ;  /* 0x00000007ff187219 */ /* 0x000fe40000011618 */
[----:B------:R-:W-:Y:S02]  /*21c0*/  SEL R19, R0, R19, !P0 ;  /* 0x0000001300137207 */ /* 0x000fe40004000000 */
[----:B------:R-:W-:Y:S02]  /*21d0*/  SHF.R.U32.HI R22, RZ, R17, R22 ;  /* 0x00000011ff167219 */ /* 0x000fe40000011616 */
[----:B----4-:R-:W-:-:S02]  /*21e0*/  ISETP.NE.AND P1, PT, R18, 0x1, PT ;  /* 0x000000011200780c */ /* 0x010fc40003f25270 */
[----:B------:R-:W-:Y:S02]  /*21f0*/  SEL R5, R11, R22, !P0 ;  /* 0x000000160b057207 */ /* 0x000fe40004000000 */
[----:B------:R-:W-:Y:S02]  /*2200*/  SEL R21, R9, R20, !P1 ;  /* 0x0000001409157207 */ /* 0x000fe40004800000 */
[----:B------:R-:W-:Y:S01]  /*2210*/  SEL R7, R13, R24, !P1 ;  /* 0x000000180d077207 */ /* 0x000fe20004800000 */
[----:B---3--:R-:W-:Y:S01]  /*2220*/  IMAD.HI.U32 R20, R19, R2, RZ ;  /* 0x0000000213147227 */ /* 0x008fe200078e00ff */
[----:B------:R-:W-:-:S03]  /*2230*/  IADD3 R17, PT, PT, -R5, RZ, RZ ;  /* 0x000000ff05117210 */ /* 0x000fc60007ffe1ff */
        /* <DEDUP_REMOVED lines=11> */
[----:B------:R-:W-:-:S04]  /*22f0*/  @!P0 IMAD.HI.U32 R20, R7, R2, RZ ;  /* 0x0000000207148227 */ /* 0x000fc800078e00ff */
[----:B------:R-:W-:Y:S01]  /*2300*/  IMAD.MOV R2, RZ, RZ, -R6 ;  /* 0x000000ffff027224 */ /* 0x000fe200078e0a06 */
[----:B------:R-:W-:-:S03]  /*2310*/  @!P0 SHF.R.U32.HI R20, RZ, R3, R20 ;  /* 0x00000003ff148219 */ /* 0x000fc60000011614 */
[----:B------:R-:W-:Y:S01]  /*2320*/  IMAD R2, R72, R2, R5 ;  /* 0x0000000248027224 */ /* 0x000fe200078e0205 */
        /* <DEDUP_REMOVED lines=9> */
.L_x_40:
[----:B------:R-:W1:Y:S02]  /*23c0*/  LDCU UR8, c[0x0][0xb30] ;  /* 0x00016600ff0877ac */ /* 0x000e640008000800 */
[----:B-1----:R-:W-:-:S09]  /*23d0*/  UISETP.NE.AND UP0, UPT, UR8, 0x1, UPT ;  /* 0x000000010800788c */ /* 0x002fd2000bf05270 */
[----:B------:R-:W-:Y:S05]  /*23e0*/  BRA.U UP0, `(.L_x_41) ;  /* 0x0000000100407547 */ /* 0x000fea000b800000 */
[----:B------:R-:W1:Y:S08]  /*23f0*/  LDC.64 R4, c[0x0][0xb10] ;  /* 0x0002c400ff047b82 */ /* 0x000e700000000a00 */
[----:B------:R-:W2:Y:S08]  /*2400*/  LDC.64 R2, c[0x0][0xb18] ;  /* 0x0002c600ff027b82 */ /* 0x000eb00000000a00 */
[----:B------:R-:W4:Y:S08]  /*2410*/  LDC R6, c[0x0][0xb20] ;  /* 0x0002c800ff067b82 */ /* 0x000f300000000800 */
[----:B------:R-:W3:Y:S01]  /*2420*/  LDC R18, c[0x0][0xb0c] ;  /* 0x0002c300ff127b82 */ /* 0x000ee20000000800 */
[----:B-1----:R-:W-:-:S05]  /*2430*/  IMAD.HI.U32 R4, R13, R4, RZ ;  /* 0x000000040d047227 */ /* 0x002fca00078e00ff */
[----:B------:R-:W-:Y:S01]  /*2440*/  SHF.R.U32.HI R4, RZ, R5, R4 ;  /* 0x00000005ff047219 */ /* 0x000fe20000011604 */
[----:B--2---:R-:W-:Y:S01]  /*2450*/  IMAD.HI.U32 R3, R11, R3, RZ ;  /* 0x000000030b037227 */ /* 0x004fe200078e00ff */
[----:B------:R-:W-:-:S04]  /*2460*/  ISETP.NE.AND P0, PT, R2, 0x1, PT ;  /* 0x000000010200780c */ /* 0x000fc80003f05270 */
[----:B----4-:R-:W-:-:S04]  /*2470*/  SHF.R.U32.HI R6, RZ, R6, R3 ;  /* 0x00000006ff067219 */ /* 0x010fc80000011603 */
[----:B------:R-:W-:Y:S02]  /*2480*/  SEL R3, R11, R6, !P0 ;  /* 0x000000060b037207 */ /* 0x000fe40004000000 */
[----:B---3--:R-:W-:-:S04]  /*2490*/  ISETP.NE.AND P1, PT, R18, 0x1, PT ;  /* 0x000000011200780c */ /* 0x008fc80003f25270 */
[----:B------:R-:W-:-:S05]  /*24a0*/  SEL R4, R13, R4, !P1 ;  /* 0x000000040d047207 */ /* 0x000fca0004800000 */
[----:B------:R-:W-:Y:S02]  /*24b0*/  IMAD.IADD R5, R3, 0x1, -R4 ;  /* 0x0000000103057824 */ /* 0x000fe400078e0a04 */
[----:B------:R-:W-:Y:S02]  /*24c0*/  IMAD.IADD R3, R4, 0x1, -R3 ;  /* 0x0000000104037824 */ /* 0x000fe400078e0a03 */
[----:B------:R-:W-:Y:S02]  /*24d0*/  IMAD R13, R5, R18, R13 ;  /* 0x00000012050d7224 */ /* 0x000fe400078e020d */
[----:B------:R-:W-:-:S07]  /*24e0*/  IMAD R11, R3, R2, R11 ;  /* 0x00000002030b7224 */ /* 0x000fce00078e020b */
.L_x_41:
[----:B------:R-:W-:Y:S01]  /*24f0*/  VIADD R14, R14, 0x1 ;  /* 0x000000010e0e7836 */ /* 0x000fe20000000000 */
[----:B------:R-:W-:Y:S01]  /*2500*/  UPLOP3.LUT UP5, UPT, UPT, UPT, UPT, 0x80, 0x8 ;  /* 0x000000000008789c */ /* 0x000fe20003faf070 */
[----:B------:R-:W-:Y:S02]  /*2510*/  IMAD.IADD R21, R13, 0x1, R160 ;  /* 0x000000010d157824 */ /* 0x000fe400078e02a0 */
[----:B------:R-:W-:Y:S01]  /*2520*/  IMAD.IADD R20, R11, 0x1, R158 ;  /* 0x000000010b147824 */ /* 0x000fe200078e029e */
[----:B------:R-:W-:-:S04]  /*2530*/  ISETP.NE.AND P0, PT, R14, 0x2, PT ;  /* 0x000000020e00780c */ /* 0x000fc80003f05270 */
[----:B------:R-:W-:Y:S02]  /*2540*/  SEL R3, RZ, 0x1, P0 ;  /* 0x00000001ff037807 */ /* 0x000fe40000000000 */
[----:B------:R-:W-:Y:S02]  /*2550*/  SEL R14, R14, RZ, P0 ;  /* 0x000000ff0e0e7207 */ /* 0x000fe40000000000 */
[----:B------:R-:W-:Y:S01]  /*2560*/  LOP3.LUT R12, R12, R3, RZ, 0x3c, !PT ;  /* 0x000000030c0c7212 */ /* 0x000fe200078e3cff */
[----:B------:R-:W-:Y:S06]  /*2570*/  @P2 BRA `(.L_x_42) ;  /* 0xfffffff000602947 */ /* 0x000fec000383ffff */
[----:B------:R-:W-:Y:S01]  /*2580*/  UIADD3 UR6, UPT, UPT, UR6, 0x28, URZ ;  /* 0x0000002806067890 */ /* 0x000fe2000fffe0ff */
[----:B------:R-:W-:-:S03]  /*2590*/  SHF.L.U32 R3, R15, 0x1f, RZ ;  /* 0x0000001f0f037819 */ /* 0x000fc600000006ff */
[----:B------:R-:W-:-:S09]  /*25a0*/  ULEA UR4, UR23, UR6, 0x3 ;  /* 0x0000000617047291 */ /* 0x000fd2000f8e18ff */
[----:B------:R-:W1:Y:S02]  /*25b0*/  SYNCS.PHASECHK.TRANS64.TRYWAIT P0, [UR4], R3 ;  /* 0x00000003ff0075a7 */ /* 0x000e640008001104 */
[----:B-1----:R-:W-:Y:S05]  /*25c0*/  @!P0 BRA `(.L_x_43) ;  /* 0x0000009000108947 */ /* 0x002fea0003800000 */
.L_x_154:
[----:B------:R-:W-:-:S04]  /*25d0*/  UIADD3 UR5, UPT, UPT, UR23, 0x1, URZ ;  /* 0x0000000117057890 */ /* 0x000fc8000fffe0ff */
[----:B------:R-:W-:-:S04]  /*25e0*/  UISETP.NE.AND UP0, UPT, UR5, 0x5, UPT ;  /* 0x000000050500788c */ /* 0x000fc8000bf05270 */
[----:B------:R-:W-:Y:S02]  /*25f0*/  USEL UR7, URZ, 0x1, UP0 ;  /* 0x00000001ff077887 */ /* 0x000fe40008000000 */
[----:B------:R-:W-:-:S04]  /*2600*/  USEL UR5, UR5, URZ, UP0 ;  /* 0x000000ff05057287 */ /* 0x000fc80008000000 */
[----:B------:R-:W-:Y:S01]  /*2610*/  ULEA UR4, UR5, UR6, 0x3 ;  /* 0x0000000605047291 */ /* 0x000fe2000f8e18ff */
[----:B------:R-:W-:-:S04]  /*2620*/  LOP3.LUT R2, R15, UR7, RZ, 0x3c, !PT ;  /* 0x000000070f027c12 */ /* 0x000fc8000f8e3cff */
[----:B-1----:R-:W-:-:S04]  /*2630*/  SHF.L.U32 R3, R2, 0x1f, RZ ;  /* 0x0000001f02037819 */ /* 0x002fc800000006ff */
[----:B------:R-:W1:Y:S02]  /*2640*/  SYNCS.PHASECHK.TRANS64.TRYWAIT P0, [UR4], R3 ;  /* 0x00000003ff0075a7 */ /* 0x000e640008001104 */
[----:B-1----:R-:W-:Y:S05]  /*2650*/  @!P0 BRA `(.L_x_44) ;  /* 0x0000009000048947 */ /* 0x002fea0003800000 */
.L_x_156:
        /* <DEDUP_REMOVED lines=9> */
.L_x_158:
        /* <DEDUP_REMOVED lines=9> */
.L_x_160:
[----:B------:R-:W-:-:S04]  /*2780*/  UIADD3 UR5, UPT, UPT, UR5, 0x1, URZ ;  /* 0x0000000105057890 */ /* 0x000fc8000fffe0ff */
[----:B------:R-:W-:-:S04]  /*2790*/  UISETP.NE.AND UP0, UPT, UR5, 0x5, UPT ;  /* 0x000000050500788c */ /* 0x000fc8000bf05270 */
[----:B------:R-:W-:Y:S02]  /*27a0*/  USEL UR4, URZ, 0x1, UP0 ;  /* 0x00000001ff047887 */ /* 0x000fe40008000000 */
[----:B------:R-:W-:-:S04]  /*27b0*/  USEL UR5, UR5, URZ, UP0 ;  /* 0x000000ff05057287 */ /* 0x000fc80008000000 */
[----:B------:R-:W-:Y:S01]  /*27c0*/  ULEA UR5, UR5, UR6, 0x3 ;  /* 0x0000000605057291 */ /* 0x000fe2000f8e18ff */
[----:B-1----:R-:W-:-:S04]  /*27d0*/  LOP3.LUT R3, R2, UR4, RZ, 0x3c, !PT ;  /* 0x0000000402037c12 */ /* 0x002fc8000f8e3cff */
[----:B------:R-:W-:Y:S01]  /*27e0*/  SHF.L.U32 R3, R3, 0x1f, RZ ;  /* 0x0000001f03037819 */ /* 0x000fe200000006ff */
[----:B---3--:R-:W-:-:S07]  /*27f0*/  IMAD.U32 R0, RZ, RZ, UR5 ;  /* 0x00000005ff007e24 */ /* 0x008fce000f8e00ff */
.L_x_47:
[----:B-1----:R1:W2:Y:S02]  /*2800*/  SYNCS.PHASECHK.TRANS64.TRYWAIT P0, [R0+URZ], R3 ;  /* 0x00000003000075a7 */ /* 0x0022a400080011ff */
[----:B--2---:R-:W-:Y:S05]  /*2810*/  @!P0 NANOSLEEP.SYNCS 0x989680 ;  /* 0x009896800000895d */ /* 0x004fea0003900000 */
[----:B------:R-:W2:Y:S02]  /*2820*/  @!P0 SYNCS.PHASECHK.TRANS64 P0, [R0+URZ], R3 ;  /* 0x00000003000085a7 */ /* 0x000ea400080010ff */
[----:B--2---:R-:W-:Y:S05]  /*2830*/  @P0 EXIT ;  /* 0x000000000000094d */ /* 0x004fea0003800000 */
[----:B------:R-:W-:Y:S05]  /*2840*/  BRA `(.L_x_47) ;  /* 0xfffffffc00ec7947 */ /* 0x000fea000383ffff */
.L_x_22:
[----:B------:R-:W-:-:S04]  /*2850*/  UISETP.NE.AND UP1, UPT, UR37, URZ, UPT ;  /* 0x000000ff2500728c */ /* 0x000fc8000bf25270 */
[----:B------:R-:W-:-:S09]  /*2860*/  UISETP.NE.OR UP1, UPT, UR10, 0x1, UP1 ;  /* 0x000000010a00788c */ /* 0x000fd20008f25670 */
[----:B------:R-:W-:Y:S05]  /*2870*/  BRA.U UP1, `(.L_x_48) ;  /* 0x00000005014c7547 */ /* 0x000fea000b800000 */
[----:B------:R-:W-:Y:S01]  /*2880*/  HFMA2 R11, -RZ, RZ, 0, 0 ;  /* 0x00000000ff0b7431 */ /* 0x000fe200000001ff */
[----:B------:R-:W-:Y:S01]  /*2890*/  ISETP.GE.U32.AND P2, PT, R10, 0x2, PT ;  /* 0x000000020a00780c */ /* 0x000fe20003f46070 */
[----:B------:R-:W-:Y:S01]  /*28a0*/  IMAD.MOV.U32 R12, RZ, RZ, 0x1 ;  /* 0x00000001ff0c7424 */ /* 0x000fe200078e00ff */
[----:B------:R-:W-:Y:S01]  /*28b0*/  CS2R R8, SRZ ;  /* 0x0000000000087805 */ /* 0x000fe2000001ff00 */
[----:B------:R-:W-:Y:S01]  /*28c0*/  IMAD.MOV.U32 R3, RZ, RZ, RZ ;  /* 0x000000ffff037224 */ /* 0x000fe200078e00ff */
[----:B------:R-:W-:Y:S01]  /*28d0*/  UMOV UR4, 0x400 ;  /* 0x0000040000047882 */ /* 0x000fe20000000000 */
[----:B------:R-:W-:Y:S01]  /*28e0*/  UMOV UR6, URZ ;  /* 0x000000ff00067c82 */ /* 0x000fe20008000000 */
[----:B------:R-:W-:-:S12]  /*28f0*/  ULEA UR37, UR37, UR4, 0x18 ;  /* 0x0000000425257291 */ /* 0x000fd8000f8ec0ff */
.L_x_52:
[----:B------:R-:W-:Y:S02]  /*2900*/  LEA R0, R3, UR37, 0x3 ;  /* 0x0000002503007c11 */ /* 0x000fe4000f8e18ff */
[----:B------:R-:W-:-:S03]  /*2910*/  SHF.L.U32 R5, R8, 0x1f, RZ ;  /* 0x0000001f08057819 */ /* 0x000fc600000006ff */
[----:B------:R-:W-:Y:S01]  /*2920*/  VIADD R4, R0, 0xf0 ;  /* 0x000000f000047836 */ /* 0x000fe20000000000 */
[----:B------:R-:W1:Y:S02]  /*2930*/  SYNCS.PHASECHK.TRANS64.TRYWAIT P0, [R0+URZ+0xe0], R5 ;  /* 0x0000e005000075a7 */ /* 0x000e6400080011ff */
[----:B-1----:R-:W-:Y:S05]  /*2940*/  @!P0 BRA `(.L_x_49) ;  /* 0x0000008c00908947 */ /* 0x002fea0003800000 */
.L_x_161:
[----:B------:R-:W-:Y:S01]  /*2950*/  ULEA UR5, UR6, UR37, 0x3 ;  /* 0x0000002506057291 */ /* 0x000fe2000f8e18ff */
[----:B------:R-:W-:Y:S01]  /*2960*/  PRMT R4, RZ, 0x654, R4 ;  /* 0x00000654ff047816 */ /* 0x000fe20000000004 */
[----:B-1----:R-:W-:Y:S01]  /*2970*/  @!P2 IMAD.MOV.U32 R5, RZ, RZ, 0x10 ;  /* 0x00000010ff05a424 */ /* 0x002fe200078e00ff */
[----:B------:R-:W-:Y:S01]  /*2980*/  SHF.L.U32 R7, R12, 0x1f, RZ ;  /* 0x0000001f0c077819 */ /* 0x000fe200000006ff */
[----:B------:R-:W-:Y:S01]  /*2990*/  UIADD3 UR4, UPT, UPT, UR5, 0xa0, URZ ;  /* 0x000000a005047890 */ /* 0x000fe2000fffe0ff */
[----:B------:R1:W-:Y:S05]  /*29a0*/  SYNCS.ARRIVE.TRANS64.RED.A1T0 RZ, [R4+URZ], RZ ;  /* 0x000000ff04ff79a7 */ /* 0x0003ea00081004ff */
[----:B------:R-:W-:Y:S01]  /*29b0*/  IMAD.U32 R13, RZ, RZ, UR4 ;  /* 0x00000004ff0d7e24 */ /* 0x000fe2000f8e00ff */
[----:B------:R-:W2:Y:S04]  /*29c0*/  SYNCS.PHASECHK.TRANS64.TRYWAIT P0, [UR5+0xb0], R7 ;  /* 0x0000b007ff0075a7 */ /* 0x000ea80008001105 */
[----:B------:R-:W-:Y:S01]  /*29d0*/  PRMT R13, R10, 0x654, R13 ;  /* 0x000006540a0d7816 */ /* 0x000fe2000000000d */
[----:B-12---:R-:W-:Y:S06]  /*29e0*/  @!P0 BRA `(.L_x_50) ;  /* 0x0000008c007c8947 */ /* 0x006fec0003800000 */
.L_x_163:
[----:B------:R-:W-:Y:S01]  /*29f0*/  ULEA UR4, UR6, UR37, 0x4 ;  /* 0x0000002506047291 */ /* 0x000fe2000f8e20ff */
[----:B------:R-:W-:Y:S01]  /*2a00*/  SEL R2, R13, R2, !P2 ;  /* 0x000000020d027207 */ /* 0x000fe20005000000 */
[----:B------:R-:W-:Y:S01]  /*2a10*/  UIADD3 UR5, UPT, UPT, UR5, 0xa0, URZ ;  /* 0x000000a005057890 */ /* 0x000fe2000fffe0ff */
[----:B-1----:R-:W-:Y:S01]  /*2a20*/  LEA R0, R11, UR37, 0x3 ;  /* 0x000000250b007c11 */ /* 0x002fe2000f8e18ff */
[----:B------:R-:W-:Y:S01]  /*2a30*/  UIADD3 UR4, UPT, UPT, UR4, 0x110, URZ ;  /* 0x0000011004047890 */ /* 0x000fe2000fffe0ff */
[----:B------:R1:W-:Y:S01]  /*2a40*/  @!P2 SYNCS.ARRIVE.TRANS64.RED RZ, [R2+URZ], R5 ;  /* 0x0000000502ffa9a7 */ /* 0x0003e200080004ff */
[----:B------:R-:W-:Y:S01]  /*2a50*/  UIADD3 UR6, UPT, UPT, UR6, 0x1, URZ ;  /* 0x0000000106067890 */ /* 0x000fe2000fffe0ff */
[----:B------:R-:W-:-:S03]  /*2a60*/  VIADD R3, R3, 0x1 ;  /* 0x0000000103037836 */ /* 0x000fc60000000000 */
[----:B------:R-:W-:Y:S02]  /*2a70*/  UISETP.NE.AND UP0, UPT, UR6, 0x2, UPT ;  /* 0x000000020600788c */ /* 0x000fe4000bf05270 */
[----:B------:R-:W-:Y:S01]  /*2a80*/  ISETP.NE.AND P0, PT, R3, 0x2, PT ;  /* 0x000000020300780c */ /* 0x000fe20003f05270 */
[----:B------:R-:W-:Y:S06]  /*2a90*/  UGETNEXTWORKID.BROADCAST [UR4], [UR5] ;  /* 0x00000000040073ca */ /* 0x000fec0008000100 */
[----:B------:R-:W-:Y:S02]  /*2aa0*/  USEL UR4, URZ, 0x1, UP0 ;  /* 0x00000001ff047887 */ /* 0x000fe40008000000 */
[----:B------:R-:W-:-:S04]  /*2ab0*/  USEL UR6, UR6, URZ, UP0 ;  /* 0x000000ff06067287 */ /* 0x000fc80008000000 */
[----:B------:R-:W-:Y:S02]  /*2ac0*/  LOP3.LUT R12, R12, UR4, RZ, 0x3c, !PT ;  /* 0x000000040c0c7c12 */ /* 0x000fe4000f8e3cff */
[----:B-1----:R-:W-:-:S04]  /*2ad0*/  SHF.L.U32 R5, R9, 0x1f, RZ ;  /* 0x0000001f09057819 */ /* 0x002fc800000006ff */
[----:B------:R-:W1:Y:S02]  /*2ae0*/  SYNCS.PHASECHK.TRANS64.TRYWAIT P1, [R0+URZ+0xa0], R5 ;  /* 0x0000a005000075a7 */ /* 0x000e6400080211ff */
[----:B-1----:R-:W-:Y:S05]  /*2af0*/  @!P1 BRA `(.L_x_51) ;  /* 0x0000008c00509947 */ /* 0x002fea0003800000 */
.L_x_164:
[----:B------:R-:W-:Y:S01]  /*2b00*/  LEA R4, R11, UR37, 0x4 ;  /* 0x000000250b047c11 */ /* 0x000fe2000f8e20ff */
[----:B-1----:R-:W-:Y:S01]  /*2b10*/  VIADD R0, R0, 0xb0 ;  /* 0x000000b000007836 */ /* 0x002fe20000000000 */
[----:B------:R-:W-:Y:S01]  /*2b20*/  SEL R3, R3, RZ, P0 ;  /* 0x000000ff03037207 */ /* 0x000fe20000000000 */
[----:B------:R-:W-:-:S03]  /*2b30*/  VIADD R11, R11, 0x1 ;  /* 0x000000010b0b7836 */ /* 0x000fc60000000000 */
[----:B------:R-:W1:Y:S01]  /*2b40*/  LDS.128 R4, [R4+0x110] ;  /* 0x0001100004047984 */ /* 0x000e620000000c00 */
[----:B------:R-:W-:Y:S02]  /*2b50*/  PRMT R0, RZ, 0x654, R0 ;  /* 0x00000654ff007816 */ /* 0x000fe40000000000 */
[C---:B------:R-:W-:Y:S01]  /*2b60*/  ISETP.NE.AND P1, PT, R11.reuse, 0x2, PT ;  /* 0x000000020b00780c */ /* 0x040fe20003f25270 */
[----:B------:R-:W-:Y:S01]  /*2b70*/  @!PT LDS RZ, [RZ] ;  /* 0x00000000fffff984 */ /* 0x000fe20000000800 */
[----:B------:R-:W-:Y:S01]  /*2b80*/  @!PT LDS RZ, [RZ] ;  /* 0x00000000fffff984 */ /* 0x000fe20000000800 */
[----:B------:R-:W-:Y:S01]  /*2b90*/  @!PT LDS RZ, [RZ] ;  /* 0x00000000fffff984 */ /* 0x000fe20000000800 */
[----:B------:R-:W-:Y:S01]  /*2ba0*/  @!PT LDS RZ, [RZ] ;  /* 0x00000000fffff984 */ /* 0x000fe20000000800 */
[----:B------:R2:W-:Y:S06]  /*2bb0*/  MEMBAR.ALL.CTA ;  /* 0x0000000000007992 */ /* 0x0005ec0000008000 */
[----:B--2---:R-:W2:Y:S01]  /*2bc0*/  FENCE.VIEW.ASYNC.S ;  /* 0x00000000000073c6 */ /* 0x004ea20000000000 */
[----:B------:R-:W-:Y:S01]  /*2bd0*/  SEL R11, R11, RZ, P1 ;  /* 0x000000ff0b0b7207 */ /* 0x000fe20000800000 */
[----:B--2---:R2:W-:Y:S01]  /*2be0*/  SYNCS.ARRIVE.TRANS64.RED.A1T0 RZ, [R0+URZ], RZ ;  /* 0x000000ff00ff79a7 */ /* 0x0045e200081004ff */
[----:B-1----:R-:W-:-:S02]  /*2bf0*/  LOP3.LUT P3, RZ, R6, 0x1, RZ, 0xc0, !PT ;  /* 0x0000000106ff7812 */ /* 0x002fc4000786c0ff */
[----:B------:R-:W-:-:S04]  /*2c00*/  SEL R5, RZ, 0x1, P0 ;  /* 0x00000001ff057807 */ /* 0x000fc80000000000 */
[----:B------:R-:W-:Y:S02]  /*2c10*/  LOP3.LUT R8, R8, R5, RZ, 0x3c, !PT ;  /* 0x0000000508087212 */ /* 0x000fe400078e3cff */
[----:B--2---:R-:W-:-:S04]  /*2c20*/  SEL R0, RZ, 0x1, P1 ;  /* 0x00000001ff007807 */ /* 0x004fc80000800000 */
[----:B------:R-:W-:Y:S01]  /*2c30*/  LOP3.LUT R9, R9, R0, RZ, 0x3c, !PT ;  /* 0x0000000009097212 */ /* 0x000fe200078e3cff */
[----:B------:R-:W-:Y:S06]  /*2c40*/  @P3 BRA `(.L_x_52) ;  /* 0xfffffffc002c3947 */ /* 0x000fec000383ffff */
[----:B------:R-:W-:Y:S01]  /*2c50*/  ULEA UR5, UR6, UR37, 0x3 ;  /* 0x0000002506057291 */ /* 0x000fe2000f8e18ff */
[----:B------:R-:W-:-:S08]  /*2c60*/  SHF.L.U32 R3, R12, 0x1f, RZ ;  /* 0x0000001f0c037819 */ /* 0x000fd000000006ff */
[----:B------:R-:W1:Y:S02]  /*2c70*/  SYNCS.PHASECHK.TRANS64 P0, [UR5+0xb0], R3 ;  /* 0x0000b003ff0075a7 */ /* 0x000e640008001005 */
[----:B-1----:R-:W-:Y:S05]  /*2c80*/  @P0 BRA `(.L_x_53) ;  /* 0x0000000000080947 */ /* 0x002fea0003800000 */
[----:B------:R-:W1:Y:S02]  /*2c90*/  SYNCS.PHASECHK.TRANS64.TRYWAIT P0, [UR5+0xb0], R3 ;  /* 0x0000b003ff0075a7 */ /* 0x000e640008001105 */
[----:B-1----:R-:W-:Y:S05]  /*2ca0*/  @!P0 BRA `(.L_x_54) ;  /* 0x0000008800f88947 */ /* 0x002fea0003800000 */
.L_x_53:
[----:B------:R-:W-:-:S04]  /*2cb0*/  UIADD3 UR4, UPT, UPT, UR6, 0x1, URZ ;  /* 0x0000000106047890 */ /* 0x000fc8000fffe0ff */
[----:B------:R-:W-:-:S04]  /*2cc0*/  UISETP.NE.AND UP0, UPT, UR4, 0x2, UPT ;  /* 0x000000020400788c */ /* 0x000fc8000bf05270 */
[----:B------:R-:W-:Y:S02]  /*2cd0*/  USEL UR7, URZ, 0x1, UP0 ;  /* 0x00000001ff077887 */ /* 0x000fe40008000000 */
[----:B------:R-:W-:-:S04]  /*2ce0*/  USEL UR4, UR4, URZ, UP0 ;  /* 0x000000ff04047287 */ /* 0x000fc80008000000 */
[----:B------:R-:W-:Y:S01]  /*2cf0*/  ULEA UR4, UR4, UR37, 0x3 ;  /* 0x0000002504047291 */ /* 0x000fe2000f8e18ff */
[----:B-1----:R-:W-:-:S04]  /*2d00*/  LOP3.LUT R3, R12, UR7, RZ, 0x3c, !PT ;  /* 0x000000070c037c12 */ /* 0x002fc8000f8e3cff */
[----:B------:R-:W-:-:S04]  /*2d10*/  SHF.L.U32 R0, R3, 0x1f, RZ ;  /* 0x0000001f03007819 */ /* 0x000fc800000006ff */
[----:B------:R-:W1:Y:S02]  /*2d20*/  SYNCS.PHASECHK.TRANS64 P0, [UR4+0xb0], R0 ;  /* 0x0000b000ff0075a7 */ /* 0x000e640008001004 */
[----:B-1----:R-:W-:Y:S05]  /*2d30*/  @P0 EXIT ;  /* 0x000000000000094d */ /* 0x002fea0003800000 */
[----:B------:R-:W-:Y:S02]  /*2d40*/  SHF.L.U32 R3, R3, 0x1f, RZ ;  /* 0x0000001f03037819 */ /* 0x000fe400000006ff */
[----:B------:R-:W-:-:S07]  /*2d50*/  MOV R0, UR4 ;  /* 0x0000000400007c02 */ /* 0x000fce0008000f00 */
.L_x_55:
[----:B-1----:R1:W2:Y:S02]  /*2d60*/  SYNCS.PHASECHK.TRANS64.TRYWAIT P0, [R0+URZ+0xb0], R3 ;  /* 0x0000b003000075a7 */ /* 0x0022a400080011ff */
[----:B--2---:R-:W-:Y:S05]  /*2d70*/  @!P0 NANOSLEEP.SYNCS 0x989680 ;  /* 0x009896800000895d */ /* 0x004fea0003900000 */
[----:B------:R-:W2:Y:S02]  /*2d80*/  @!P0 SYNCS.PHASECHK.TRANS64 P0, [R0+URZ+0xb0], R3 ;  /* 0x0000b003000085a7 */ /* 0x000ea400080010ff */
[----:B--2---:R-:W-:Y:S05]  /*2d90*/  @P0 EXIT ;  /* 0x000000000000094d */ /* 0x004fea0003800000 */
[----:B------:R-:W-:Y:S05]  /*2da0*/  BRA `(.L_x_55) ;  /* 0xfffffffc00ec7947 */ /* 0x000fea000383ffff */
.L_x_48:
[----:B------:R-:W-:Y:S05]  /*2db0*/  BRA.U UP4, `(.L_x_56) ;  /* 0x0000001104907547 */ /* 0x000fea000b800000 */
[----:B------:R-:W-:Y:S01]  /*2dc0*/  UMOV UR6, 0x40 ;  /* 0x0000004000067882 */ /* 0x000fe20000000000 */
[----:B------:R-:W-:Y:S01]  /*2dd0*/  NOP ;  /* 0x0000000000007918 */ /* 0x000fe20000000000 */
[----:B------:R-:W-:Y:S01]  /*2de0*/  ULEA UR6, UR37, UR6, 0x18 ;  /* 0x0000000625067291 */ /* 0x000fe2000f8ec0ff */
[----:B------:R-:W-:Y:S02]  /*2df0*/  UMOV UR7, 0x400 ;  /* 0x0000040000077882 */ /* 0x000fe40000000000 */
[----:B------:R-:W-:-:S06]  /*2e00*/  ULEA UR37, UR37, UR7, 0x18 ;  /* 0x0000000725257291 */ /* 0x000fcc000f8ec0ff */
[----:B------:R-:W1:Y:S02]  /*2e10*/  LDS.U8 R2, [UR6+0x1c] ;  /* 0x00001c06ff027984 */ /* 0x000e640008000000 */
[----:B-1----:R-:W-:-:S13]  /*2e20*/  ISETP.NE.AND P0, PT, R2, RZ, PT ;  /* 0x000000ff0200720c */ /* 0x002fda0003f05270 */
[----:B------:R-:W-:Y:S05]  /*2e30*/  @P0 BRA `(.L_x_57) ;  /* 0x0000000400080947 */ /* 0x000fea0003800000 */
[----:B------:R-:W-:Y:S02]  /*2e40*/  UISETP.NE.U32.AND UP0, UPT, UR5, 0x1, UPT ;  /* 0x000000010500788c */ /* 0x000fe4000bf05070 */
[----:B------:R-:W-:-:S07]  /*2e50*/  UIADD3 UR8, UPT, UPT, UR6, 0x8, URZ ;  /* 0x0000000806087890 */ /* 0x000fce000fffe0ff */
[----:B------:R-:W-:Y:S05]  /*2e60*/  BRA.U !UP0, `(.L_x_58) ;  /* 0x00000001089c7547 */ /* 0x000fea000b800000 */
[----:B------:R-:W-:Y:S01]  /*2e70*/  ELECT P0, URZ, PT ;  /* 0x0000000000ff782f */ /* 0x000fe20003800000 */
[----:B------:R-:W-:-:S12]  /*2e80*/  BSSY B0, `(.L_x_58) ;  /* 0x0000025000007945 */ /* 0x000fd80003800000 */
[----:B------:R-:W-:Y:S05]  /*2e90*/  @!P0 BRA `(.L_x_59) ;  /* 0x00000000008c8947 */ /* 0x000fea0003800000 */
[----:B------:R-:W-:-:S05]  /*2ea0*/  UMOV UR7, 0x10 ;  /* 0x0000001000077882 */ /* 0x000fca0000000000 */
[----:B------:R-:W-:Y:S04]  /*2eb0*/  DEPBAR.LE SB1, 0x36 ;  /* 0x00009d800000791a */ /* 0x000fe80000000000 */
[----:B------:R-:W1:Y:S02]  /*2ec0*/  UTCATOMSWS.2CTA.FIND_AND_SET.ALIGN UP1, UR7, UR7 ;  /* 0x00000007000775e3 */ /* 0x000e640008220800 */
[----:B-1----:R-:W-:Y:S01]  /*2ed0*/  MOV R11, UR7 ;  /* 0x00000007000b7c02 */ /* 0x002fe20008000f00 */
[----:B------:R-:W-:Y:S06]  /*2ee0*/  BRA.U UP1, `(.L_x_60) ;  /* 0x0000000101187547 */ /* 0x000fec000b800000 */
.L_x_61:
[----:B------:R-:W-:Y:S05]  /*2ef0*/  NANOSLEEP 0x64 ;  /* 0x000000640000795d */ /* 0x000fea0003800000 */
[----:B------:R-:W-:-:S05]  /*2f00*/  UMOV UR7, 0x10 ;  /* 0x0000001000077882 */ /* 0x000fca0000000000 */
[----:B------:R-:W-:Y:S04]  /*2f10*/  DEPBAR.LE SB1, 0x36 ;  /* 0x00009d800000791a */ /* 0x000fe80000000000 */
[----:B------:R-:W1:Y:S02]  /*2f20*/  UTCATOMSWS.2CTA.FIND_AND_SET.ALIGN UP1, UR7, UR7 ;  /* 0x00000007000775e3 */ /* 0x000e640008220800 */
[----:B-1----:R-:W-:Y:S01]  /*2f30*/  MOV R11, UR7 ;  /* 0x00000007000b7c02 */ /* 0x002fe20008000f00 */
[----:B------:R-:W-:Y:S05]  /*2f40*/  BRA.U !UP1, `(.L_x_61) ;  /* 0xfffffffd09e87547 */ /* 0x000fea000b83ffff */
.L_x_60:
[----:B------:R-:W1:Y:S01]  /*2f50*/  LDS R5, [UR6+0x10] ;  /* 0x00001006ff057984 */ /* 0x000e620008000800 */
[----:B------:R-:W-:Y:S01]  /*2f60*/  IMAD.U32 R3, RZ, RZ, UR37 ;  /* 0x00000025ff037e24 */ /* 0x000fe2000f8e00ff */
[----:B------:R-:W-:-:S03]  /*2f70*/  MOV R2, UR4 ;  /* 0x0000000400027c02 */ /* 0x000fc60008000f00 */
[----:B------:R-:W-:Y:S01]  /*2f80*/  VIADD R3, R3, 0x130 ;  /* 0x0000013003037836 */ /* 0x000fe20000000000 */
[----:B-1----:R-:W-:-:S04]  /*2f90*/  SHF.L.U32 R5, R5, 0x1f, RZ ;  /* 0x0000001f05057819 */ /* 0x002fc800000006ff */
[----:B------:R-:W1:Y:S02]  /*2fa0*/  SYNCS.PHASECHK.TRANS64.TRYWAIT P0, [UR6+0x8], R5 ;  /* 0x00000805ff0075a7 */ /* 0x000e640008001106 */
[----:B-1----:R-:W-:Y:S05]  /*2fb0*/  @P0 BRA `(.L_x_62) ;  /* 0x0000000000080947 */ /* 0x002fea0003800000 */
[----:B------:R-:W1:Y:S02]  /*2fc0*/  SYNCS.PHASECHK.TRANS64.TRYWAIT P0, [UR6+0x8], R5 ;  /* 0x00000805ff0075a7 */ /* 0x000e640008001106 */
[----:B-1----:R-:W-:Y:S05]  /*2fd0*/  @!P0 BRA `(.L_x_63) ;  /* 0x0000008800448947 */ /* 0x002fea0003800000 */
.L_x_62:
[----:B-1----:R-:W-:Y:S01]  /*2fe0*/  HFMA2 R4, -RZ, RZ, 0, 5.9604644775390625e-08 ;  /* 0x00000001ff047431 */ /* 0x002fe200000001ff */
[----:B------:R-:W-:Y:S01]  /*2ff0*/  UPRMT UR7, UR4, 0x654, UR8 ;  /* 0x0000065404077896 */ /* 0x000fe20008000008 */
[----:B------:R-:W-:Y:S01]  /*3000*/  IMAD.MOV.U32 R6, RZ, RZ, 0xffff ;  /* 0x0000ffffff067424 */ /* 0x000fe200078e00ff */
[----:B------:R-:W-:Y:S01]  /*3010*/  PRMT R2, R2, 0x654, R3 ;  /* 0x0000065402027816 */ /* 0x000fe20000000003 */
[----:B------:R-:W-:Y:S02]  /*3020*/  IMAD.MOV.U32 R5, RZ, RZ, 0x4 ;  /* 0x00000004ff057424 */ /* 0x000fe400078e00ff */
[----:B------:R-:W-:Y:S01]  /*3030*/  IMAD.SHL.U32 R9, R11, 0x20, RZ ;  /* 0x000000200b097824 */ /* 0x000fe200078e00ff */
[----:B------:R-:W-:Y:S02]  /*3040*/  MOV R3, UR7 ;  /* 0x0000000700037c02 */ /* 0x000fe40008000f00 */
[-C--:B------:R-:W-:Y:S01]  /*3050*/  SHF.L.U32 R7, R6, R11.reuse, RZ ;  /* 0x0000000b06077219 */ /* 0x080fe200000006ff */
[----:B------:R1:W-:Y:S01]  /*3060*/  SYNCS.ARRIVE.TRANS64.RED RZ, [UR7], R5 ;  /* 0x00000005ffff79a7 */ /* 0x0003e20008000407 */
[----:B------:R-:W-:Y:S01]  /*3070*/  SHF.L.U32 R6, R4, R11, RZ ;  /* 0x0000000b04067219 */ /* 0x000fe200000006ff */
[----:B------:R1:W-:Y:S04]  /*3080*/  STS [UR37+0x130], R9 ;  /* 0x00013009ff007988 */ /* 0x0003e80008000825 */
[----:B------:R1:W-:Y:S04]  /*3090*/  STAS [R2.64], R11 ;  /* 0x0000000b02007dbd */ /* 0x0003e8000c0008ff */
[----:B------:R1:W-:Y:S04]  /*30a0*/  ATOMS.OR RZ, [UR6+0x14], R7 ;  /* 0x00001407ffff798c */ /* 0x0003e8000b000006 */
[----:B------:R1:W-:Y:S04]  /*30b0*/  ATOMS.OR RZ, [UR6+0x18], R6 ;  /* 0x00001806ffff798c */ /* 0x0003e8000b000006 */
[----:B------:R1:W-:Y:S02]  /*30c0*/  ATOMS.XOR RZ, [UR6+0x10], R4 ;  /* 0x00001004ffff798c */ /* 0x0003e4000b800006 */
.L_x_59:
[----:B------:R-:W-:Y:S05]  /*30d0*/  BSYNC B0 ;  /* 0x0000000000007941 */ /* 0x000fea0003800000 */
.L_x_58:
[----:B------:R-:W-:Y:S05]  /*30e0*/  BRA.U UP0, `(.L_x_64) ;  /* 0x00000001006c7547 */ /* 0x000fea000b800000 */
[----:B------:R-:W-:-:S03]  /*30f0*/  UMOV UR7, 0xffffffff ;  /* 0xffffffff00077882 */ /* 0x000fc60000000000 */
[----:B------:R-:W-:Y:S05]  /*3100*/  BRA.DIV UR7, `(.L_x_65) ;  /* 0x0000008a07107947 */ /* 0x000fea000b800000 */
[----:B------:R-:W-:-:S13]  /*3110*/  ELECT P6, URZ, PT ;  /* 0x0000000000ff782f */ /* 0x000fda00038c0000 */
.L_x_168:
[----:B------:R-:W-:Y:S05]  /*3120*/  @!P6 BRA `(.L_x_64) ;  /* 0x00000000005ce947 */ /* 0x000fea0003800000 */
[----:B-1----:R-:W1:Y:S02]  /*3130*/  LDS R3, [UR6+0x10] ;  /* 0x00001006ff037984 */ /* 0x002e640008000800 */
[----:B-1----:R-:W-:-:S04]  /*3140*/  SHF.L.U32 R3, R3, 0x1f, RZ ;  /* 0x0000001f03037819 */ /* 0x002fc800000006ff */
[----:B------:R-:W1:Y:S02]  /*3150*/  SYNCS.PHASECHK.TRANS64.TRYWAIT P0, [UR6+0x8], R3 ;  /* 0x00000803ff0075a7 */ /* 0x000e640008001106 */
[----:B-1----:R-:W-:Y:S05]  /*3160*/  @P0 BRA `(.L_x_66) ;  /* 0x0000000000080947 */ /* 0x002fea0003800000 */
[----:B------:R-:W1:Y:S02]  /*3170*/  SYNCS.PHASECHK.TRANS64.TRYWAIT P0, [UR6+0x8], R3 ;  /* 0x00000803ff0075a7 */ /* 0x000e640008001106 */
[----:B-1----:R-:W-:Y:S05]  /*3180*/  @!P0 BRA `(.L_x_67) ;  /* 0x0000008800108947 */ /* 0x002fea0003800000 */
.L_x_66:
[----:B------:R-:W2:Y:S01]  /*3190*/  LDS R5, [UR37+0x130] ;  /* 0x00013025ff057984 */ /* 0x000ea20008000800 */
[----:B-1----:R-:W-:Y:S02]  /*31a0*/  HFMA2 R2, -RZ, RZ, 0, 5.9604644775390625e-08 ;  /* 0x00000001ff027431 */ /* 0x002fe400000001ff */
[----:B------:R-:W-:Y:S01]  /*31b0*/  IMAD.MOV.U32 R3, RZ, RZ, 0xffff ;  /* 0x0000ffffff037424 */ /* 0x000fe200078e00ff */
[----:B------:R-:W-:Y:S01]  /*31c0*/  UPRMT UR7, UR4, 0x654, UR8 ;  /* 0x0000065404077896 */ /* 0x000fe20008000008 */
[----:B--2---:R-:W-:-:S03]  /*31d0*/  IMAD.SHL.U32 R4, R5, 0x20, RZ ;  /* 0x0000002005047824 */ /* 0x004fc600078e00ff */
[-C--:B------:R-:W-:Y:S02]  /*31e0*/  SHF.L.U32 R3, R3, R5.reuse, RZ ;  /* 0x0000000503037219 */ /* 0x080fe400000006ff */
[----:B------:R-:W-:Y:S01]  /*31f0*/  SHF.L.U32 R5, R2, R5, RZ ;  /* 0x0000000502057219 */ /* 0x000fe200000006ff */
[----:B------:R2:W-:Y:S04]  /*3200*/  STS [UR37+0x130], R4 ;  /* 0x00013004ff007988 */ /* 0x0005e80008000825 */
[----:B------:R2:W-:Y:S04]  /*3210*/  ATOMS.OR RZ, [UR6+0x14], R3 ;  /* 0x00001403ffff798c */ /* 0x0005e8000b000006 */
[----:B------:R2:W-:Y:S01]  /*3220*/  ATOMS.OR RZ, [UR6+0x18], R5 ;  /* 0x00001805ffff798c */ /* 0x0005e2000b000006 */
[----:B------:R-:W-:Y:S03]  /*3230*/  SYNCS.ARRIVE.TRANS64.RED.A1T0 RZ, [UR7], RZ ;  /* 0x000000ffffff79a7 */ /* 0x000fe60008100407 */
[----:B------:R2:W-:Y:S01]  /*3240*/  ATOMS.XOR RZ, [UR6+0x10], R2 ;  /* 0x00001002ffff798c */ /* 0x0005e2000b800006 */
[----:B------:R-:W-:Y:S05]  /*3250*/  BRA `(.L_x_64) ;  /* 0x0000000000107947 */ /* 0x000fea0003800000 */
.L_x_57:
[----:B------:R-:W-:-:S05]  /*3260*/  MOV R2, 0xffffffff ;  /* 0xffffffff00027802 */ /* 0x000fca0000000f00 */
[----:B------:R1:W-:Y:S02]  /*3270*/  STS [UR37+0x130], R2 ;  /* 0x00013002ff007988 */ /* 0x0003e40008000825 */
[----:B-1----:R-:W-:Y:S02]  /*3280*/  MOV R2, 0x32a0 ;  /* 0x000032a000027802 */ /* 0x002fe40000000f00 */
[----:B-----5:R-:W-:Y:S05]  /*3290*/  CALL.REL.NOINC `($__internal_1_$__cuda_sm10x_tcgen05_guardrail_trap_phase_invalid_during_alloc) ;  /* 0x0000008c00b47944 */ /* 0x020fea0003c00000 */
.L_x_64:
[----:B------:R-:W-:Y:S05]  /*32a0*/  WARPSYNC.ALL ;  /* 0x0000000000007948 */ /* 0x000fea0003800000 */
[----:B------:R-:W3:Y:S01]  /*32b0*/  S2UR UR7, SR_CgaCtaId ;  /* 0x00000000000779c3 */ /* 0x000ee20000008800 */
[----:B------:R-:W-:Y:S01]  /*32c0*/  UMOV UR6, 0x400 ;  /* 0x0000040000067882 */ /* 0x000fe20000000000 */
[----:B------:R-:W-:-:S06]  /*32d0*/  NOP ;  /* 0x0000000000007918 */ /* 0x000fcc0000000000 */
[----:B------:R-:W-:Y:S06]  /*32e0*/  BAR.ARV 0x6, 0xa0 ;  /* 0x0182800000007b1d */ /* 0x000fec0000002000 */
[----:B------:R-:W4:Y:S01]  /*32f0*/  LDCU UR8, c[0x0][0x38c] ;  /* 0x00007180ff0877ac */ /* 0x000f220008000800 */
[----:B------:R-:W-:Y:S01]  /*3300*/  LOP3.LUT R0, R0, 0xffff, RZ, 0xc0, !PT ;  /* 0x0000ffff00007812 */ /* 0x000fe200078ec0ff */
[----:B-1----:R-:W-:Y:S01]  /*3310*/  IMAD.MOV.U32 R9, RZ, RZ, 0x1 ;  /* 0x00000001ff097424 */ /* 0x002fe200078e00ff */
[----:B------:R-:W-:Y:S01]  /*3320*/  LOP3.LUT R8, R8, 0xffff, RZ, 0xc0, !PT ;  /* 0x0000ffff08087812 */ /* 0x000fe200078ec0ff */
[----:B------:R-:W-:Y:S01]  /*3330*/  UMOV UR19, URZ ;  /* 0x000000ff00137c82 */ /* 0x000fe20008000000 */
[----:B------:R-:W-:Y:S01]  /*3340*/  R2UR UR11, R0 ;  /* 0x00000000000b72ca */ /* 0x000fe200000e0000 */
[----:B------:R-:W-:Y:S01]  /*3350*/  UMOV UR18, URZ ;  /* 0x000000ff00127c82 */ /* 0x000fe20008000000 */
[----:B------:R-:W-:Y:S01]  /*3360*/  R2UR UR12, R8 ;  /* 0x00000000080c72ca */ /* 0x000fe200000e0000 */
[----:B------:R-:W-:Y:S01]  /*3370*/  IMAD.MOV.U32 R8, RZ, RZ, RZ ;  /* 0x000000ffff087224 */ /* 0x000fe200078e00ff */
[----:B------:R-:W-:Y:S01]  /*3380*/  UMOV UR17, URZ ;  /* 0x000000ff00117c82 */ /* 0x000fe20008000000 */
[----:B---3--:R-:W-:-:S02]  /*3390*/  ULEA UR7, UR7, UR6, 0x18 ;  /* 0x0000000607077291 */ /* 0x008fc4000f8ec0ff */
[----:B------:R-:W-:Y:S02]  /*33a0*/  UISETP.NE.AND UP2, UPT, UR5, URZ, UPT ;  /* 0x000000ff0500728c */ /* 0x000fe4000bf45270 */
[----:B------:R-:W-:Y:S02]  /*33b0*/  UIADD3 UR13, UPT, UPT, UR7, 0x10800, URZ ;  /* 0x00010800070d7890 */ /* 0x000fe4000fffe0ff */
[----:B------:R-:W-:Y:S02]  /*33c0*/  UIADD3 UR14, UPT, UPT, UR7, 0x24800, URZ ;  /* 0x00024800070e7890 */ /* 0x000fe4000fffe0ff */
[----:B----4-:R-:W-:Y:S01]  /*33d0*/  UIADD3 UR8, UPT, UPT, UR8, 0x3f, URZ ;  /* 0x0000003f08087890 */ /* 0x010fe2000fffe0ff */
[----:B--2---:R-:W1:Y:S01]  /*33e0*/  LDS R2, [UR7+0x130] ;  /* 0x00013007ff027984 */ /* 0x004e620008000800 */
[----:B------:R-:W-:Y:S02]  /*33f0*/  USHF.R.U32.HI UR13, URZ, 0x4, UR13 ;  /* 0x00000004ff0d7899 */ /* 0x000fe4000801160d */
[----:B------:R-:W-:-:S02]  /*3400*/  USHF.R.S32.HI UR6, URZ, 0x1f, UR8 ;  /* 0x0000001fff067899 */ /* 0x000fc40008011408 */
[----:B------:R-:W-:Y:S02]  /*3410*/  USHF.R.U32.HI UR14, URZ, 0x4, UR14 ;  /* 0x00000004ff0e7899 */ /* 0x000fe4000801160e */
[----:B------:R-:W-:Y:S02]  /*3420*/  ULEA.HI UR6, UR6, UR8, URZ, 0x6 ;  /* 0x0000000806067291 */ /* 0x000fe4000f8f30ff */
[----:B------:R-:W-:Y:S02]  /*3430*/  ULOP3.LUT UR13, UR13, 0x3fff, URZ, 0xc0, !UPT ;  /* 0x00003fff0d0d7892 */ /* 0x000fe4000f8ec0ff */
[----:B------:R-:W-:Y:S02]  /*3440*/  USHF.R.S32.HI UR6, URZ, 0x6, UR6 ;  /* 0x00000006ff067899 */ /* 0x000fe40008011406 */
[----:B------:R-:W-:Y:S02]  /*3450*/  ULOP3.LUT UR14, UR14, 0x3fff, URZ, 0xc0, !UPT ;  /* 0x00003fff0e0e7892 */ /* 0x000fe4000f8ec0ff */
[----:B------:R-:W-:Y:S01]  /*3460*/  UISETP.LT.AND UP0, UPT, UR6, 0x1, UPT ;  /* 0x000000010600788c */ /* 0x000fe2000bf01270 */
[----:B------:R-:W-:Y:S01]  /*3470*/  UMOV UR28, 0x0 ;  /* 0x00000000001c7882 */ /* 0x000fe20000000000 */
[----:B------:R-:W-:Y:S01]  /*3480*/  UMOV UR29, 0x10400490 ;  /* 0x10400490001d7882 */ /* 0x000fe20000000000 */
[----:B------:R-:W-:-:S02]  /*3490*/  ULOP3.LUT UR13, UR13, 0x10000, URZ, 0xfc, !UPT ;  /* 0x000100000d0d7892 */ /* 0x000fc4000f8efcff */
[----:B------:R-:W-:Y:S02]  /*34a0*/  ULOP3.LUT UR14, UR14, 0x10000, URZ, 0xfc, !UPT ;  /* 0x000100000e0e7892 */ /* 0x000fe4000f8efcff */
[----:B------:R-:W-:Y:S01]  /*34b0*/  USEL UR20, UR6, 0x1, !UP0 ;  /* 0x0000000106147887 */ /* 0x000fe2000c000000 */
[----:B------:R-:W-:Y:S01]  /*34c0*/  UMOV UR26, 0x0 ;  /* 0x00000000001a7882 */ /* 0x000fe20000000000 */
[----:B------:R-:W-:Y:S01]  /*34d0*/  UMOV UR27, 0x10400490 ;  /* 0x10400490001b7882 */ /* 0x000fe20000000000 */
[----:B------:R-:W-:Y:S01]  /*34e0*/  UMOV UR24, 0x0 ;  /* 0x0000000000187882 */ /* 0x000fe20000000000 */
[----:B------:R-:W-:Y:S01]  /*34f0*/  UMOV UR25, 0x10400490 ;  /* 0x1040049000197882 */ /* 0x000fe20000000000 */
[----:B------:R-:W-:Y:S01]  /*3500*/  UMOV UR22, 0x0 ;  /* 0x0000000000167882 */ /* 0x000fe20000000000 */
[----:B------:R-:W-:Y:S01]  /*3510*/  UMOV UR23, 0x10400490 ;  /* 0x1040049000177882 */ /* 0x000fe20000000000 */
[----:B-1----:R-:W-:Y:S02]  /*3520*/  R2UR UR21, R2 ;  /* 0x00000000021572ca */ /* 0x002fe400000e0000 */
[----:B------:R-:W-:-:S13]  /*3530*/  CS2R R2, SRZ ;  /* 0x0000000000027805 */ /* 0x000fda000001ff00 */
.L_x_75:
[C---:B------:R-:W-:Y:S02]  /*3540*/  LEA R0, R8.reuse, UR7, 0x3 ;  /* 0x0000000708007c11 */ /* 0x040fe4000f8e18ff */
[----:B------:R-:W-:Y:S02]  /*3550*/  SHF.L.U32 R5, R3, 0x1f, RZ ;  /* 0x0000001f03057819 */ /* 0x000fe400000006ff */
[----:B------:R-:W-:Y:S02]  /*3560*/  LEA R4, R8, UR7, 0x4 ;  /* 0x0000000708047c11 */ /* 0x000fe4000f8e20ff */
[----:B------:R-:W1:Y:S02]  /*3570*/  SYNCS.PHASECHK.TRANS64.TRYWAIT P0, [R0+URZ+0xa0], R5 ;  /* 0x0000a005000075a7 */ /* 0x000e6400080011ff */
[----:B-1-34-:R-:W-:Y:S05]  /*3580*/  @!P0 BRA `(.L_x_68) ;  /* 0x0000008400288947 */ /* 0x01afea0003800000 */
.L_x_169:
[----:B-1----:R-:W1:Y:S01]  /*3590*/  LDS.128 R4, [R4+0x110] ;  /* 0x0001100004047984 */ /* 0x002e620000000c00 */
[----:B------:R-:W-:Y:S02]  /*35a0*/  VIADD R0, R0, 0xb0 ;  /* 0x000000b000007836 */ /* 0x000fe40000000000 */
[----:B------:R-:W-:Y:S01]  /*35b0*/  VIADD R8, R8, 0x1 ;  /* 0x0000000108087836 */ /* 0x000fe20000000000 */
[----:B------:R-:W-:Y:S01]  /*35c0*/  @!PT LDS RZ, [RZ] ;  /* 0x00000000fffff984 */ /* 0x000fe20000000800 */
[----:B------:R-:W-:Y:S01]  /*35d0*/  @!PT LDS RZ, [RZ] ;  /* 0x00000000fffff984 */ /* 0x000fe20000000800 */
[----:B------:R-:W-:Y:S01]  /*35e0*/  @!PT LDS RZ, [RZ] ;  /* 0x00000000fffff984 */ /* 0x000fe20000000800 */
[----:B------:R-:W-:Y:S01]  /*35f0*/  @!PT LDS RZ, [RZ] ;  /* 0x00000000fffff984 */ /* 0x000fe20000000800 */
[----:B------:R2:W-:Y:S06]  /*3600*/  MEMBAR.ALL.CTA ;  /* 0x0000000000007992 */ /* 0x0005ec0000008000 */
[----:B--2---:R-:W2:Y:S01]  /*3610*/  FENCE.VIEW.ASYNC.S ;  /* 0x00000000000073c6 */ /* 0x004ea20000000000 */
[----:B------:R-:W-:-:S04]  /*3620*/  PRMT R0, RZ, 0x654, R0 ;  /* 0x00000654ff007816 */ /* 0x000fc80000000000 */
[----:B--2---:R2:W-:Y:S01]  /*3630*/  SYNCS.ARRIVE.TRANS64.RED.A1T0 RZ, [R0+URZ], RZ ;  /* 0x000000ff00ff79a7 */ /* 0x0045e200081004ff */
[----:B-1----:R-:W-:Y:S01]  /*3640*/  LOP3.LUT P1, RZ, R6, 0x1, RZ, 0xc0, !PT ;  /* 0x0000000106ff7812 */ /* 0x002fe2000782c0ff */
[----:B--2---:R-:W-:-:S12]  /*3650*/  BRA.U UP2, `(.L_x_69) ;  /* 0x0000000502087547 */ /* 0x004fd8000b800000 */
[----:B------:R-:W1:Y:S01]  /*3660*/  LDCU UR8, c[0x0][0x38c] ;  /* 0x00007180ff0877ac */ /* 0x000e620008000800 */
[----:B------:R-:W-:Y:S02]  /*3670*/  PLOP3.LUT P2, PT, PT, PT, PT, 0x80, 0x8 ;  /* 0x000000000008781c */ /* 0x000fe40003f4f070 */
[----:B------:R-:W-:Y:S01]  /*3680*/  SHF.L.U32 R5, R9, 0x1f, RZ ;  /* 0x0000001f09057819 */ /* 0x000fe200000006ff */
[----:B------:R-:W-:Y:S02]  /*3690*/  ULEA UR9, UR19, UR7, 0x3 ;  /* 0x0000000713097291 */ /* 0x000fe4000f8e18ff */
[----:B------:R-:W-:Y:S02]  /*36a0*/  ULEA UR10, UR19, UR21, 0x8 ;  /* 0x00000015130a7291 */ /* 0x000fe4000f8e40ff */
[----:B-1----:R-:W-:-:S06]  /*36b0*/  UISETP.GE.AND UP0, UPT, UR8, 0x1, UPT ;  /* 0x000000010800788c */ /* 0x002fcc000bf06270 */
[----:B------:R-:W-:-:S05]  /*36c0*/  PLOP3.LUT P0, PT, PT, PT, UP0, 0x80, 0x8 ;  /* 0x000000000008781c */ /* 0x000fca0003f0f008 */
[----:B------:R-:W-:-:S08]  /*36d0*/  @UP0 ULEA UR8, UR18, UR7, 0x3 ;  /* 0x0000000712080291 */ /* 0x000fd0000f8e18ff */
[----:B------:R-:W-:-:S04]  /*36e0*/  @P0 SHF.L.U32 R0, R2, 0x1f, RZ ;  /* 0x0000001f02000819 */ /* 0x000fc800000006ff */
[----:B------:R1:W2:Y:S01]  /*36f0*/  @P0 SYNCS.PHASECHK.TRANS64.TRYWAIT P2, [UR8], R0 ;  /* 0x00000000ff0005a7 */ /* 0x0002a20008041108 */
[----:B------:R-:W3:Y:S02]  /*3700*/  SYNCS.PHASECHK.TRANS64.TRYWAIT P0, [UR9+0xd0], R5 ;  /* 0x0000d005ff0075a7 */ /* 0x000ee40008001109 */
[----:B-123--:R-:W-:Y:S05]  /*3710*/  @!P0 BRA `(.L_x_70) ;  /* 0x0000008000d88947 */ /* 0x00efea0003800000 */
.L_x_171:
[----:B------:R-:W-:Y:S01]  /*3720*/  UMOV UR16, UR17 ;  /* 0x0000001100107c82 */ /* 0x000fe20008000000 */
[----:B------:R-:W-:Y:S05]  /*3730*/  BRA.U !UP0, `(.L_x_71) ;  /* 0x0000000108c07547 */ /* 0x000fea000b800000 */
[----:B------:R-:W-:Y:S02]  /*3740*/  UIADD3 UR16, UPT, UPT, UR20, UR17, URZ ;  /* 0x0000001114107290 */ /* 0x000fe4000fffe0ff */
[----:B------:R-:W-:Y:S01]  /*3750*/  UPLOP3.LUT UP3, UPT, UPT, UPT, UPT, 0x40, 0x4 ;  /* 0x000000000004789c */ /* 0x000fe20003f6e870 */
[----:B------:R-:W-:Y:S01]  /*3760*/  UMOV UR15, UR6 ;  /* 0x00000006000f7c82 */ /* 0x000fe20008000000 */
[----:B------:R-:W-:-:S09]  /*3770*/  UMOV UR46, UR18 ;  /* 0x00000012002e7c82 */ /* 0x000fd20008000000 */
.L_x_74:
[----:B--2---:R-:W-:Y:S01]  /*3780*/  ULEA UR8, UR46, UR7, 0x3 ;  /* 0x000000072e087291 */ /* 0x004fe2000f8e18ff */
[----:B---3--:R-:W-:Y:S11]  /*3790*/  @P2 BRA `(.L_x_72) ;  /* 0x00000000000c2947 */ /* 0x008ff60003800000 */
[----:B-1----:R-:W-:Y:S04]  /*37a0*/  SHF.L.U32 R5, R2, 0x1f, RZ ;  /* 0x0000001f02057819 */ /* 0x002fe800000006ff */
[----:B------:R-:W1:Y:S02]  /*37b0*/  SYNCS.PHASECHK.TRANS64.TRYWAIT P0, [UR8], R5 ;  /* 0x00000005ff0075a7 */ /* 0x000e640008001108 */
[----:B-1----:R-:W-:Y:S05]  /*37c0*/  @!P0 BRA `(.L_x_73) ;  /* 0x0000008000c48947 */ /* 0x002fea0003800000 */
.L_x_72:
[----:B------:R-:W-:Y:S01]  /*37d0*/  UISETP.NE.AND UP0, UPT, UR15, 0x1, UPT ;  /* 0x000000010f00788c */ /* 0x000fe2000bf05270 */
[----:B------:R-:W-:Y:S01]  /*37e0*/  PLOP3.LUT P2, PT, PT, PT, PT, 0x80, 0x8 ;  /* 0x000000000008781c */ /* 0x000fe20003f4f070 */
[----:B------:R-:W-:Y:S02]  /*37f0*/  UIADD3 UR18, UPT, UPT, UR46, 0x1, URZ ;  /* 0x000000012e127890 */ /* 0x000fe4000fffe0ff */
[----:B------:R-:W-:Y:S02]  /*3800*/  ULEA UR32, UR46, UR14, 0xa ;  /* 0x0000000e2e207291 */ /* 0x000fe4000f8e50ff */
[----:B------:R-:W-:Y:S01]  /*3810*/  UISETP.NE.AND UP1, UPT, UR18, 0x5, UPT ;  /* 0x000000051200788c */ /* 0x000fe2000bf25270 */
[----:B------:R-:W-:Y:S01]  /*3820*/  PLOP3.LUT P0, PT, PT, PT, UP0, 0x80, 0x8 ;  /* 0x000000000008781c */ /* 0x000fe20003f0f008 */
[----:B------:R-:W-:Y:S02]  /*3830*/  UIADD3 UR44, UPT, UPT, UR32, 0x2, URZ ;  /* 0x00000002202c7890 */ /* 0x000fe4000fffe0ff */
[----:B------:R-:W-:Y:S02]  /*3840*/  USEL UR31, URZ, 0x1, UP1 ;  /* 0x00000001ff1f7887 */ /* 0x000fe40008800000 */
[----:B------:R-:W-:Y:S02]  /*3850*/  USEL UR18, UR18, URZ, UP1 ;  /* 0x000000ff12127287 */ /* 0x000fe40008800000 */
[----:B------:R-:W-:Y:S02]  /*3860*/  UIADD3 UR40, UPT, UPT, UR32, 0x4, URZ ;  /* 0x0000000420287890 */ /* 0x000fe4000fffe0ff */
[----:B------:R-:W-:Y:S01]  /*3870*/  @UP0 ULEA UR30, UR18, UR7, 0x3 ;  /* 0x00000007121e0291 */ /* 0x000fe2000f8e18ff */
[----:B------:R-:W-:Y:S01]  /*3880*/  LOP3.LUT R2, R2, UR31, RZ, 0x3c, !PT ;  /* 0x0000001f02027c12 */ /* 0x000fe2000f8e3cff */
[----:B------:R-:W-:Y:S02]  /*3890*/  UIADD3 UR36, UPT, UPT, UR32, 0x6, URZ ;  /* 0x0000000620247890 */ /* 0x000fe4000fffe0ff */
[----:B------:R-:W-:Y:S01]  /*38a0*/  UIADD3 UR8, UPT, UPT, UR8, 0x28, URZ ;  /* 0x0000002808087890 */ /* 0x000fe2000fffe0ff */
[----:B-1----:R-:W-:Y:S01]  /*38b0*/  @P0 SHF.L.U32 R0, R2, 0x1f, RZ ;  /* 0x0000001f02000819 */ /* 0x002fe200000006ff */
[----:B------:R-:W-:Y:S02]  /*38c0*/  UIADD3 UR17, UPT, UPT, UR17, 0x1, URZ ;  /* 0x0000000111117890 */ /* 0x000fe4000fffe0ff */
[----:B------:R-:W-:Y:S01]  /*38d0*/  UIADD3 UR15, UPT, UPT, UR15, -0x1, URZ ;  /* 0xffffffff0f0f7890 */ /* 0x000fe2000fffe0ff */
[----:B------:R2:W3:Y:S01]  /*38e0*/  @P0 SYNCS.PHASECHK.TRANS64.TRYWAIT P2, [UR30], R0 ;  /* 0x00000000ff0005a7 */ /* 0x0004e2000804111e */
[----:B------:R-:W-:Y:S02]  /*38f0*/  ULEA UR30, UR46, UR13, 0xa ;  /* 0x0000000d2e1e7291 */ /* 0x000fe4000f8e50ff */
[----:B------:R-:W-:Y:S02]  /*3900*/  UISETP.NE.AND UP0, UPT, UR17, UR16, UPT ;  /* 0x000000101100728c */ /* 0x000fe4000bf05270 */
[----:B------:R-:W-:Y:S02]  /*3910*/  UIADD3 UR42, UPT, UPT, UR30, 0x2, URZ ;  /* 0x000000021e2a7890 */ /* 0x000fe4000fffe0ff */
[----:B------:R-:W-:Y:S02]  /*3920*/  UIADD3 UR38, UPT, UPT, UR30, 0x4, URZ ;  /* 0x000000041e267890 */ /* 0x000fe4000fffe0ff */
[----:B------:R-:W-:Y:S01]  /*3930*/  UIADD3 UR34, UPT, UPT, UR30, 0x6, URZ ;  /* 0x000000061e227890 */ /* 0x000fe2000fffe0ff */
[----:B------:R-:W-:Y:S01]  /*3940*/  UMOV UR33, 0x40004040 ;  /* 0x4000404000217882 */ /* 0x000fe20000000000 */
[----:B------:R-:W-:Y:S01]  /*3950*/  UMOV UR31, 0x40004040 ;  /* 0x40004040001f7882 */ /* 0x000fe20000000000 */
[----:B------:R-:W-:Y:S01]  /*3960*/  UMOV UR45, 0x40004040 ;  /* 0x40004040002d7882 */ /* 0x000fe20000000000 */
[----:B------:R2:W-:Y:S01]  /*3970*/  UTCHMMA.2CTA gdesc[UR30], gdesc[UR32], tmem[UR10], tmem[UR28], idesc[UR29], UP3 ;  /* 0x00ff1c201e0075ea */ /* 0x0005e20009a0000a */
[----:B------:R-:W-:Y:S01]  /*3980*/  UPLOP3.LUT UP3, UPT, UPT, UPT, UPT, 0x80, 0x8 ;  /* 0x000000000008789c */ /* 0x000fe20003f6f070 */
[----:B------:R-:W-:Y:S01]  /*3990*/  UMOV UR43, 0x40004040 ;  /* 0x40004040002b7882 */ /* 0x000fe20000000000 */
[----:B------:R-:W-:Y:S01]  /*39a0*/  UMOV UR41, 0x40004040 ;  /* 0x4000404000297882 */ /* 0x000fe20000000000 */
[----:B------:R2:W-:Y:S01]  /*39b0*/  UTCHMMA.2CTA gdesc[UR42], gdesc[UR44], tmem[UR10], tmem[UR26], idesc[UR27], UPT ;  /* 0x00ff1a2c2a0075ea */ /* 0x0005e2000ba0000a */
[----:B------:R-:W-:Y:S01]  /*39c0*/  UMOV UR39, 0x40004040 ;  /* 0x4000404000277882 */ /* 0x000fe20000000000 */
[----:B------:R-:W-:Y:S01]  /*39d0*/  UMOV UR37, 0x40004040 ;  /* 0x4000404000257882 */ /* 0x000fe20000000000 */
[----:B------:R-:W-:Y:S01]  /*39e0*/  UMOV UR35, 0x40004040 ;  /* 0x4000404000237882 */ /* 0x000fe20000000000 */
[----:B------:R2:W-:Y:S01]  /*39f0*/  UTCHMMA.2CTA gdesc[UR38], gdesc[UR40], tmem[UR10], tmem[UR24], idesc[UR25], UPT ;  /* 0x00ff1828260075ea */ /* 0x0005e2000ba0000a */
[----:B------:R2:W-:Y:S01]  /*3a00*/  UTCHMMA.2CTA gdesc[UR34], gdesc[UR36], tmem[UR10], tmem[UR22], idesc[UR23], UPT ;  /* 0x00ff1624220075ea */ /* 0x0005e2000ba0000a */
[----:B------:R2:W-:Y:S01]  /*3a10*/  UTCBAR.2CTA.MULTICAST [UR8], URZ, UR12 ;  /* 0x000000ff080073e9 */ /* 0x0005e2000820080c */
[----:B------:R-:W-:Y:S01]  /*3a20*/  UMOV UR46, UR18 ;  /* 0x00000012002e7c82 */ /* 0x000fe20008000000 */
[----:B------:R-:W-:Y:S05]  /*3a30*/  BRA.U UP0, `(.L_x_74) ;  /* 0xfffffffd00507547 */ /* 0x000fea000b83ffff */
.L_x_71:
[----:B------:R-:W-:Y:S01]  /*3a40*/  UIADD3 UR9, UPT, UPT, UR9, 0xc0, URZ ;  /* 0x000000c009097890 */ /* 0x000fe2000fffe0ff */
[----:B------:R-:W-:-:S08]  /*3a50*/  UMOV UR17, UR16 ;  /* 0x0000001000117c82 */ /* 0x000fd00008000000 */
[----:B------:R4:W-:Y:S01]  /*3a60*/  UTCBAR.2CTA.MULTICAST [UR9], URZ, UR11 ;  /* 0x000000ff090073e9 */ /* 0x0009e2000820080b */
[----:B------:R-:W-:Y:S02]  /*3a70*/  NOP ;  /* 0x0000000000007918 */ /* 0x000fe40000000000 */
.L_x_69:
[----:B------:R-:W-:Y:S01]  /*3a80*/  UIADD3 UR19, UPT, UPT, UR19, 0x1, URZ ;  /* 0x0000000113137890 */ /* 0x000fe2000fffe0ff */
[----:B------:R-:W-:-:S03]  /*3a90*/  ISETP.NE.AND P0, PT, R8, 0x2, PT ;  /* 0x000000020800780c */ /* 0x000fc60003f05270 */
[----:B------:R-:W-:Y:S01]  /*3aa0*/  UISETP.NE.AND UP0, UPT, UR19, 0x2, UPT ;  /* 0x000000021300788c */ /* 0x000fe2000bf05270 */
[----:B-12---:R-:W-:Y:S02]  /*3ab0*/  SEL R0, RZ, 0x1, P0 ;  /* 0x00000001ff007807 */ /* 0x006fe40000000000 */
[----:B------:R-:W-:Y:S01]  /*3ac0*/  SEL R8, R8, RZ, P0 ;  /* 0x000000ff08087207 */ /* 0x000fe20000000000 */
[----:B------:R-:W-:Y:S01]  /*3ad0*/  USEL UR8, URZ, 0x1, UP0 ;  /* 0x00000001ff087887 */ /* 0x000fe20008000000 */
[----:B------:R-:W-:Y:S01]  /*3ae0*/  LOP3.LUT R3, R3, R0, RZ, 0x3c, !PT ;  /* 0x0000000003037212 */ /* 0x000fe200078e3cff */
[----:B------:R-:W-:-:S04]  /*3af0*/  USEL UR19, UR19, URZ, UP0 ;  /* 0x000000ff13137287 */ /* 0x000fc80008000000 */
[----:B------:R-:W-:Y:S01]  /*3b00*/  LOP3.LUT R9, R9, UR8, RZ, 0x3c, !PT ;  /* 0x0000000809097c12 */ /* 0x000fe2000f8e3cff */
[----:B------:R-:W-:Y:S07]  /*3b10*/  @P1 BRA `(.L_x_75) ;  /* 0xfffffff800881947 */ /* 0x000fee000383ffff */
[----:B------:R-:W1:Y:S01]  /*3b20*/  S2UR UR6, SR_CgaCtaId ;  /* 0x00000000000679c3 */ /* 0x000e620000008800 */
[----:B------:R-:W-:Y:S01]  /*3b30*/  ELECT P0, URZ, PT ;  /* 0x0000000000ff782f */ /* 0x000fe20003800000 */
[----:B------:R-:W-:Y:S01]  /*3b40*/  HFMA2 R0, -RZ, RZ, 0, 5.9604644775390625e-08 ;  /* 0x00000001ff007431 */ /* 0x000fe200000001ff */
[----:B------:R-:W-:-:S05]  /*3b50*/  UMOV UR8, 0x40 ;  /* 0x0000004000087882 */ /* 0x000fca0000000000 */
[----:B------:R-:W-:Y:S01]  /*3b60*/  UVIRTCOUNT.DEALLOC.SMPOOL 0x80 ;  /* 0x000000800000784c */ /* 0x000fe20000000000 */
[----:B------:R-:W-:Y:S02]  /*3b70*/  UISETP.NE.AND UP0, UPT, UR5, URZ, UPT ;  /* 0x000000ff0500728c */ /* 0x000fe4000bf05270 */
[----:B-1----:R-:W-:-:S09]  /*3b80*/  ULEA UR6, UR6, UR8, 0x18 ;  /* 0x0000000806067291 */ /* 0x002fd2000f8ec0ff */
[----:B------:R1:W-:Y:S01]  /*3b90*/  @P0 STS.U8 [UR6+0x1c], R0 ;  /* 0x00001c00ff000988 */ /* 0x0003e20008000006 */
[----:B------:R-:W-:Y:S05]  /*3ba0*/  BRA.U UP0, `(.L_x_76) ;  /* 0x0000000100587547 */ /* 0x000fea000b800000 */
[----:B------:R-:W-:Y:S01]  /*3bb0*/  UIADD3 UR8, UPT, UPT, UR7, 0xd0, URZ ;  /* 0x000000d007087890 */ /* 0x000fe2000fffe0ff */
[----:B------:R-:W-:-:S03]  /*3bc0*/  SHF.L.U32 R3, R9, 0x1f, RZ ;  /* 0x0000001f09037819 */ /* 0x000fc600000006ff */
[----:B------:R-:W-:-:S09]  /*3bd0*/  ULEA UR5, UR19, UR8, 0x3 ;  /* 0x0000000813057291 */ /* 0x000fd2000f8e18ff */
[----:B------:R-:W2:Y:S02]  /*3be0*/  SYNCS.PHASECHK.TRANS64.TRYWAIT P0, [UR5], R3 ;  /* 0x00000003ff0075a7 */ /* 0x000ea40008001105 */
[----:B--2---:R-:W-:Y:S05]  /*3bf0*/  @!P0 BRA `(.L_x_77) ;  /* 0x0000007c00d08947 */ /* 0x004fea0003800000 */
.L_x_174:
[----:B----4-:R-:W-:-:S04]  /*3c00*/  UIADD3 UR9, UPT, UPT, UR19, 0x1, URZ ;  /* 0x0000000113097890 */ /* 0x010fc8000fffe0ff */
[----:B------:R-:W-:-:S04]  /*3c10*/  UISETP.NE.AND UP1, UPT, UR9, 0x2, UPT ;  /* 0x000000020900788c */ /* 0x000fc8000bf25270 */
[----:B------:R-:W-:Y:S02]  /*3c20*/  USEL UR5, URZ, 0x1, UP1 ;  /* 0x00000001ff057887 */ /* 0x000fe40008800000 */
[----:B------:R-:W-:-:S04]  /*3c30*/  USEL UR9, UR9, URZ, UP1 ;  /* 0x000000ff09097287 */ /* 0x000fc80008800000 */
[----:B------:R-:W-:Y:S01]  /*3c40*/  ULEA UR9, UR9, UR8, 0x3 ;  /* 0x0000000809097291 */ /* 0x000fe2000f8e18ff */
[----:B-1----:R-:W-:-:S04]  /*3c50*/  LOP3.LUT R3, R9, UR5, RZ, 0x3c, !PT ;  /* 0x0000000509037c12 */ /* 0x002fc8000f8e3cff */
[----:B------:R-:W-:Y:S01]  /*3c60*/  SHF.L.U32 R3, R3, 0x1f, RZ ;  /* 0x0000001f03037819 */ /* 0x000fe200000006ff */
[----:B------:R-:W-:-:S04]  /*3c70*/  IMAD.U32 R0, RZ, RZ, UR9 ;  /* 0x00000009ff007e24 */ /* 0x000fc8000f8e00ff */
[----:B------:R1:W2:Y:S03]  /*3c80*/  SYNCS.PHASECHK.TRANS64.TRYWAIT P0, [R0+URZ], R3 ;  /* 0x00000003000075a7 */ /* 0x0002a600080011ff */
[----:B--2---:R-:W-:Y:S05]  /*3c90*/  @!P0 NANOSLEEP.SYNCS 0x989680 ;  /* 0x009896800000895d */ /* 0x004fea0003900000 */
[----:B------:R-:W2:Y:S02]  /*3ca0*/  @!P0 SYNCS.PHASECHK.TRANS64 P0, [R0+URZ], R3 ;  /* 0x00000003000085a7 */ /* 0x000ea400080010ff */
[----:B--2---:R-:W-:Y:S05]  /*3cb0*/  @P0 BRA `(.L_x_78) ;  /* 0x0000000000200947 */ /* 0x004fea0003800000 */
.L_x_79:
[----:B--2---:R2:W4:Y:S02]  /*3cc0*/  SYNCS.PHASECHK.TRANS64.TRYWAIT P0, [R0+URZ], R3 ;  /* 0x00000003000075a7 */ /* 0x00452400080011ff */
[----:B----4-:R-:W-:Y:S05]  /*3cd0*/  @!P0 NANOSLEEP.SYNCS 0x989680 ;  /* 0x009896800000895d */ /* 0x010fea0003900000 */
[----:B------:R-:W4:Y:S02]  /*3ce0*/  @!P0 SYNCS.PHASECHK.TRANS64 P0, [R0+URZ], R3 ;  /* 0x00000003000085a7 */ /* 0x000f2400080010ff */
[----:B----4-:R-:W-:Y:S05]  /*3cf0*/  @!P0 BRA `(.L_x_79) ;  /* 0xfffffffc00f08947 */ /* 0x010fea000383ffff */
[----:B------:R-:W-:Y:S05]  /*3d00*/  BRA `(.L_x_78) ;  /* 0x00000000000c7947 */ /* 0x000fea0003800000 */
.L_x_76:
[----:B------:R-:W-:-:S04]  /*3d10*/  UIADD3 UR5, UPT, UPT, UR7, 0x100, URZ ;  /* 0x0000010007057890 */ /* 0x000fc8000fffe0ff */
[----:B------:R-:W-:-:S09]  /*3d20*/  UPRMT UR5, UR4, 0x654, UR5 ;  /* 0x0000065404057896 */ /* 0x000fd20008000005 */
[----:B------:R-:W-:Y:S03]  /*3d30*/  SYNCS.ARRIVE.TRANS64.RED.A1T0 RZ, [UR5], RZ ;  /* 0x000000ffffff79a7 */ /* 0x000fe60008100405 */
.L_x_78:
[----:B-12---:R-:W-:Y:S01]  /*3d40*/  SHF.L.U32 R3, RZ, 0x1f, RZ ;  /* 0x0000001fff037819 */ /* 0x006fe200000006ff */
[----:B------:R-:W-:Y:S01]  /*3d50*/  UIADD3 UR5, UPT, UPT, UR7, 0x100, URZ ;  /* 0x0000010007057890 */ /* 0x000fe2000fffe0ff */
[----:B------:R-:W-:Y:S02]  /*3d60*/  PLOP3.LUT P0, PT, PT, PT, UP0, 0x80, 0x8 ;  /* 0x000000000008781c */ /* 0x000fe40003f0f008 */
[----:B------:R-:W1:Y:S02]  /*3d70*/  SYNCS.PHASECHK.TRANS64.TRYWAIT P1, [UR7+0x100], R3 ;  /* 0x00010003ff0075a7 */ /* 0x000e640008021107 */
[----:B-1----:R-:W-:Y:S09]  /*3d80*/  @!P1 BRA `(.L_x_80) ;  /* 0x0000007c00849947 */ /* 0x002ff20003800000 */
.L_x_176:
[----:B------:R-:W-:Y:S01]  /*3d90*/  @!UP0 UPRMT UR5, UR4, 0x654, UR5 ;  /* 0x0000065404058896 */ /* 0x000fe20008000005 */
[----:B------:R-:W-:Y:S02]  /*3da0*/  UMOV UR8, 0xffff ;  /* 0x0000ffff00087882 */ /* 0x000fe40000000000 */
[----:B------:R-:W-:-:S06]  /*3db0*/  UMOV UR4, 0x1 ;  /* 0x0000000100047882 */ /* 0x000fcc0000000000 */
[----:B------:R-:W-:Y:S01]  /*3dc0*/  @!P0 SYNCS.ARRIVE.TRANS64.RED.A1T0 RZ, [UR5], RZ ;  /* 0x000000ffffff89a7 */ /* 0x000fe20008100405 */
[----:B------:R-:W-:Y:S01]  /*3dd0*/  NOP ;  /* 0x0000000000007918 */ /* 0x000fe20000000000 */
[----:B-1----:R-:W1:Y:S01]  /*3de0*/  LDS R0, [UR6+0x14] ;  /* 0x00001406ff007984 */ /* 0x002e620008000800 */
[----:B------:R-:W-:-:S04]  /*3df0*/  ULOP3.LUT UR5, UR21, 0xffff, URZ, 0xc0, !UPT ;  /* 0x0000ffff15057892 */ /* 0x000fc8000f8ec0ff */
[----:B------:R-:W-:-:S04]  /*3e00*/  USHF.R.U32.HI UR5, URZ, 0x5, UR5 ;  /* 0x00000005ff057899 */ /* 0x000fc80008011605 */
[----:B------:R-:W-:Y:S02]  /*3e10*/  USHF.L.U32 UR8, UR8, UR5, URZ ;  /* 0x0000000508087299 */ /* 0x000fe400080006ff */
[----:B------:R-:W-:-:S04]  /*3e20*/  USHF.L.U32 UR4, UR4, UR5, URZ ;  /* 0x0000000504047299 */ /* 0x000fc800080006ff */
[----:B-1----:R-:W-:-:S04]  /*3e30*/  LOP3.LUT R0, R0, UR8, RZ, 0xc0, !PT ;  /* 0x0000000800007c12 */ /* 0x002fc8000f8ec0ff */
[----:B------:R-:W-:-:S13]  /*3e40*/  ISETP.NE.AND P0, PT, R0, UR8, PT ;  /* 0x0000000800007c0c */ /* 0x000fda000bf05270 */
[----:B------:R-:W-:Y:S05]  /*3e50*/  @P0 BRA `(.L_x_81) ;  /* 0x0000000000580947 */ /* 0x000fea0003800000 */
[----:B------:R-:W1:Y:S02]  /*3e60*/  LDS R0, [UR6+0x18] ;  /* 0x00001806ff007984 */ /* 0x000e640008000800 */
[----:B-1----:R-:W-:-:S04]  /*3e70*/  LOP3.LUT R0, R0, UR4, RZ, 0xc0, !PT ;  /* 0x0000000400007c12 */ /* 0x002fc8000f8ec0ff */
[----:B------:R-:W-:-:S13]  /*3e80*/  ISETP.NE.AND P0, PT, R0, UR4, PT ;  /* 0x0000000400007c0c */ /* 0x000fda000bf05270 */
[----:B------:R-:W-:Y:S05]  /*3e90*/  @P0 BRA `(.L_x_82) ;  /* 0x00000000003c0947 */ /* 0x000fea0003800000 */
[----:B------:R-:W1:Y:S01]  /*3ea0*/  S2R R2, SR_LANEID ;  /* 0x0000000000027919 */ /* 0x000e620000000000 */
[----:B------:R-:W-:Y:S01]  /*3eb0*/  ULOP3.LUT UR8, URZ, UR8, URZ, 0x33, !UPT ;  /* 0x00000008ff087292 */ /* 0x000fe2000f8e33ff */
[----:B------:R-:W-:Y:S01]  /*3ec0*/  LOP3.LUT R4, RZ, UR4, RZ, 0x33, !PT ;  /* 0x00000004ff047c12 */ /* 0x000fe2000f8e33ff */
[----:B------:R-:W-:Y:S02]  /*3ed0*/  VOTEU.ANY UR7, UPT, PT ;  /* 0x0000000000077886 */ /* 0x000fe400038e0100 */
[----:B------:R-:W-:Y:S01]  /*3ee0*/  UFLO.U32 UR7, UR7 ;  /* 0x00000007000772bd */ /* 0x000fe200080e0000 */
[----:B------:R-:W2:Y:S01]  /*3ef0*/  REDUX UR4, R4 ;  /* 0x00000000040473c4 */ /* 0x000ea20000000000 */
[----:B------:R-:W-:-:S06]  /*3f00*/  IMAD.U32 R0, RZ, RZ, UR8 ;  /* 0x00000008ff007e24 */ /* 0x000fcc000f8e00ff */
[----:B------:R1:W-:Y:S01]  /*3f10*/  UTCATOMSWS.AND URZ, UR8 ;  /* 0x0000000800ff79e3 */ /* 0x0003e20008000000 */
[----:B------:R-:W3:Y:S01]  /*3f20*/  REDUX UR5, R0 ;  /* 0x00000000000573c4 */ /* 0x000ee20000000000 */
[----:B-1----:R-:W-:Y:S01]  /*3f30*/  ISETP.EQ.U32.AND P0, PT, R2, UR7, PT ;  /* 0x0000000702007c0c */ /* 0x002fe2000bf02070 */
[----:B--2---:R-:W-:Y:S01]  /*3f40*/  IMAD.U32 R2, RZ, RZ, UR4 ;  /* 0x00000004ff027e24 */ /* 0x004fe2000f8e00ff */
[----:B---3--:R-:W-:-:S11]  /*3f50*/  MOV R3, UR5 ;  /* 0x0000000500037c02 */ /* 0x008fd60008000f00 */
[----:B------:R1:W-:Y:S04]  /*3f60*/  @P0 ATOMS.AND RZ, [UR6+0x14], R3 ;  /* 0x00001403ffff098c */ /* 0x0003e8000a800006 */
[----:B------:R1:W-:Y:S01]  /*3f70*/  @P0 ATOMS.AND RZ, [UR6+0x18], R2 ;  /* 0x00001802ffff098c */ /* 0x0003e2000a800006 */
[----:B------:R-:W-:Y:S05]  /*3f80*/  BRA `(.L_x_83) ;  /* 0x0000000000147947 */ /* 0x000fea0003800000 */
.L_x_82:
[----:B------:R-:W-:Y:S02]  /*3f90*/  MOV R2, 0x3fb0 ;  /* 0x00003fb000027802 */ /* 0x000fe40000000f00 */
[----:B---345:R-:W-:Y:S05]  /*3fa0*/  CALL.REL.NOINC `($__internal_0_$__cuda_sm10x_tcgen05_guardrail_trap_col_being_dealloced_not_returned_by_alloc) ;  /* 0x0000008000647944 */ /* 0x038fea0003c00000 */
[----:B------:R-:W-:Y:S05]  /*3fb0*/  BRA `(.L_x_83) ;  /* 0x0000000000087947 */ /* 0x000fea0003800000 */
.L_x_81:
[----:B------:R-:W-:Y:S02]  /*3fc0*/  MOV R2, 0x3fe0 ;  /* 0x00003fe000027802 */ /* 0x000fe40000000f00 */
[----:B---345:R-:W-:Y:S05]  /*3fd0*/  CALL.REL.NOINC `($__internal_2_$__cuda_sm10x_tcgen05_guardrail_trap_unallocated_columns_being_dealloced) ;  /* 0x0000008000707944 */ /* 0x038fea0003c00000 */
.L_x_83:
[----:B------:R-:W-:Y:S01]  /*3fe0*/  NOP ;  /* 0x0000000000007918 */ /* 0x000fe20000000000 */
[----:B----4-:R-:W-:Y:S05]  /*3ff0*/  EXIT ;  /* 0x000000000000794d */ /* 0x010fea0003800000 */
.L_x_56:
[----:B------:R-:W-:-:S09]  /*4000*/  UISETP.NE.OR UP5, UPT, UR10, 0x3, UP5 ;  /* 0x000000030a00788c */ /* 0x000fd2000afa5670 */
[----:B------:R-:W-:Y:S05]  /*4010*/  BRA.U UP5, `(.L_x_84) ;  /* 0x0000001105147547 */ /* 0x000fea000b800000 */
[----:B------:R-:W1:Y:S01]  /*4020*/  LDC R0, c[0x0][0xb30] ;  /* 0x0002cc00ff007b82 */ /* 0x000e620000000800 */
[----:B------:R-:W2:Y:S01]  /*4030*/  LDCU.64 UR8, c[0x0][0x888] ;  /* 0x00011100ff0877ac */ /* 0x000ea20008000a00 */
[----:B------:R-:W-:Y:S02]  /*4040*/  HFMA2 R29, -RZ, RZ, 0, 0 ;  /* 0x00000000ff1d7431 */ /* 0x000fe400000001ff */
[----:B------:R-:W-:Y:S01]  /*4050*/  IMAD.MOV.U32 R31, RZ, RZ, 0x1 ;  /* 0x00000001ff1f7424 */ /* 0x000fe200078e00ff */
[----:B------:R-:W-:Y:S01]  /*4060*/  MOV R23, 0x4000 ;  /* 0x0000400000177802 */ /* 0x000fe20000000f00 */
[----:B------:R-:W3:Y:S01]  /*4070*/  LDCU.64 UR4, c[0x0][0x890] ;  /* 0x00011200ff0477ac */ /* 0x000ee20008000a00 */
[----:B------:R-:W-:Y:S01]  /*4080*/  IMAD.MOV.U32 R30, RZ, RZ, RZ ;  /* 0x000000ffff1e7224 */ /* 0x000fe200078e00ff */
[----:B------:R-:W4:Y:S01]  /*4090*/  LDC R19, c[0x0][0x370] ;  /* 0x0000dc00ff137b82 */ /* 0x000f220000000800 */
[----:B------:R-:W-:Y:S01]  /*40a0*/  UMOV UR7, 0x400 ;  /* 0x0000040000077882 */ /* 0x000fe20000000000 */
[----:B------:R-:W-:-:S02]  /*40b0*/  UPLOP3.LUT UP1, UPT, UPT, UPT, UPT, 0x40, 0x4 ;  /* 0x000000000004789c */ /* 0x000fc40003f2e870 */
[----:B------:R-:W-:-:S04]  /*40c0*/  ULEA UR7, UR37, UR7, 0x18 ;  /* 0x0000000725077291 */ /* 0x000fc8000f8ec0ff */
[----:B------:R-:W4:Y:S01]  /*40d0*/  LDC R2, c[0x0][0xb0c] ;  /* 0x0002c300ff027b82 */ /* 0x000f220000000800 */
[----:B------:R-:W-:Y:S02]  /*40e0*/  UIADD3 UR13, UPT, UPT, UR7, 0x68, URZ ;  /* 0x00000068070d7890 */ /* 0x000fe4000fffe0ff */
[----:B--2---:R-:W-:Y:S02]  /*40f0*/  UISETP.NE.U32.AND UP2, UPT, UR8, URZ, UPT ;  /* 0x000000ff0800728c */ /* 0x004fe4000bf45070 */
[----:B------:R-:W-:Y:S02]  /*4100*/  UIADD3 UR33, UPT, UPT, UR7, 0x50, URZ ;  /* 0x0000005007217890 */ /* 0x000fe4000fffe0ff */
[----:B---3--:R-:W-:Y:S01]  /*4110*/  UISETP.NE.U32.AND UP3, UPT, UR4, URZ, UPT ;  /* 0x000000ff0400728c */ /* 0x008fe2000bf65070 */
[----:B------:R-:W2:Y:S01]  /*4120*/  LDC R18, c[0x0][0xb20] ;  /* 0x0002c800ff127b82 */ /* 0x000ea20000000800 */
[----:B-1----:R-:W-:Y:S01]  /*4130*/  ISETP.NE.AND P1, PT, R0, 0x1, PT ;  /* 0x000000010000780c */ /* 0x002fe20003f25270 */
[----:B------:R-:W-:-:S02]  /*4140*/  UISETP.NE.AND.EX UP2, UPT, UR9, URZ, UPT, UP2 ;  /* 0x000000ff0900728c */ /* 0x000fc4000bf45320 */
[----:B------:R-:W-:Y:S02]  /*4150*/  UIADD3 UR25, UPT, UPT, UR7, 0x58, URZ ;  /* 0x0000005807197890 */ /* 0x000fe4000fffe0ff */
[----:B------:R-:W-:Y:S02]  /*4160*/  UIADD3 UR17, UPT, UPT, UR7, 0x60, URZ ;  /* 0x0000006007117890 */ /* 0x000fe4000fffe0ff */
[----:B------:R-:W1:Y:S01]  /*4170*/  LDC.64 R32, c[0x0][0x348] ;  /* 0x0000d200ff207b82 */ /* 0x000e620000000a00 */
[----:B------:R-:W-:Y:S02]  /*4180*/  UPRMT UR13, UR37, 0x654, UR13 ;  /* 0x00000654250d7896 */ /* 0x000fe4000800000d */
[----:B------:R-:W-:-:S05]  /*4190*/  UISETP.NE.AND.EX UP3, UPT, UR5, URZ, UPT, UP3 ;  /* 0x000000ff0500728c */ /* 0x000fca000bf65330 */
[----:B------:R-:W3:Y:S08]  /*41a0*/  LDC.64 R16, c[0x0][0xb10] ;  /* 0x0002c400ff107b82 */ /* 0x000ef00000000a00 */
[----:B------:R-:W1:Y:S08]  /*41b0*/  LDC.64 R6, c[0x0][0xb18] ;  /* 0x0002c600ff067b82 */ /* 0x000e700000000a00 */
[----:B------:R-:W1:Y:S08]  /*41c0*/  LDC.64 R4, c[0x0][0xb28] ;  /* 0x0002ca00ff047b82 */ /* 0x000e700000000a00 */
[----:B--2-4-:R-:W1:Y:S02]  /*41d0*/  LDC R22, c[0x0][0x374] ;  /* 0x0000dd00ff167b82 */ /* 0x014e640000000800 */
.L_x_95:
[C---:B------:R-:W-:Y:S02]  /*41e0*/  LEA R0, R30.reuse, UR7, 0x3 ;  /* 0x000000071e007c11 */ /* 0x040fe4000f8e18ff */
[----:B------:R-:W-:Y:S02]  /*41f0*/  SHF.L.U32 R3, R29, 0x1f, RZ ;  /* 0x0000001f1d037819 */ /* 0x000fe400000006ff */
[----:B------:R-:W-:Y:S02]  /*4200*/  LEA R24, R30, UR7, 0x4 ;  /* 0x000000071e187c11 */ /* 0x000fe4000f8e20ff */
[----:B--2---:R-:W2:Y:S02]  /*4210*/  SYNCS.PHASECHK.TRANS64.TRYWAIT P0, [R0+URZ+0xa0], R3 ;  /* 0x0000a003000075a7 */ /* 0x004ea400080011ff */
[----:B--2---:R-:W-:Y:S05]  /*4220*/  @!P0 BRA `(.L_x_85) ;  /* 0x0000007800748947 */ /* 0x004fea0003800000 */
.L_x_177:
[----:B------:R-:W-:Y:S01]  /*4230*/  ISETP.GE.AND P0, PT, R72, 0x1, PT ;  /* 0x000000014800780c */ /* 0x000fe20003f06270 */
[----:B------:R-:W4:Y:S01]  /*4240*/  LDS.128 R24, [R24+0x110] ;  /* 0x0001100018187984 */ /* 0x000f220000000c00 */
[----:B--2---:R-:W-:Y:S01]  /*4250*/  VIADD R0, R0, 0xb0 ;  /* 0x000000b000007836 */ /* 0x004fe20000000000 */
[----:B------:R-:W-:Y:S01]  /*4260*/  @!PT LDS RZ, [RZ] ;  /* 0x00000000fffff984 */ /* 0x000fe20000000800 */
[----:B------:R-:W-:Y:S01]  /*4270*/  @!PT LDS RZ, [RZ] ;  /* 0x00000000fffff984 */ /* 0x000fe20000000800 */
[----:B------:R-:W-:Y:S01]  /*4280*/  @!PT LDS RZ, [RZ] ;  /* 0x00000000fffff984 */ /* 0x000fe20000000800 */
[----:B------:R-:W-:Y:S01]  /*4290*/  @!PT LDS RZ, [RZ] ;  /* 0x00000000fffff984 */ /* 0x000fe20000000800 */
[----:B------:R2:W-:Y:S06]  /*42a0*/  MEMBAR.ALL.CTA ;  /* 0x0000000000007992 */ /* 0x0005ec0000008000 */
[----:B--2---:R-:W2:Y:S01]  /*42b0*/  FENCE.VIEW.ASYNC.S ;  /* 0x00000000000073c6 */ /* 0x004ea20000000000 */
[----:B------:R-:W-:Y:S04]  /*42c0*/  PRMT R0, RZ, 0x654, R0 ;  /* 0x00000654ff007816 */ /* 0x000fe80000000000 */
[----:B--2---:R2:W-:Y:S01]  /*42d0*/  SYNCS.ARRIVE.TRANS64.RED.A1T0 RZ, [R0+URZ], RZ ;  /* 0x000000ff00ff79a7 */ /* 0x0045e200081004ff */
[----:B----4-:R-:W-:Y:S11]  /*42e0*/  LOP3.LUT P3, RZ, R26, 0x1, RZ, 0xc0, !PT ;  /* 0x000000011aff7812 */ /* 0x010ff6000786c0ff */
[----:B------:R-:W-:Y:S02]  /*42f0*/  @!UPT UIADD3 URZ, UPT, UPT, URZ, URZ, URZ ;  /* 0x000000fffffff290 */ /* 0x000fe4000fffe0ff */
[----:B------:R-:W-:Y:S02]  /*4300*/  @P3 MOV R13, R24 ;  /* 0x00000018000d3202 */ /* 0x000fe40000000f00 */
[----:B------:R-:W-:Y:S01]  /*4310*/  @P3 LOP3.LUT R8, R25, 0xffff, RZ, 0xc0, !PT ;  /* 0x0000ffff19083812 */ /* 0x000fe200078ec0ff */
[----:B--2---:R-:W-:Y:S06]  /*4320*/  @!P0 BRA `(.L_x_86) ;  /* 0x0000000000a48947 */ /* 0x004fec0003800000 */
[----:B-1----:R-:W-:Y:S01]  /*4330*/  IMAD.HI.U32 R35, R22, R7, RZ ;  /* 0x0000000716237227 */ /* 0x002fe200078e00ff */
[----:B------:R-:W-:Y:S02]  /*4340*/  ISETP.NE.AND P0, PT, R6, 0x1, PT ;  /* 0x000000010600780c */ /* 0x000fe40003f05270 */
[----:B------:R-:W-:Y:S01]  /*4350*/  ISETP.NE.AND P2, PT, R72, 0x1, PT ;  /* 0x000000014800780c */ /* 0x000fe20003f45270 */
[----:B---3--:R-:W-:Y:S01]  /*4360*/  IMAD.HI.U32 R34, R19, R16, RZ ;  /* 0x0000001013227227 */ /* 0x008fe200078e00ff */
[----:B------:R-:W-:Y:S02]  /*4370*/  SHF.R.U32.HI R35, RZ, R18, R35 ;  /* 0x00000012ff237219 */ /* 0x000fe40000011623 */
[----:B------:R-:W-:Y:S01]  /*4380*/  ISETP.NE.AND P4, PT, R2, 0x1, PT ;  /* 0x000000010200780c */ /* 0x000fe20003f85270 */
[----:B------:R-:W-:Y:S01]  /*4390*/  IMAD.HI.U32 R36, R13, R16, RZ ;  /* 0x000000100d247227 */ /* 0x000fe200078e00ff */
[----:B------:R-:W-:Y:S02]  /*43a0*/  SHF.R.U32.HI R34, RZ, R17, R34 ;  /* 0x00000011ff227219 */ /* 0x000fe40000011622 */
[----:B------:R-:W-:Y:S01]  /*43b0*/  SEL R3, R22, R35, !P0 ;  /* 0x0000002316037207 */ /* 0x000fe20004000000 */
[C---:B------:R-:W-:Y:S01]  /*43c0*/  IMAD.HI.U32 R35, R8.reuse, R7, RZ ;  /* 0x0000000708237227 */ /* 0x040fe200078e00ff */
[----:B------:R-:W-:Y:S02]  /*43d0*/  SEL R11, R19, R34, !P4 ;  /* 0x00000022130b7207 */ /* 0x000fe40006000000 */
[----:B------:R-:W-:Y:S01]  /*43e0*/  SHF.R.U32.HI R36, RZ, R17, R36 ;  /* 0x00000011ff247219 */ /* 0x000fe20000011624 */
[----:B------:R-:W-:Y:S01]  /*43f0*/  IMAD.HI.U32 R38, R3, R4, RZ ;  /* 0x0000000403267227 */ /* 0x000fe200078e00ff */
[----:B------:R-:W-:Y:S03]  /*4400*/  SHF.R.U32.HI R35, RZ, R18, R35 ;  /* 0x00000012ff237219 */ /* 0x000fe60000011623 */
[----:B------:R-:W-:Y:S01]  /*4410*/  IMAD.HI.U32 R34, R11, R4, RZ ;  /* 0x000000040b227227 */ /* 0x000fe200078e00ff */
[----:B------:R-:W-:Y:S02]  /*4420*/  @P2 SHF.R.U32.HI R3, RZ, R5, R38 ;  /* 0x00000005ff032219 */ /* 0x000fe40000011626 */
[----:B------:R-:W-:Y:S02]  /*4430*/  SEL R9, R8, R35, !P0 ;  /* 0x0000002308097207 */ /* 0x000fe40004000000 */
[----:B------:R-:W-:Y:S01]  /*4440*/  @P2 SHF.R.U32.HI R11, RZ, R5, R34 ;  /* 0x00000005ff0b2219 */ /* 0x000fe20000011622 */
[C---:B------:R-:W-:Y:S01]  /*4450*/  IMAD R10, R72.reuse, R3, RZ ;  /* 0x00000003480a7224 */ /* 0x040fe200078e02ff */
[----:B------:R-:W-:Y:S01]  /*4460*/  SEL R3, R13, R36, !P4 ;  /* 0x000000240d037207 */ /* 0x000fe20006000000 */
[C---:B------:R-:W-:Y:S03]  /*4470*/  IMAD.HI.U32 R14, R9.reuse, R4, RZ ;  /* 0x00000004090e7227 */ /* 0x040fe600078e00ff */
[----:B------:R-:W-:Y:S01]  /*4480*/  ISETP.GE.AND P0, PT, R9, R10, PT ;  /* 0x0000000a0900720c */ /* 0x000fe20003f06270 */
[C---:B------:R-:W-:Y:S01]  /*4490*/  IMAD R12, R72.reuse, R11, RZ ;  /* 0x0000000b480c7224 */ /* 0x040fe200078e02ff */
[-C--:B------:R-:W-:Y:S04]  /*44a0*/  SHF.R.U32.HI R14, RZ, R5.reuse, R14 ;  /* 0x00000005ff0e7219 */ /* 0x080fe8000001160e */
[----:B------:R-:W-:Y:S02]  /*44b0*/  ISETP.GE.OR P0, PT, R3, R12, P0 ;  /* 0x0000000c0300720c */ /* 0x000fe40000706670 */
[----:B------:R-:W-:Y:S05]  /*44c0*/  SEL R15, R9, R14, !P2 ;  /* 0x0000000e090f7207 */ /* 0x000fea0005000000 */
[----:B------:R-:W-:Y:S04]  /*44d0*/  IMAD.MOV R14, RZ, RZ, -R15 ;  /* 0x000000ffff0e7224 */ /* 0x000fe800078e0a0f */
[----:B------:R-:W-:Y:S02]  /*44e0*/  IMAD R14, R72, R14, R9 ;  /* 0x0000000e480e7224 */ /* 0x000fe400078e0209 */
[C---:B------:R-:W-:Y:S05]  /*44f0*/  @!P0 IMAD.HI.U32 R10, R3.reuse, R4, RZ ;  /* 0x00000004030a8227 */ /* 0x040fea00078e00ff */
[----:B------:R-:W-:Y:S04]  /*4500*/  @!P0 SHF.R.U32.HI R10, RZ, R5, R10 ;  /* 0x00000005ff0a8219 */ /* 0x000fe8000001160a */
[----:B------:R-:W-:Y:S01]  /*4510*/  @!P0 SEL R0, R3, R10, !P2 ;  /* 0x0000000a03008207 */ /* 0x000fe20005000000 */
[----:B------:R-:W-:Y:S03]  /*4520*/  IMAD.MOV R10, RZ, RZ, -R3 ;  /* 0x000000ffff0a7224 */ /* 0x000fe600078e0a03 */
[----:B------:R-:W-:Y:S01]  /*4530*/  @!P0 IADD3 R15, PT, PT, R15, -R0, RZ ;  /* 0x800000000f0f8210 */ /* 0x000fe20007ffe0ff */
[----:B------:R-:W-:Y:S01]  /*4540*/  @!P0 IMAD R0, R11, R14, R0 ;  /* 0x0000000e0b008224 */ /* 0x000fe200078e0200 */
[----:B------:R-:W-:Y:S01]  /*4550*/  IADD3 R11, PT, PT, -R9, RZ, RZ ;  /* 0x000000ff090b7210 */ /* 0x000fe20007ffe1ff */
[----:B------:R-:W-:Y:S02]  /*4560*/  IMAD R13, R2, R10, R13 ;  /* 0x0000000a020d7224 */ /* 0x000fe400078e020d */
[----:B------:R-:W-:Y:S02]  /*4570*/  @!P0 IMAD R9, R15, R72, R3 ;  /* 0x000000480f098224 */ /* 0x000fe400078e0203 */
[----:B------:R-:W-:Y:S02]  /*4580*/  @!P0 IMAD.MOV.U32 R3, RZ, RZ, R0 ;  /* 0x000000ffff038224 */ /* 0x000fe400078e0000 */
[----:B------:R-:W-:Y:S02]  /*4590*/  IMAD R8, R6, R11, R8 ;  /* 0x0000000b06087224 */ /* 0x000fe400078e0208 */
[----:B------:R-:W-:Y:S02]  /*45a0*/  IMAD R13, R3, R2, R13 ;  /* 0x00000002030d7224 */ /* 0x000fe400078e020d */
[----:B------:R-:W-:Y:S02]  /*45b0*/  IMAD R8, R9, R6, R8 ;  /* 0x0000000609087224 */ /* 0x000fe400078e0208 */
.L_x_86:
[----:B------:R-:W-:Y:S05]  /*45c0*/  BRA.U UP1, `(.L_x_87) ;  /* 0x0000000101107547 */ /* 0x000fea000b800000 */
[----:B------:R-:W-:Y:S04]  /*45d0*/  MOV R0, UR6 ;  /* 0x0000000600007c02 */ /* 0x000fe80008000f00 */
[----:B------:R-:W-:Y:S04]  /*45e0*/  SHF.L.U32 R3, R0, 0x1f, RZ ;  /* 0x0000001f00037819 */ /* 0x000fe800000006ff */
[----:B------:R-:W2:Y:S02]  /*45f0*/  SYNCS.PHASECHK.TRANS64.TRYWAIT P0, [UR7+0x98], R3 ;  /* 0x00009803ff0075a7 */ /* 0x000ea40008001107 */
[----:B--2---:R-:W-:Y:S05]  /*4600*/  @!P0 BRA `(.L_x_88) ;  /* 0x0000007400908947 */ /* 0x004fea0003800000 */
.L_x_87:
[----:B------:R-:W-:Y:S02]  /*4610*/  R2UR UR35, R21 ;  /* 0x00000000152372ca */ /* 0x000fe400000e0000 */
[----:B------:R-:W-:Y:S02]  /*4620*/  R2UR UR34, R20 ;  /* 0x00000000142272ca */ /* 0x000fe400000e0000 */
[----:B------:R-:W-:Y:S02]  /*4630*/  ISETP.NE.U32.AND P2, PT, RZ, UR4, PT ;  /* 0x00000004ff007c0c */ /* 0x000fe4000bf45070 */
[----:B------:R-:W-:Y:S02]  /*4640*/  SHF.L.U32 R12, R31, 0x1f, RZ ;  /* 0x0000001f1f0c7819 */ /* 0x000fe400000006ff */
[----:B------:R-:W-:Y:S05]  /*4650*/  ISETP.NE.AND.EX P2, PT, RZ, UR5, PT, P2 ;  /* 0x00000005ff007c0c */ /* 0x000fea000bf45320 */
[----:B------:R-:W-:Y:S02]  /*4660*/  USHF.L.U32 UR35, UR35, 0x7, URZ ;  /* 0x0000000723237899 */ /* 0x000fe400080006ff */
[----:B------:R-:W-:Y:S01]  /*4670*/  USHF.L.U32 UR34, UR34, 0x8, URZ ;  /* 0x0000000822227899 */ /* 0x000fe200080006ff */
[----:B------:R-:W-:Y:S11]  /*4680*/  BRA.U !UP3, `(.L_x_89) ;  /* 0x000000010b347547 */ /* 0x000ff6000b800000 */
[----:B------:R-:W-:Y:S01]  /*4690*/  UPLOP3.LUT UP0, UPT, UPT, UPT, UP2, 0x80, 0x8 ;  /* 0x000000000008789c */ /* 0x000fe20003f0f020 */
[----:B--2---:R-:W-:Y:S02]  /*46a0*/  HFMA2 R0, -RZ, RZ, 0, 5.9604644775390625e-08 ;  /* 0x00000001ff007431 */ /* 0x004fe400000001ff */
[----:B------:R-:W-:Y:S03]  /*46b0*/  IMAD.MOV.U32 R159, RZ, RZ, 0x1 ;  /* 0x00000001ff9f7424 */ /* 0x000fe600078e00ff */
[----:B------:R-:W-:Y:S05]  /*46c0*/  PLOP3.LUT P0, PT, PT, PT, UP0, 0x80, 0x8 ;  /* 0x000000000008781c */ /* 0x000fea0003f0f008 */
[----:B------:R-:W2:Y:S01]  /*46d0*/  @UP0 LDCU.64 UR10, c[0x0][0x888] ;  /* 0x00011100ff0a07ac */ /* 0x000ea20008000a00 */
[----:B------:R-:W-:Y:S07]  /*46e0*/  @UP0 UIMAD UR8, UR36, UR4, URZ ;  /* 0x00000004240802a4 */ /* 0x000fee000f8e02ff */
[----:B------:R-:W-:Y:S01]  /*46f0*/  @!P0 PRMT R159, R0, 0x7610, R159 ;  /* 0x00007610009f8816 */ /* 0x000fe2000000009f */
[----:B--2---:R-:W-:Y:S03]  /*4700*/  @UP0 UIMAD.WIDE UR10, UR8, 0x4, UR10 ;  /* 0x00000004080a08a5 */ /* 0x004fe6000f8e020a */
[----:B------:R-:W2:Y:S03]  /*4710*/  @!UP0 LDCU UR8, c[0x0][0x880] ;  /* 0x00011000ff0887ac */ /* 0x000ea60008000800 */
[----:B------:R-:W-:Y:S01]  /*4720*/  IMAD.U32 R10, RZ, RZ, UR10 ;  /* 0x0000000aff0a7e24 */ /* 0x000fe2000f8e00ff */
[----:B------:R-:W-:Y:S05]  /*4730*/  MOV R11, UR11 ;  /* 0x0000000b000b7c02 */ /* 0x000fea0008000f00 */
[----:B-----5:R4:W5:Y:S02]  /*4740*/  @P0 LDG.E R81, desc[UR44][R10.64] ;  /* 0x0000002c0a510981 */ /* 0x020964000c1e1900 */
[----:B--2-4-:R-:W-:Y:S07]  /*4750*/  @!P0 IMAD.U32 R81, RZ, RZ, UR8 ;  /* 0x00000008ff518e24 */ /* 0x014fee000f8e00ff */
.L_x_89:
[----:B-----5:R-:W-:Y:S01]  /*4760*/  @!P2 FSETP.EQ.AND P0, PT, R81, RZ, PT ;  /* 0x000000ff5100a20b */ /* 0x020fe20003f02000 */
[----:B------:R-:W-:Y:S01]  /*4770*/  @!UPT UIADD3 URZ, UPT, UPT, URZ, URZ, URZ ;  /* 0x000000fffffff290 */ /* 0x000fe2000fffe0ff */
[----:B------:R-:W-:Y:S11]  /*4780*/  @!P2 BRA `(.L_x_90) ;  /* 0x000000000014a947 */ /* 0x000ff60003800000 */
[----:B------:R-:W-:Y:S02]  /*4790*/  LOP3.LUT P2, RZ, R159, 0xff, RZ, 0xc0, !PT ;  /* 0x000000ff9fff7812 */ /* 0x000fe4000784c0ff */
[----:B------:R-:W-:Y:S04]  /*47a0*/  PLOP3.LUT P0, PT, PT, PT, UP0, 0x80, 0x8 ;  /* 0x000000000008781c */ /* 0x000fe80003f0f008 */
[----:B------:R-:W-:Y:S07]  /*47b0*/  PLOP3.LUT P0, PT, P0, PT, PT, 0x8, 0x80 ;  /* 0x000000000080781c */ /* 0x000fee000070e170 */
[----:B------:R-:W-:Y:S11]  /*47c0*/  @P2 FSETP.EQ.AND P0, PT, R81, RZ, PT ;  /* 0x000000ff5100220b */ /* 0x000ff60003f02000 */
[----:B------:R-:W-:Y:S02]  /*47d0*/  @!UPT UIADD3 URZ, UPT, UPT, URZ, URZ, URZ ;  /* 0x000000fffffff290 */ /* 0x000fe4000fffe0ff */
.L_x_90:
[----:B------:R-:W4:Y:S01]  /*47e0*/  SYNCS.PHASECHK.TRANS64.TRYWAIT P2, [UR7+0x70], R12 ;  /* 0x0000700cff0075a7 */ /* 0x000f220008041107 */
[----:B------:R-:W-:Y:S04]  /*47f0*/  ELECT P4, URZ, PT ;  /* 0x0000000000ff782f */ /* 0x000fe80003880000 */
[----:B------:R-:W-:Y:S11]  /*4800*/  PLOP3.LUT P4, PT, P0, P4, PT, 0xf2, 0x2f ;  /* 0x00000000002f781c */ /* 0x000ff60000789e72 */
[----:B------:R-:W-:Y:S02]  /*4810*/  @!UPT UIADD3 URZ, UPT, UPT, URZ, URZ, URZ ;  /* 0x000000fffffff290 */ /* 0x000fe4000fffe0ff */
[----:B-1----:R-:W-:Y:S05]  /*4820*/  @!P4 IADD3 R9, P0, PT, R32, 0x580, RZ ;  /* 0x000005802009c810 */ /* 0x002fea0007f1e0ff */
[----:B--2---:R-:W-:Y:S01]  /*4830*/  @!P4 IMAD.X R0, RZ, RZ, R33, P0 ;  /* 0x000000ffff00c224 */ /* 0x004fe200000e0621 */
[----:B----4-:R-:W-:Y:S07]  /*4840*/  @!P2 BRA `(.L_x_91) ;  /* 0x000000740018a947 */ /* 0x010fee0003800000 */
.L_x_180:
[----:B------:R-:W-:Y:S01]  /*4850*/  @!P4 R2UR UR8, R0 ;  /* 0x000000000008c2ca */ /* 0x000fe200000e0000 */
[----:B------:R-:W-:Y:S01]  /*4860*/  VOTEU.ALL UP1, P4 ;  /* 0x0000000000ff7886 */ /* 0x000fe20002020000 */
[----:B------:R-:W-:Y:S01]  /*4870*/  @!P4 R2UR UR9, R9 ;  /* 0x000000000909c2ca */ /* 0x000fe200000e0000 */
[----:B------:R-:W-:Y:S01]  /*4880*/  @!P4 IMAD.MOV.U32 R0, RZ, RZ, 0x4000 ;  /* 0x00004000ff00c424 */ /* 0x000fe200078e00ff */
[----:B------:R-:W-:Y:S01]  /*4890*/  UMOV UR10, 0x0 ;  /* 0x00000000000a7882 */ /* 0x000fe20000000000 */
[----:B------:R-:W-:Y:S01]  /*48a0*/  UMOV UR11, 0x10000000 ;  /* 0x10000000000b7882 */ /* 0x000fe20000000000 */
[----:B------:R-:W-:Y:S01]  /*48b0*/  @!UP1 UIADD3 UR32, UPT, UPT, UR7, 0x400, URZ ;  /* 0x0000040007209890 */ /* 0x000fe2000fffe0ff */
[----:B------:R-:W-:Y:S01]  /*48c0*/  @!P4 IADD3 R9, P0, PT, R32, 0x580, RZ ;  /* 0x000005802009c810 */ /* 0x000fe20007f1e0ff */
[----:B------:R-:W-:Y:S05]  /*48d0*/  VOTEU.ALL UP1, P4 ;  /* 0x0000000000ff7886 */ /* 0x000fea0002020000 */
[----:B------:R-:W-:Y:S01]  /*48e0*/  IMAD.U32 R11, RZ, RZ, UR8 ;  /* 0x00000008ff0b7e24 */ /* 0x000fe2000f8e00ff */
[----:B------:R-:W-:Y:S01]  /*48f0*/  UPRMT UR8, UR37, 0x654, UR33 ;  /* 0x0000065425087896 */ /* 0x000fe20008000021 */
[----:B------:R-:W-:Y:S03]  /*4900*/  IMAD.U32 R10, RZ, RZ, UR9 ;  /* 0x00000009ff0a7e24 */ /* 0x000fe6000f8e00ff */
[----:B------:R-:W-:Y:S02]  /*4910*/  @!P4 R2UR UR15, R11 ;  /* 0x000000000b0fc2ca */ /* 0x000fe400000e0000 */
[----:B------:R-:W-:Y:S11]  /*4920*/  @!P4 R2UR UR14, R10 ;  /* 0x000000000a0ec2ca */ /* 0x000ff600000e0000 */
[----:B------:R-:W-:Y:S02]  /*4930*/  @!UPT UIADD3 URZ, UPT, UPT, URZ, URZ, URZ ;  /* 0x000000fffffff290 */ /* 0x000fe4000fffe0ff */
[----:B------:R2:W-:Y:S01]  /*4940*/  @!UP1 UTMALDG.3D [UR32], [UR14], desc[UR10] ;  /* 0x00000a200e0095b4 */ /* 0x0005e20008011000 */
[----:B------:R4:W-:Y:S01]  /*4950*/  @!P4 SYNCS.ARRIVE.TRANS64.RED.A0TR RZ, [UR7+0x50], R0 ;  /* 0x00005000ffffc9a7 */ /* 0x0009e20008300407 */
[----:B------:R-:W-:Y:S01]  /*4960*/  SYNCS.ARRIVE.TRANS64.RED.A1T0 RZ, [UR8], RZ ;  /* 0x000000ffffff79a7 */ /* 0x000fe20008100408 */
[----:B----4-:R-:W-:Y:S01]  /*4970*/  @!P4 IMAD.X R0, RZ, RZ, R33, P0 ;  /* 0x000000ffff00c224 */ /* 0x010fe200000e0621 */
[----:B------:R-:W4:Y:S02]  /*4980*/  SYNCS.PHASECHK.TRANS64.TRYWAIT P2, [UR7+0x78], R12 ;  /* 0x0000780cff0075a7 */ /* 0x000f240008041107 */
[----:B--2-4-:R-:W-:Y:S05]  /*4990*/  @!P2 BRA `(.L_x_92) ;  /* 0x0000007000dca947 */ /* 0x014fea0003800000 */
.L_x_182:
        /* <DEDUP_REMOVED lines=8> */
[----:B------:R-:W-:Y:S01]  /*4a20*/  @!UP1 UIADD3 UR24, UPT, UPT, UR7, 0x4400, URZ ;  /* 0x0000440007189890 */ /* 0x000fe2000fffe0ff */
[----:B------:R-:W-:Y:S01]  /*4a30*/  VOTEU.ALL UP1, P4 ;  /* 0x0000000000ff7886 */ /* 0x000fe20002020000 */
[----:B------:R-:W-:Y:S01]  /*4a40*/  UMOV UR27, UR35 ;  /* 0x00000023001b7c82 */ /* 0x000fe20008000000 */
[----:B------:R-:W-:Y:S02]  /*4a50*/  UMOV UR28, UR36 ;  /* 0x00000024001c7c82 */ /* 0x000fe40008000000 */
[----:B------:R-:W-:Y:S01]  /*4a60*/  IMAD.U32 R11, RZ, RZ, UR8 ;  /* 0x00000008ff0b7e24 */ /* 0x000fe2000f8e00ff */
[----:B------:R-:W-:Y:S01]  /*4a70*/  UPRMT UR8, UR37, 0x654, UR25 ;  /* 0x0000065425087896 */ /* 0x000fe20008000019 */
[----:B------:R-:W-:Y:S02]  /*4a80*/  IMAD.U32 R10, RZ, RZ, UR9 ;  /* 0x00000009ff0a7e24 */ /* 0x000fe4000f8e00ff */
[----:B------:R-:W-:Y:S01]  /*4a90*/  @!P4 IMAD.X R20, RZ, RZ, R33, P0 ;  /* 0x000000ffff14c224 */ /* 0x000fe200000e0621 */
[----:B------:R-:W-:Y:S02]  /*4aa0*/  @!P4 R2UR UR15, R11 ;  /* 0x000000000b0fc2ca */ /* 0x000fe400000e0000 */
[----:B------:R-:W-:Y:S11]  /*4ab0*/  @!P4 R2UR UR14, R10 ;  /* 0x000000000a0ec2ca */ /* 0x000ff600000e0000 */
[----:B------:R-:W-:Y:S02]  /*4ac0*/  @!UPT UIADD3 URZ, UPT, UPT, URZ, URZ, URZ ;  /* 0x000000fffffff290 */ /* 0x000fe4000fffe0ff */
[----:B------:R2:W-:Y:S01]  /*4ad0*/  @!UP1 UTMALDG.3D [UR24], [UR14], desc[UR10] ;  /* 0x00000a180e0095b4 */ /* 0x0005e20008011000 */
[----:B------:R2:W-:Y:S01]  /*4ae0*/  @!P4 SYNCS.ARRIVE.TRANS64.RED.A0TR RZ, [UR7+0x58], R0 ;  /* 0x00005800ffffc9a7 */ /* 0x0005e20008300407 */
[----:B------:R-:W-:Y:S01]  /*4af0*/  SYNCS.ARRIVE.TRANS64.RED.A1T0 RZ, [UR8], RZ ;  /* 0x000000ffffff79a7 */ /* 0x000fe20008100408 */
[----:B------:R-:W4:Y:S02]  /*4b00*/  SYNCS.PHASECHK.TRANS64.TRYWAIT P2, [UR7+0x80], R12 ;  /* 0x0000800cff0075a7 */ /* 0x000f240008041107 */
[----:B--2-4-:R-:W-:Y:S05]  /*4b10*/  @!P2 BRA `(.L_x_93) ;  /* 0x000000700094a947 */ /* 0x014fea0003800000 */
.L_x_184:
[----:B------:R-:W2:Y:S01]  /*4b20*/  LDC.64 R14, c[0x0][0xb10] ;  /* 0x0002c400ff0e7b82 */ /* 0x000ea20000000a00 */
[----:B------:R-:W-:Y:S01]  /*4b30*/  @!P4 R2UR UR8, R20 ;  /* 0x000000001408c2ca */ /* 0x000fe200000e0000 */
[----:B------:R-:W-:Y:S01]  /*4b40*/  VOTEU.ALL UP1, P4 ;  /* 0x0000000000ff7886 */ /* 0x000fe20002020000 */
[----:B------:R-:W-:Y:S01]  /*4b50*/  @!P4 R2UR UR9, R21 ;  /* 0x000000001509c2ca */ /* 0x000fe200000e0000 */
[----:B------:R-:W-:Y:S01]  /*4b60*/  UMOV UR10, 0x0 ;  /* 0x00000000000a7882 */ /* 0x000fe20000000000 */
[----:B------:R-:W-:Y:S03]  /*4b70*/  UMOV UR11, 0x10000000 ;  /* 0x10000000000b7882 */ /* 0x000fe60000000000 */
[----:B------:R-:W4:Y:S01]  /*4b80*/  LDC.64 R10, c[0x0][0xb18] ;  /* 0x0002c600ff0a7b82 */ /* 0x000f220000000a00 */
[----:B------:R-:W-:Y:S01]  /*4b90*/  @!UP1 UIADD3 UR18, UPT, UPT, UR34, 0x80, URZ ;  /* 0x0000008022129890 */ /* 0x000fe2000fffe0ff */
[----:B------:R-:W-:Y:S01]  /*4ba0*/  @P3 SHF.R.U32.HI R28, RZ, 0x10, R25 ;  /* 0x00000010ff1c3819 */ /* 0x000fe20000011619 */
[----:B------:R-:W-:Y:S01]  /*4bb0*/  @!UP1 UIADD3 UR16, UPT, UPT, UR7, 0x8400, URZ ;  /* 0x0000840007109890 */ /* 0x000fe2000fffe0ff */
[----:B------:R-:W-:Y:S01]  /*4bc0*/  VIADD R30, R30, 0x1 ;  /* 0x000000011e1e7836 */ /* 0x000fe20000000000 */
[----:B------:R-:W-:Y:S03]  /*4bd0*/  VOTEU.ALL UP1, P4 ;  /* 0x0000000000ff7886 */ /* 0x000fe60002020000 */
[----:B------:R-:W5:Y:S01]  /*4be0*/  @!P1 LDC R0, c[0x0][0xb20] ;  /* 0x0002c800ff009b82 */ /* 0x000f620000000800 */
[----:B------:R-:W-:Y:S01]  /*4bf0*/  UMOV UR19, UR35 ;  /* 0x0000002300137c82 */ /* 0x000fe20008000000 */
[----:B------:R-:W-:Y:S01]  /*4c00*/  IMAD.U32 R21, RZ, RZ, UR8 ;  /* 0x00000008ff157e24 */ /* 0x000fe2000f8e00ff */
[----:B------:R-:W-:Y:S05]  /*4c10*/  UMOV UR20, UR36 ;  /* 0x0000002400147c82 */ /* 0x000fea0008000000 */
[----:B-1----:R-:W1:Y:S01]  /*4c20*/  @!P1 LDC R3, c[0x0][0xb0c] ;  /* 0x0002c300ff039b82 */ /* 0x002e620000000800 */
[----:B------:R-:W-:Y:S01]  /*4c30*/  IMAD.U32 R20, RZ, RZ, UR9 ;  /* 0x00000009ff147e24 */ /* 0x000fe2000f8e00ff */
[----:B------:R-:W-:Y:S01]  /*4c40*/  UPRMT UR8, UR37, 0x654, UR17 ;  /* 0x0000065425087896 */ /* 0x000fe20008000011 */
[----:B------:R-:W-:Y:S03]  /*4c50*/  @!P4 R2UR UR15, R21 ;  /* 0x00000000150fc2ca */ /* 0x000fe600000e0000 */
[----:B------:R-:W-:Y:S01]  /*4c60*/  @!P4 R2UR UR14, R20 ;  /* 0x00000000140ec2ca */ /* 0x000fe200000e0000 */
[----:B------:R-:W-:Y:S11]  /*4c70*/  @!P4 IMAD.MOV.U32 R20, RZ, RZ, 0x4000 ;  /* 0x00004000ff14c424 */ /* 0x000ff600078e00ff */
[----:B------:R-:W-:Y:S01]  /*4c80*/  @!UPT UIADD3 URZ, UPT, UPT, URZ, URZ, URZ ;  /* 0x000000fffffff290 */ /* 0x000fe2000fffe0ff */
[----:B------:R1:W-:Y:S01]  /*4c90*/  @!UP1 UTMALDG.3D [UR16], [UR14], desc[UR10] ;  /* 0x00000a100e0095b4 */ /* 0x0003e20008011000 */
[----:B------:R1:W-:Y:S02]  /*4ca0*/  @!P4 SYNCS.ARRIVE.TRANS64.RED.A0TR RZ, [UR7+0x60], R20 ;  /* 0x00006014ffffc9a7 */ /* 0x0003e40008300407 */
[----:B-1----:R-:W-:Y:S01]  /*4cb0*/  @!P1 ISETP.NE.AND P2, PT, R3, 0x1, PT ;  /* 0x000000010300980c */ /* 0x002fe20003f45270 */
[C---:B--2---:R-:W-:Y:S01]  /*4cc0*/  @!P1 IMAD.HI.U32 R14, R13.reuse, R14, RZ ;  /* 0x0000000e0d0e9227 */ /* 0x044fe200078e00ff */
[----:B----4-:R-:W-:Y:S03]  /*4cd0*/  @!P1 ISETP.NE.AND P0, PT, R10, 0x1, PT ;  /* 0x000000010a00980c */ /* 0x010fe60003f05270 */
[C---:B------:R-:W-:Y:S01]  /*4ce0*/  @!P1 IMAD.HI.U32 R11, R8.reuse, R11, RZ ;  /* 0x0000000b080b9227 */ /* 0x040fe200078e00ff */
[----:B------:R-:W-:Y:S04]  /*4cf0*/  @!P1 SHF.R.U32.HI R14, RZ, R15, R14 ;  /* 0x0000000fff0e9219 */ /* 0x000fe8000001160e */
[----:B-----5:R-:W-:Y:S01]  /*4d00*/  @!P1 SHF.R.U32.HI R9, RZ, R0, R11 ;  /* 0x00000000ff099219 */ /* 0x020fe2000001160b */
[----:B------:R-:W-:Y:S01]  /*4d10*/  SYNCS.ARRIVE.TRANS64.RED.A1T0 RZ, [UR8], RZ ;  /* 0x000000ffffff79a7 */ /* 0x000fe20008100408 */
[----:B------:R-:W-:Y:S02]  /*4d20*/  @!P1 SEL R14, R13, R14, !P2 ;  /* 0x0000000e0d0e9207 */ /* 0x000fe40005000000 */
[----:B------:R-:W-:Y:S01]  /*4d30*/  @!P1 SEL R9, R8, R9, !P0 ;  /* 0x0000000908099207 */ /* 0x000fe20004000000 */
[----:B------:R-:W1:Y:S04]  /*4d40*/  SYNCS.PHASECHK.TRANS64.TRYWAIT P5, [UR7+0x88], R12 ;  /* 0x0000880cff0075a7 */ /* 0x000e6800080a1107 */
[----:B------:R-:W-:Y:S02]  /*4d50*/  @!P1 IMAD.IADD R0, R9, 0x1, -R14 ;  /* 0x0000000109009824 */ /* 0x000fe400078e0a0e */
[----:B------:R-:W-:Y:S02]  /*4d60*/  @!P1 IMAD.IADD R9, R14, 0x1, -R9 ;  /* 0x000000010e099824 */ /* 0x000fe400078e0a09 */
[----:B------:R-:W-:Y:S02]  /*4d70*/  @!P1 IMAD R13, R0, R3, R13 ;  /* 0x00000003000d9224 */ /* 0x000fe400078e020d */
[----:B------:R-:W-:Y:S01]  /*4d80*/  @!P1 IMAD R8, R9, R10, R8 ;  /* 0x0000000a09089224 */ /* 0x000fe200078e0208 */
[----:B-1----:R-:W-:Y:S06]  /*4d90*/  @!P5 BRA `(.L_x_94) ;  /* 0x00000070000cd947 */ /* 0x002fec0003800000 */
.L_x_186:
[----:B-1----:R-:W-:Y:S01]  /*4da0*/  @!P4 IADD3 R3, P0, PT, R32, 0x580, RZ ;  /* 0x000005802003c810 */ /* 0x002fe20007f1e0ff */
[----:B------:R-:W-:Y:S01]  /*4db0*/  VOTEU.ALL UP1, P4 ;  /* 0x0000000000ff7886 */ /* 0x000fe20002020000 */
[----:B------:R-:W-:Y:S01]  /*4dc0*/  UMOV UR18, 0x0 ;  /* 0x0000000000127882 */ /* 0x000fe20000000000 */
[----:B------:R-:W-:Y:S01]  /*4dd0*/  UMOV UR19, 0x10000000 ;  /* 0x1000000000137882 */ /* 0x000fe20000000000 */
[----:B------:R-:W-:Y:S01]  /*4de0*/  @!P4 R2UR UR9, R3 ;  /* 0x000000000309c2ca */ /* 0x000fe200000e0000 */
[----:B------:R-:W-:Y:S01]  /*4df0*/  @!P4 IMAD.X R0, RZ, RZ, R33, P0 ;  /* 0x000000ffff00c224 */ /* 0x000fe200000e0621 */
[----:B------:R-:W-:Y:S01]  /*4e00*/  @!UP1 UIADD3 UR10, UPT, UPT, UR34, 0xc0, URZ ;  /* 0x000000c0220a9890 */ /* 0x000fe2000fffe0ff */
[----:B------:R-:W-:Y:S01]  /*4e10*/  ISETP.NE.AND P0, PT, R30, 0x2, PT ;  /* 0x000000021e00780c */ /* 0x000fe20003f05270 */
[----:B------:R-:W-:Y:S01]  /*4e20*/  UMOV UR11, UR35 ;  /* 0x00000023000b7c82 */ /* 0x000fe20008000000 */
[----:B------:R-:W-:Y:S01]  /*4e30*/  UMOV UR12, UR36 ;  /* 0x00000024000c7c82 */ /* 0x000fe20008000000 */
[----:B------:R-:W-:Y:S01]  /*4e40*/  @!P4 R2UR UR8, R0 ;  /* 0x000000000008c2ca */ /* 0x000fe200000e0000 */
[----:B------:R-:W-:Y:S01]  /*4e50*/  IMAD.IADD R20, R8, 0x1, R158 ;  /* 0x0000000108147824 */ /* 0x000fe200078e029e */
[----:B------:R-:W-:Y:S01]  /*4e60*/  @P3 R2UR UR36, R28 ;  /* 0x000000001c2432ca */ /* 0x000fe200000e0000 */
[----:B------:R-:W-:Y:S01]  /*4e70*/  IMAD.IADD R21, R13, 0x1, R160 ;  /* 0x000000010d157824 */ /* 0x000fe200078e02a0 */
[----:B------:R-:W-:Y:S02]  /*4e80*/  SEL R0, RZ, 0x1, P0 ;  /* 0x00000001ff007807 */ /* 0x000fe40000000000 */
[----:B------:R-:W-:Y:S01]  /*4e90*/  LOP3.LUT R31, R31, 0x1, RZ, 0x3c, !PT ;  /* 0x000000011f1f7812 */ /* 0x000fe200078e3cff */
[----:B------:R-:W-:Y:S01]  /*4ea0*/  IMAD.U32 R10, RZ, RZ, UR9 ;  /* 0x00000009ff0a7e24 */ /* 0x000fe2000f8e00ff */
[----:B------:R-:W-:Y:S01]  /*4eb0*/  @!UP1 UIADD3 UR9, UPT, UPT, UR7, 0x68, URZ ;  /* 0x0000006807099890 */ /* 0x000fe2000fffe0ff */
[----:B------:R-:W-:Y:S02]  /*4ec0*/  LOP3.LUT R29, R29, R0, RZ, 0x3c, !PT ;  /* 0x000000001d1d7212 */ /* 0x000fe400078e3cff */
[----:B------:R-:W-:Y:S02]  /*4ed0*/  SEL R30, R30, RZ, P0 ;  /* 0x000000ff1e1e7207 */ /* 0x000fe40000000000 */
[----:B------:R-:W-:Y:S01]  /*4ee0*/  IMAD.U32 R11, RZ, RZ, UR8 ;  /* 0x00000008ff0b7e24 */ /* 0x000fe2000f8e00ff */
[----:B------:R-:W-:Y:S01]  /*4ef0*/  @!P4 R2UR UR14, R10 ;  /* 0x000000000a0ec2ca */ /* 0x000fe200000e0000 */
[----:B------:R-:W-:Y:S01]  /*4f00*/  @!UP1 UIADD3 UR8, UPT, UPT, UR7, 0xc400, URZ ;  /* 0x0000c40007089890 */ /* 0x000fe2000fffe0ff */
[----:B------:R-:W-:Y:S02]  /*4f10*/  VOTEU.ALL UP1, P4 ;  /* 0x0000000000ff7886 */ /* 0x000fe40002020000 */
[----:B------:R-:W-:Y:S11]  /*4f20*/  @!P4 R2UR UR15, R11 ;  /* 0x000000000b0fc2ca */ /* 0x000ff600000e0000 */
[----:B------:R-:W-:Y:S02]  /*4f30*/  @!UPT UIADD3 URZ, UPT, UPT, URZ, URZ, URZ ;  /* 0x000000fffffff290 */ /* 0x000fe4000fffe0ff */
[----:B------:R2:W-:Y:S01]  /*4f40*/  @!UP1 UTMALDG.3D [UR8], [UR14], desc[UR18] ;  /* 0x000012080e0095b4 */ /* 0x0005e20008011000 */
[----:B------:R2:W-:Y:S01]  /*4f50*/  @!P4 SYNCS.ARRIVE.TRANS64.RED.A0TR RZ, [UR7+0x68], R23 ;  /* 0x00006817ffffc9a7 */ /* 0x0005e20008300407 */
[----:B------:R-:W-:Y:S01]  /*4f60*/  UPLOP3.LUT UP1, UPT, UPT, UPT, UPT, 0x80, 0x8 ;  /* 0x000000000008789c */ /* 0x000fe20003f2f070 */
[----:B------:R-:W-:Y:S01]  /*4f70*/  SYNCS.ARRIVE.TRANS64.RED.A1T0 RZ, [UR13], RZ ;  /* 0x000000ffffff79a7 */ /* 0x000fe2000810040d */
[----:B------:R-:W-:Y:S09]  /*4f80*/  @P3 BRA `(.L_x_95) ;  /* 0xfffffff000943947 */ /* 0x000ff2000383ffff */
[----:B------:R-:W-:-:S04]  /*4f90*/  SHF.L.U32 R3, R31, 0x1f, RZ ;  /* 0x0000001f1f037819 */ /* 0x000fc800000006ff */
[----:B------:R-:W1:Y:S02]  /*4fa0*/  SYNCS.PHASECHK.TRANS64.TRYWAIT P0, [UR7+0x70], R3 ;  /* 0x00007003ff0075a7 */ /* 0x000e640008001107 */
[----:B-1----:R-:W-:Y:S05]  /*4fb0*/  @!P0 BRA `(.L_x_96) ;  /* 0x0000006c009c8947 */ /* 0x002fea0003800000 */
.L_x_188:
[----:B------:R-:W4:Y:S02]  /*4fc0*/  SYNCS.PHASECHK.TRANS64.TRYWAIT P0, [UR7+0x78], R3 ;  /* 0x00007803ff0075a7 */ /* 0x000f240008001107 */
[----:B----4-:R-:W-:Y:S05]  /*4fd0*/  @!P0 BRA `(.L_x_97) ;  /* 0x0000006c00ac8947 */ /* 0x010fea0003800000 */
.L_x_190:
[----:B------:R-:W4:Y:S02]  /*4fe0*/  SYNCS.PHASECHK.TRANS64.TRYWAIT P0, [UR7+0x80], R3 ;  /* 0x00008003ff0075a7 */ /* 0x000f240008001107 */
[----:B----4-:R-:W-:Y:S05]  /*4ff0*/  @!P0 BRA `(.L_x_98) ;  /* 0x0000006c00bc8947 */ /* 0x010fea0003800000 */
.L_x_192:
[----:B-1----:R-:W-:-:S07]  /*5000*/  MOV R0, UR7 ;  /* 0x0000000700007c02 */ /* 0x002fce0008000f00 */
.L_x_99:
[----:B-1----:R-:W-:-:S04]  /*5010*/  SHF.L.U32 R3, R31, 0x1f, RZ ;  /* 0x0000001f1f037819 */ /* 0x002fc800000006ff */
[----:B------:R1:W4:Y:S03]  /*5020*/  SYNCS.PHASECHK.TRANS64.TRYWAIT P0, [R0+URZ+0x88], R3 ;  /* 0x00008803000075a7 */ /* 0x00032600080011ff */
[----:B----4-:R-:W-:Y:S05]  /*5030*/  @!P0 NANOSLEEP.SYNCS 0x989680 ;  /* 0x009896800000895d */ /* 0x010fea0003900000 */
[----:B------:R-:W4:Y:S02]  /*5040*/  @!P0 SYNCS.PHASECHK.TRANS64 P0, [R0+URZ+0x88], R3 ;  /* 0x00008803000085a7 */ /* 0x000f2400080010ff */
[----:B--2-4-:R-:W-:Y:S05]  /*5050*/  @P0 EXIT ;  /* 0x000000000000094d */ /* 0x014fea0003800000 */
[----:B------:R-:W-:Y:S05]  /*5060*/  BRA `(.L_x_99) ;  /* 0xfffffffc00e87947 */ /* 0x000fea000383ffff */
.L_x_84:
[----:B------:R-:W-:-:S06]  /*5070*/  UISETP.GE.AND UP1, UPT, UR10, 0x4, UPT ;  /* 0x000000040a00788c */ /* 0x000fcc000bf26270 */
[----:B------:R-:W-:-:S13]  /*5080*/  PLOP3.LUT P0, PT, PT, PT, UP1, 0x80, 0x8 ;  /* 0x000000000008781c */ /* 0x000fda0003f0f018 */
[----:B------:R-:W-:Y:S05]  /*5090*/  @!P0 EXIT ;  /* 0x000000000000894d */ /* 0x000fea0003800000 */
[----:B------:R-:W-:Y:S01]  /*50a0*/  BAR.SYNC.DEFER_BLOCKING 0x6, 0xa0 ;  /* 0x0182800000007b1d */ /* 0x000fe20000010000 */
[C---:B------:R-:W-:Y:S01]  /*50b0*/  IMAD.SHL.U32 R3, R174.reuse, 0x40, RZ ;  /* 0x00000040ae037824 */ /* 0x040fe200078e00ff */
[C---:B------:R-:W-:Y:S01]  /*50c0*/  LOP3.LUT R165, R174.reuse, 0x1, RZ, 0xc0, !PT ;  /* 0x00000001aea57812 */ /* 0x040fe200078ec0ff */
[C---:B------:R-:W-:Y:S02]  /*50d0*/  IMAD.U32 R79, R174.reuse, 0x10000, RZ ;  /* 0x00010000ae4f7824 */ /* 0x040fe400078e00ff */
[----:B------:R-:W-:Y:S02]  /*50e0*/  HFMA2 R171, -RZ, RZ, 0, 5.9604644775390625e-08 ;  /* 0x00000001ffab7431 */ /* 0x000fe400000001ff */
[C---:B------:R-:W-:Y:S01]  /*50f0*/  IMAD.SHL.U32 R164, R174.reuse, 0x8, RZ ;  /* 0x00000008aea47824 */ /* 0x040fe200078e00ff */
[----:B------:R-:W-:Y:S01]  /*5100*/  UMOV UR46, 0x400 ;  /* 0x00000400002e7882 */ /* 0x000fe20000000000 */
[----:B------:R-:W1:Y:S01]  /*5110*/  LDC R163, c[0x0][0x370] ;  /* 0x0000dc00ffa37b82 */ /* 0x000e620000000800 */
[----:B------:R-:W-:Y:S01]  /*5120*/  ULEA UR46, UR37, UR46, 0x18 ;  /* 0x0000002e252e7291 */ /* 0x000fe2000f8ec0ff */
[----:B------:R-:W-:Y:S01]  /*5130*/  ISETP.NE.U32.AND P0, PT, R165, 0x1, PT ;  /* 0x00000001a500780c */ /* 0x000fe20003f05070 */
[----:B------:R-:W-:Y:S01]  /*5140*/  IMAD.MOV.U32 R173, RZ, RZ, 0x2 ;  /* 0x00000002ffad7424 */ /* 0x000fe200078e00ff */
[----:B------:R-:W-:Y:S01]  /*5150*/  LOP3.LUT R5, R3, 0x1c0, RZ, 0xc0, !PT ;  /* 0x000001c003057812 */ /* 0x000fe200078ec0ff */
[----:B------:R-:W-:Y:S01]  /*5160*/  UIADD3 UR4, UPT, UPT, UR46, 0x400, URZ ;  /* 0x000004002e047890 */ /* 0x000fe2000fffe0ff */
[----:B------:R-:W-:Y:S01]  /*5170*/  LOP3.LUT R79, R79, 0x600000, RZ, 0xc0, !PT ;  /* 0x006000004f4f7812 */ /* 0x000fe200078ec0ff */
[----:B------:R-:W-:Y:S01]  /*5180*/  IMAD.MOV.U32 R172, RZ, RZ, 0x4 ;  /* 0x00000004ffac7424 */ /* 0x000fe200078e00ff */
[----:B------:R-:W2:Y:S01]  /*5190*/  LDC R74, c[0x0][0xb0c] ;  /* 0x0002c300ff4a7b82 */ /* 0x000ea20000000800 */
[----:B------:R-:W-:Y:S01]  /*51a0*/  R2P PR, R174, 0x6 ;  /* 0x00000006ae007804 */ /* 0x000fe20000000000 */
[----:B------:R-:W-:Y:S01]  /*51b0*/  IMAD.MOV.U32 R76, RZ, RZ, RZ ;  /* 0x000000ffff4c7224 */ /* 0x000fe200078e00ff */
[----:B------:R-:W-:Y:S01]  /*51c0*/  LOP3.LUT R164, R5, 0x38, R164, 0xf8, !PT ;  /* 0x0000003805a47812 */ /* 0x000fe200078ef8a4 */
[----:B------:R-:W-:Y:S01]  /*51d0*/  IMAD.MOV.U32 R170, RZ, RZ, RZ ;  /* 0x000000ffffaa7224 */ /* 0x000fe200078e00ff */
[----:B------:R-:W-:Y:S01]  /*51e0*/  P2R R2, PR, RZ, 0x1 ;  /* 0x00000001ff027803 */ /* 0x000fe20000000000 */
[----:B------:R-:W-:Y:S01]  /*51f0*/  IMAD.MOV.U32 R177, RZ, RZ, RZ ;  /* 0x000000ffffb17224 */ /* 0x000fe200078e00ff */
[----:B------:R-:W-:Y:S01]  /*5200*/  LOP3.LUT R164, R164, 0x1e00, R3, 0xf8, !PT ;  /* 0x00001e00a4a47812 */ /* 0x000fe200078ef803 */
[----:B------:R-:W3:Y:S01]  /*5210*/  LDC R161, c[0x0][0xb20] ;  /* 0x0002c800ffa17b82 */ /* 0x000ee20000000800 */
[----:B------:R-:W4:Y:S01]  /*5220*/  LDS R0, [UR46+0x130] ;  /* 0x0001302eff007984 */ /* 0x000f220008000800 */
[----:B------:R-:W-:Y:S01]  /*5230*/  LOP3.LUT R174, R174, 0x60, RZ, 0xc0, !PT ;  /* 0x00000060aeae7812 */ /* 0x000fe200078ec0ff */
[----:B------:R-:W-:Y:S01]  /*5240*/  IMAD.U32 R167, RZ, RZ, UR4 ;  /* 0x00000004ffa77e24 */ /* 0x000fe2000f8e00ff */
[----:B------:R-:W-:Y:S01]  /*5250*/  MOV R169, RZ ;  /* 0x000000ff00a97202 */ /* 0x000fe20000000f00 */
[----:B------:R-:W1:Y:S01]  /*5260*/  LDCU.64 UR50, c[0x0][0x348] ;  /* 0x00006900ff3277ac */ /* 0x000e620008000a00 */
[----:B------:R-:W-:-:S02]  /*5270*/  SEL R173, R173, 0xfffffffe, !P1 ;  /* 0xfffffffeadad7807 */ /* 0x000fc40004800000 */
[----:B------:R-:W1:Y:S01]  /*5280*/  LDC R73, c[0x0][0xb30] ;  /* 0x0002cc00ff497b82 */ /* 0x000e620000000800 */
[----:B------:R-:W-:Y:S01]  /*5290*/  SEL R172, R172, 0xfffffffc, !P2 ;  /* 0xfffffffcacac7807 */ /* 0x000fe20005000000 */
[----:B------:R-:W1:Y:S01]  /*52a0*/  LDCU.64 UR38, c[0x0][0x888] ;  /* 0x00011100ff2677ac */ /* 0x000e620008000a00 */
[----:B------:R-:W-:Y:S01]  /*52b0*/  UMOV UR47, URZ ;  /* 0x000000ff002f7c82 */ /* 0x000fe20008000000 */
[----:B------:R-:W-:-:S04]  /*52c0*/  UMOV UR49, URZ ;  /* 0x000000ff00317c82 */ /* 0x000fc80008000000 */
[----:B------:R-:W1:Y:S08]  /*52d0*/  LDC.64 R156, c[0x0][0xb10] ;  /* 0x0002c400ff9c7b82 */ /* 0x000e700000000a00 */
[----:B------:R-:W1:Y:S08]  /*52e0*/  LDC.64 R70, c[0x0][0xb18] ;  /* 0x0002c600ff467b82 */ /* 0x000e700000000a00 */
[----:B------:R-:W1:Y:S08]  /*52f0*/  LDC.64 R152, c[0x0][0x888] ;  /* 0x00022200ff987b82 */ /* 0x000e700000000a00 */
[----:B------:R-:W1:Y:S01]  /*5300*/  LDC.64 R68, c[0x0][0xb28] ;  /* 0x0002ca00ff447b82 */ /* 0x000e620000000a00 */
[----:B----4-:R-:W-:-:S07]  /*5310*/  IMAD.IADD R79, R0, 0x1, R79 ;  /* 0x00000001004f7824 */ /* 0x010fce00078e024f */
[----:B------:R-:W4:Y:S08]  /*5320*/  LDC.64 R154, c[0x0][0x890] ;  /* 0x00022400ff9a7b82 */ /* 0x000f300000000a00 */
[----:B------:R-:W1:Y:S08]  /*5330*/  LDC.64 R150, c[0x0][0x8b0] ;  /* 0x00022c00ff967b82 */ /* 0x000e700000000a00 */
[----:B------:R-:W1:Y:S08]  /*5340*/  LDC.64 R148, c[0x0][0x8a8] ;  /* 0x00022a00ff947b82 */ /* 0x000e700000000a00 */
[----:B--23--:R-:W1:Y:S02]  /*5350*/  LDC R162, c[0x0][0x374] ;  /* 0x0000dd00ffa27b82 */ /* 0x00ce640000000800 */
.L_x_144:
[----:B------:R-:W-:Y:S02]  /*5360*/  LEA R0, R177, UR46, 0x3 ;  /* 0x0000002eb1007c11 */ /* 0x000fe4000f8e18ff */
[----:B------:R-:W-:Y:S02]  /*5370*/  SHF.L.U32 R3, R169, 0x1f, RZ ;  /* 0x0000001fa9037819 */ /* 0x000fe400000006ff */
[----:B-1----:R-:W-:Y:S02]  /*5380*/  LEA R16, R177, UR46, 0x4 ;  /* 0x0000002eb1107c11 */ /* 0x002fe4000f8e20ff */
[----:B------:R-:W2:Y:S02]  /*5390*/  SYNCS.PHASECHK.TRANS64.TRYWAIT P0, [R0+URZ+0xa0], R3 ;  /* 0x0000a003000075a7 */ /* 0x000ea400080011ff */
[----:B--2---:R-:W-:Y:S05]  /*53a0*/  @!P0 BRA `(.L_x_100) ;  /* 0x0000006800e88947 */ /* 0x004fea0003800000 */
.L_x_193:
[----:B------:R-:W3:Y:S01]  /*53b0*/  LDC.64 R12, c[0x0][0xb10] ;  /* 0x0002c400ff0c7b82 */ /* 0x000ee20000000a00 */
[----:B------:R-:W4:Y:S01]  /*53c0*/  LDS.128 R16, [R16+0x110] ;  /* 0x0001100010107984 */ /* 0x000f220000000c00 */
[----:B-1----:R-:W-:Y:S01]  /*53d0*/  ISETP.NE.AND P1, PT, R73, 0x1, PT ;  /* 0x000000014900780c */ /* 0x002fe20003f25270 */
[----:B--2---:R-:W-:Y:S01]  /*53e0*/  VIADD R0, R0, 0xb0 ;  /* 0x000000b000007836 */ /* 0x004fe20000000000 */
[----:B------:R-:W-:Y:S04]  /*53f0*/  ISETP.GE.AND P0, PT, R72, 0x1, PT ;  /* 0x000000014800780c */ /* 0x000fe80003f06270 */
[----:B------:R-:W1:Y:S01]  /*5400*/  LDC.64 R10, c[0x0][0xb18] ;  /* 0x0002c600ff0a7b82 */ /* 0x000e620000000a00 */
[----:B------:R-:W-:Y:S01]  /*5410*/  PRMT R0, RZ, 0x654, R0 ;  /* 0x00000654ff007816 */ /* 0x000fe20000000000 */
[----:B------:R-:W-:Y:S01]  /*5420*/  @!PT LDS RZ, [RZ] ;  /* 0x00000000fffff984 */ /* 0x000fe20000000800 */
[----:B------:R-:W-:Y:S01]  /*5430*/  @!PT LDS RZ, [RZ] ;  /* 0x00000000fffff984 */ /* 0x000fe20000000800 */
[----:B------:R-:W-:Y:S01]  /*5440*/  @!PT LDS RZ, [RZ] ;  /* 0x00000000fffff984 */ /* 0x000fe20000000800 */
[----:B------:R-:W-:Y:S01]  /*5450*/  @!PT LDS RZ, [RZ] ;  /* 0x00000000fffff984 */ /* 0x000fe20000000800 */
[----:B------:R2:W-:Y:S06]  /*5460*/  MEMBAR.ALL.CTA ;  /* 0x0000000000007992 */ /* 0x0005ec0000008000 */
[----:B--2---:R-:W2:Y:S01]  /*5470*/  FENCE.VIEW.ASYNC.S ;  /* 0x00000000000073c6 */ /* 0x004ea20000000000 */
[----:B------:R-:W1:Y:S08]  /*5480*/  @!P1 LDC R14, c[0x0][0xb20] ;  /* 0x0002c800ff0e9b82 */ /* 0x000e700000000800 */
[----:B------:R-:W1:Y:S01]  /*5490*/  @!P1 LDC R9, c[0x0][0xb0c] ;  /* 0x0002c300ff099b82 */ /* 0x000e620000000800 */
[----:B--2---:R2:W-:Y:S01]  /*54a0*/  SYNCS.ARRIVE.TRANS64.RED.A1T0 RZ, [R0+URZ], RZ ;  /* 0x000000ff00ff79a7 */ /* 0x0045e200081004ff */
[----:B----4-:R-:W-:Y:S04]  /*54b0*/  LOP3.LUT P4, RZ, R18, 0x1, RZ, 0xc0, !PT ;  /* 0x0000000112ff7812 */ /* 0x010fe8000788c0ff */
[----:B------:R-:W-:Y:S09]  /*54c0*/  P2R R175, PR, RZ, 0x10 ;  /* 0x00000010ffaf7803 */ /* 0x000ff20000000000 */
[----:B------:R-:W-:Y:S02]  /*54d0*/  @P4 MOV R77, R16 ;  /* 0x00000010004d4202 */ /* 0x000fe40000000f00 */
[----:B------:R-:W-:Y:S01]  /*54e0*/  @P4 LOP3.LUT R75, R17, 0xffff, RZ, 0xc0, !PT ;  /* 0x0000ffff114b4812 */ /* 0x000fe200078ec0ff */
[----:B--23--:R-:W-:Y:S06]  /*54f0*/  @!P0 BRA `(.L_x_101) ;  /* 0x0000000000a48947 */ /* 0x00cfec0003800000 */
[----:B------:R-:W-:Y:S01]  /*5500*/  IMAD.HI.U32 R24, R162, R71, RZ ;  /* 0x00000047a2187227 */ /* 0x000fe200078e00ff */
[----:B------:R-:W-:Y:S02]  /*5510*/  ISETP.NE.AND P0, PT, R70, 0x1, PT ;  /* 0x000000014600780c */ /* 0x000fe40003f05270 */
[----:B------:R-:W-:Y:S01]  /*5520*/  ISETP.NE.AND P2, PT, R72, 0x1, PT ;  /* 0x000000014800780c */ /* 0x000fe20003f45270 */
[-C--:B------:R-:W-:Y:S01]  /*5530*/  IMAD.HI.U32 R22, R163, R156.reuse, RZ ;  /* 0x0000009ca3167227 */ /* 0x080fe200078e00ff */
[----:B------:R-:W-:Y:S02]  /*5540*/  SHF.R.U32.HI R23, RZ, R161, R24 ;  /* 0x000000a1ff177219 */ /* 0x000fe40000011618 */
[----:B------:R-:W-:Y:S01]  /*5550*/  ISETP.NE.AND P3, PT, R74, 0x1, PT ;  /* 0x000000014a00780c */ /* 0x000fe20003f65270 */
[----:B------:R-:W-:Y:S01]  /*5560*/  IMAD.HI.U32 R28, R75, R71, RZ ;  /* 0x000000474b1c7227 */ /* 0x000fe200078e00ff */
[----:B------:R-:W-:Y:S02]  /*5570*/  SHF.R.U32.HI R22, RZ, R157, R22 ;  /* 0x0000009dff167219 */ /* 0x000fe40000011616 */
[----:B------:R-:W-:Y:S01]  /*5580*/  SEL R3, R162, R23, !P0 ;  /* 0x00000017a2037207 */ /* 0x000fe20004000000 */
[----:B------:R-:W-:Y:S01]  /*5590*/  IMAD.HI.U32 R26, R77, R156, RZ ;  /* 0x0000009c4d1a7227 */ /* 0x000fe200078e00ff */
[----:B------:R-:W-:Y:S03]  /*55a0*/  SEL R7, R163, R22, !P3 ;  /* 0x00000016a3077207 */ /* 0x000fe60005800000 */
[-C--:B------:R-:W-:Y:S01]  /*55b0*/  IMAD.HI.U32 R22, R3, R68.reuse, RZ ;  /* 0x0000004403167227 */ /* 0x080fe200078e00ff */
[----:B------:R-:W-:Y:S03]  /*55c0*/  SHF.R.U32.HI R26, RZ, R157, R26 ;  /* 0x0000009dff1a7219 */ /* 0x000fe6000001161a */
[----:B------:R-:W-:Y:S01]  /*55d0*/  IMAD.HI.U32 R24, R7, R68, RZ ;  /* 0x0000004407187227 */ /* 0x000fe200078e00ff */
[----:B------:R-:W-:Y:S02]  /*55e0*/  @P2 SHF.R.U32.HI R3, RZ, R69, R22 ;  /* 0x00000045ff032219 */ /* 0x000fe40000011616 */
[----:B------:R-:W-:Y:S02]  /*55f0*/  SHF.R.U32.HI R22, RZ, R161, R28 ;  /* 0x000000a1ff167219 */ /* 0x000fe4000001161c */
[----:B------:R-:W-:Y:S01]  /*5600*/  @P2 SHF.R.U32.HI R7, RZ, R69, R24 ;  /* 0x00000045ff072219 */ /* 0x000fe20000011618 */
[C---:B------:R-:W-:Y:S01]  /*5610*/  IMAD R2, R72.reuse, R3, RZ ;  /* 0x0000000348027224 */ /* 0x040fe200078e02ff */
[----:B------:R-:W-:Y:S02]  /*5620*/  SEL R5, R75, R22, !P0 ;  /* 0x000000164b057207 */ /* 0x000fe40004000000 */
[----:B------:R-:W-:Y:S01]  /*5630*/  SEL R3, R77, R26, !P3 ;  /* 0x0000001a4d037207 */ /* 0x000fe20005800000 */
[----:B------:R-:W-:Y:S01]  /*5640*/  IMAD R4, R72, R7, RZ ;  /* 0x0000000748047224 */ /* 0x000fe200078e02ff */
[C---:B------:R-:W-:Y:S01]  /*5650*/  ISETP.GE.AND P0, PT, R5.reuse, R2, PT ;  /* 0x000000020500720c */ /* 0x040fe20003f06270 */
[----:B------:R-:W-:Y:S03]  /*5660*/  IMAD.HI.U32 R6, R5, R68, RZ ;  /* 0x0000004405067227 */ /* 0x000fe600078e00ff */
[----:B------:R-:W-:Y:S01]  /*5670*/  ISETP.GE.OR P0, PT, R3, R4, P0 ;  /* 0x000000040300720c */ /* 0x000fe20000706670 */
[----:B------:R-:W-:Y:S01]  /*5680*/  IMAD.MOV R4, RZ, RZ, -R3 ;  /* 0x000000ffff047224 */ /* 0x000fe200078e0a03 */
[-C--:B------:R-:W-:Y:S03]  /*5690*/  SHF.R.U32.HI R6, RZ, R69.reuse, R6 ;  /* 0x00000045ff067219 */ /* 0x080fe60000011606 */
[----:B------:R-:W-:Y:S01]  /*56a0*/  IMAD R77, R74, R4, R77 ;  /* 0x000000044a4d7224 */ /* 0x000fe200078e024d */
[----:B------:R-:W-:Y:S05]  /*56b0*/  SEL R15, R5, R6, !P2 ;  /* 0x00000006050f7207 */ /* 0x000fea0005000000 */
[----:B------:R-:W-:Y:S02]  /*56c0*/  IMAD.MOV R6, RZ, RZ, -R15 ;  /* 0x000000ffff067224 */ /* 0x000fe400078e0a0f */
[C---:B------:R-:W-:Y:S04]  /*56d0*/  @!P0 IMAD.HI.U32 R2, R3.reuse, R68, RZ ;  /* 0x0000004403028227 */ /* 0x040fe800078e00ff */
[----:B------:R-:W-:Y:S01]  /*56e0*/  IMAD R6, R72, R6, R5 ;  /* 0x0000000648067224 */ /* 0x000fe200078e0205 */
[----:B------:R-:W-:Y:S04]  /*56f0*/  @!P0 SHF.R.U32.HI R2, RZ, R69, R2 ;  /* 0x00000045ff028219 */ /* 0x000fe80000011602 */
[----:B------:R-:W-:Y:S02]  /*5700*/  @!P0 SEL R0, R3, R2, !P2 ;  /* 0x0000000203008207 */ /* 0x000fe40005000000 */
[----:B------:R-:W-:Y:S02]  /*5710*/  IADD3 R2, PT, PT, -R5, RZ, RZ ;  /* 0x000000ff05027210 */ /* 0x000fe40007ffe1ff */
[----:B------:R-:W-:Y:S01]  /*5720*/  @!P0 IADD3 R8, PT, PT, R15, -R0, RZ ;  /* 0x800000000f088210 */ /* 0x000fe20007ffe0ff */
[----:B------:R-:W-:Y:S02]  /*5730*/  @!P0 IMAD R0, R7, R6, R0 ;  /* 0x0000000607008224 */ /* 0x000fe400078e0200 */
[----:B------:R-:W-:Y:S02]  /*5740*/  IMAD R75, R70, R2, R75 ;  /* 0x00000002464b7224 */ /* 0x000fe400078e024b */
[----:B------:R-:W-:Y:S02]  /*5750*/  @!P0 IMAD R5, R8, R72, R3 ;  /* 0x0000004808058224 */ /* 0x000fe400078e0203 */
[----:B------:R-:W-:Y:S04]  /*5760*/  @!P0 IMAD.MOV.U32 R3, RZ, RZ, R0 ;  /* 0x000000ffff038224 */ /* 0x000fe800078e0000 */
[----:B------:R-:W-:Y:S02]  /*5770*/  IMAD R77, R3, R74, R77 ;  /* 0x0000004a034d7224 */ /* 0x000fe400078e024d */
[----:B------:R-:W-:Y:S07]  /*5780*/  IMAD R75, R5, R70, R75 ;  /* 0x00000046054b7224 */ /* 0x000fee00078e024b */
.L_x_101:
[----:B-1----:R-:W-:Y:S01]  /*5790*/  @!P1 ISETP.NE.AND P0, PT, R10, 0x1, PT ;  /* 0x000000010a00980c */ /* 0x002fe20003f05270 */
[----:B------:R-:W-:Y:S01]  /*57a0*/  @!P1 IMAD.HI.U32 R3, R75, R11, RZ ;  /* 0x0000000b4b039227 */ /* 0x000fe200078e00ff */
[----:B------:R-:W-:Y:S01]  /*57b0*/  R2UR UR42, R21 ;  /* 0x00000000152a72ca */ /* 0x000fe200000e0000 */
[----:B------:R-:W-:Y:S01]  /*57c0*/  BSSY.RECONVERGENT B6, `(.L_x_102) ;  /* 0x0000031000067945 */ /* 0x000fe20003800200 */
[----:B------:R-:W-:Y:S01]  /*57d0*/  R2UR UR41, R20 ;  /* 0x00000000142972ca */ /* 0x000fe200000e0000 */
[----:B------:R-:W-:Y:S01]  /*57e0*/  @!P1 IMAD.HI.U32 R0, R77, R12, RZ ;  /* 0x0000000c4d009227 */ /* 0x000fe200078e00ff */
[----:B------:R-:W-:Y:S02]  /*57f0*/  @!P1 SHF.R.U32.HI R2, RZ, R14, R3 ;  /* 0x0000000eff029219 */ /* 0x000fe40000011603 */
[----:B------:R-:W-:Y:S01]  /*5800*/  @!P1 ISETP.NE.AND P2, PT, R9, 0x1, PT ;  /* 0x000000010900980c */ /* 0x000fe20003f45270 */
[----:B------:R-:W-:Y:S01]  /*5810*/  VIADD R177, R177, 0x1 ;  /* 0x00000001b1b17836 */ /* 0x000fe20000000000 */
[----:B------:R-:W-:Y:S02]  /*5820*/  @!P1 SEL R2, R75, R2, !P0 ;  /* 0x000000024b029207 */ /* 0x000fe40004000000 */
[----:B------:R-:W-:Y:S02]  /*5830*/  @!P1 SHF.R.U32.HI R0, RZ, R13, R0 ;  /* 0x0000000dff009219 */ /* 0x000fe40000011600 */
[----:B------:R-:W-:Y:S01]  /*5840*/  LOP3.LUT P0, RZ, R167, 0x3f0, RZ, 0xc0, !PT ;  /* 0x000003f0a7ff7812 */ /* 0x000fe2000780c0ff */
[----:B------:R-:W-:Y:S01]  /*5850*/  USHF.L.U32 UR42, UR42, 0x7, URZ ;  /* 0x000000072a2a7899 */ /* 0x000fe200080006ff */
[----:B------:R-:W-:Y:S01]  /*5860*/  @!P1 SEL R3, R77, R0, !P2 ;  /* 0x000000004d039207 */ /* 0x000fe20005000000 */
[----:B------:R-:W-:Y:S01]  /*5870*/  USHF.L.U32 UR41, UR41, 0x8, URZ ;  /* 0x0000000829297899 */ /* 0x000fe200080006ff */
[----:B------:R-:W-:Y:S03]  /*5880*/  @P4 SHF.R.U32.HI R168, RZ, 0x10, R17 ;  /* 0x00000010ffa84819 */ /* 0x000fe60000011611 */
[----:B------:R-:W-:Y:S02]  /*5890*/  @!P1 IMAD.IADD R0, R2, 0x1, -R3 ;  /* 0x0000000102009824 */ /* 0x000fe400078e0a03 */
[----:B------:R-:W-:Y:S02]  /*58a0*/  @!P1 IMAD.IADD R2, R3, 0x1, -R2 ;  /* 0x0000000103029824 */ /* 0x000fe400078e0a02 */
[----:B------:R-:W-:Y:S02]  /*58b0*/  @!P1 IMAD R77, R0, R9, R77 ;  /* 0x00000009004d9224 */ /* 0x000fe400078e024d */
[----:B------:R-:W-:Y:S01]  /*58c0*/  @!P1 IMAD R75, R2, R10, R75 ;  /* 0x0000000a024b9224 */ /* 0x000fe200078e024b */
[----:B------:R-:W-:Y:S06]  /*58d0*/  @!P0 BRA `(.L_x_103) ;  /* 0x00000000007c8947 */ /* 0x000fec0003800000 */
[----:B------:R-:W1:Y:S01]  /*58e0*/  LDCU.64 UR8, c[0x4][0x80] ;  /* 0x01001000ff0877ac */ /* 0x000e620008000a00 */
[----:B------:R-:W-:Y:S01]  /*58f0*/  MOV R2, 0x0 ;  /* 0x0000000000027802 */ /* 0x000fe20000000f00 */
[----:B------:R-:W-:Y:S02]  /*5900*/  HFMA2 R12, -RZ, RZ, 0, 5.9604644775390625e-08 ;  /* 0x00000001ff0c7431 */ /* 0x000fe400000001ff */
[----:B------:R-:W-:Y:S01]  /*5910*/  IMAD.MOV.U32 R8, RZ, RZ, 0x70 ;  /* 0x00000070ff087424 */ /* 0x000fe200078e00ff */
[----:B------:R2:W3:Y:S01]  /*5920*/  LDC.64 R14, c[0x4][R2] ;  /* 0x01000000020e7b82 */ /* 0x0004e20000000a00 */
[----:B------:R-:W4:Y:S01]  /*5930*/  LDCU.64 UR6, c[0x4][0x88] ;  /* 0x01001100ff0677ac */ /* 0x000f220008000a00 */
[----:B------:R-:W-:Y:S01]  /*5940*/  IMAD.MOV.U32 R13, RZ, RZ, RZ ;  /* 0x000000ffff0d7224 */ /* 0x000fe200078e00ff */
[----:B------:R-:W2:Y:S01]  /*5950*/  LDCU.64 UR4, c[0x4][0x8] ;  /* 0x01000100ff0477ac */ /* 0x000ea20008000a00 */
[----:B-1----:R-:W-:Y:S01]  /*5960*/  MOV R5, UR9 ;  /* 0x0000000900057c02 */ /* 0x002fe20008000f00 */
[----:B------:R-:W-:Y:S01]  /*5970*/  IMAD.U32 R4, RZ, RZ, UR8 ;  /* 0x00000008ff047e24 */ /* 0x000fe2000f8e00ff */
[----:B----4-:R-:W-:Y:S01]  /*5980*/  MOV R7, UR7 ;  /* 0x0000000700077c02 */ /* 0x010fe20008000f00 */
[----:B------:R-:W-:Y:S01]  /*5990*/  IMAD.U32 R6, RZ, RZ, UR6 ;  /* 0x00000006ff067e24 */ /* 0x000fe2000f8e00ff */
[----:B--2---:R-:W-:Y:S01]  /*59a0*/  MOV R11, UR5 ;  /* 0x00000005000b7c02 */ /* 0x004fe20008000f00 */
[----:B------:R-:W-:Y:S02]  /*59b0*/  IMAD.U32 R10, RZ, RZ, UR4 ;  /* 0x00000004ff0a7e24 */ /* 0x000fe4000f8e00ff */
[----:B------:R-:W-:Y:S07]  /*59c0*/  LEPC R20, `(.L_x_104) ;  /* 0x000000001014794e */ /* 0x000fee0000000000 */
[----:B---3-5:R-:W-:Y:S05]  /*59d0*/  CALL.ABS.NOINC R14 ;  /* 0x000000000e007343 */ /* 0x028fea0003c00000 */
.L_x_104:
[----:B------:R-:W1:Y:S01]  /*59e0*/  LDCU.64 UR8, c[0x4][0x80] ;  /* 0x01001000ff0877ac */ /* 0x000e620008000a00 */
[----:B------:R-:W2:Y:S01]  /*59f0*/  LDC.64 R2, c[0x4][R2] ;  /* 0x0100000002027b82 */ /* 0x000ea20000000a00 */
[----:B------:R-:W-:Y:S02]  /*5a00*/  HFMA2 R12, -RZ, RZ, 0, 5.9604644775390625e-08 ;  /* 0x00000001ff0c7431 */ /* 0x000fe400000001ff */
[----:B------:R-:W-:Y:S02]  /*5a10*/  IMAD.MOV.U32 R8, RZ, RZ, 0x70 ;  /* 0x00000070ff087424 */ /* 0x000fe400078e00ff */
[----:B------:R-:W-:Y:S01]  /*5a20*/  IMAD.MOV.U32 R13, RZ, RZ, RZ ;  /* 0x000000ffff0d7224 */ /* 0x000fe200078e00ff */
[----:B------:R-:W3:Y:S01]  /*5a30*/  LDCU.64 UR6, c[0x4][0x88] ;  /* 0x01001100ff0677ac */ /* 0x000ee20008000a00 */
[----:B------:R-:W4:Y:S01]  /*5a40*/  LDCU.64 UR4, c[0x4][0x8] ;  /* 0x01000100ff0477ac */ /* 0x000f220008000a00 */
[----:B-1----:R-:W-:Y:S02]  /*5a50*/  MOV R4, UR8 ;  /* 0x0000000800047c02 */ /* 0x002fe40008000f00 */
[----:B------:R-:W-:Y:S02]  /*5a60*/  MOV R5, UR9 ;  /* 0x0000000900057c02 */ /* 0x000fe40008000f00 */
[----:B---3--:R-:W-:Y:S01]  /*5a70*/  MOV R7, UR7 ;  /* 0x0000000700077c02 */ /* 0x008fe20008000f00 */
[----:B------:R-:W-:Y:S01]  /*5a80*/  IMAD.U32 R6, RZ, RZ, UR6 ;  /* 0x00000006ff067e24 */ /* 0x000fe2000f8e00ff */
[----:B----4-:R-:W-:Y:S01]  /*5a90*/  MOV R11, UR5 ;  /* 0x00000005000b7c02 */ /* 0x010fe20008000f00 */
[----:B------:R-:W-:Y:S02]  /*5aa0*/  IMAD.U32 R10, RZ, RZ, UR4 ;  /* 0x00000004ff0a7e24 */ /* 0x000fe4000f8e00ff */
[----:B------:R-:W-:Y:S07]  /*5ab0*/  LEPC R20, `(.L_x_103) ;  /* 0x000000001014794e */ /* 0x000fee0000000000 */
[----:B--2---:R-:W-:Y:S05]  /*5ac0*/  CALL.ABS.NOINC R2 ;  /* 0x0000000002007343 */ /* 0x004fea0003c00000 */
.L_x_103:
[----:B------:R-:W-:Y:S05]  /*5ad0*/  BSYNC.RECONVERGENT B6 ;  /* 0x0000000000067941 */ /* 0x000fea0003800200 */
.L_x_102:
[----:B------:R-:W-:Y:S02]  /*5ae0*/  ISETP.NE.U32.AND P3, PT, R154, RZ, PT ;  /* 0x000000ff9a00720c */ /* 0x000fe40003f65070 */
[----:B------:R-:W-:Y:S02]  /*5af0*/  ISETP.NE.U32.AND P1, PT, R150, RZ, PT ;  /* 0x000000ff9600720c */ /* 0x000fe40003f25070 */
[----:B------:R-:W-:Y:S02]  /*5b00*/  ISETP.NE.AND.EX P3, PT, R155, RZ, PT, P3 ;  /* 0x000000ff9b00720c */ /* 0x000fe40003f65330 */
[----:B------:R-:W-:Y:S02]  /*5b10*/  PLOP3.LUT P0, PT, PT, PT, PT, 0x8, 0x80 ;  /* 0x000000000080781c */ /* 0x000fe40003f0e170 */
[----:B------:R-:W-:Y:S02]  /*5b20*/  ISETP.NE.AND.EX P1, PT, R151, RZ, PT, P1 ;  /* 0x000000ff9700720c */ /* 0x000fe40003f25310 */
[----:B------:R-:W-:Y:S02]  /*5b30*/  P2R R183, PR, RZ, 0x1 ;  /* 0x00000001ffb77803 */ /* 0x000fe40000000000 */
[----:B------:R-:W-:Y:S05]  /*5b40*/  LOP3.LUT R171, R171, 0x1, RZ, 0x3c, !PT ;  /* 0x00000001abab7812 */ /* 0x000fea00078e3cff */
[----:B------:R-:W-:Y:S05]  /*5b50*/  @!P3 BRA `(.L_x_105) ;  /* 0x00000000002cb947 */ /* 0x000fea0003800000 */
[----:B------:R-:W-:Y:S01]  /*5b60*/  ISETP.NE.U32.AND P0, PT, R152, RZ, PT ;  /* 0x000000ff9800720c */ /* 0x000fe20003f05070 */
[----:B------:R-:W-:Y:S03]  /*5b70*/  IMAD.MOV.U32 R159, RZ, RZ, 0x1 ;  /* 0x00000001ff9f7424 */ /* 0x000fe600078e00ff */
[----:B------:R-:W-:Y:S11]  /*5b80*/  ISETP.NE.AND.EX P0, PT, R153, RZ, PT, P0 ;  /* 0x000000ff9900720c */ /* 0x000ff60003f05300 */
[----:B------:R-:W-:Y:S02]  /*5b90*/  @!UPT UIADD3 URZ, UPT, UPT, URZ, URZ, URZ ;  /* 0x000000fffffff290 */ /* 0x000fe4000fffe0ff */
[----:B------:R-:W1:Y:S01]  /*5ba0*/  @P0 LDC.64 R2, c[0x0][0x888] ;  /* 0x00022200ff020b82 */ /* 0x000e620000000a00 */
[----:B------:R-:W-:Y:S04]  /*5bb0*/  @P0 IMAD R0, R154, UR36, RZ ;  /* 0x000000249a000c24 */ /* 0x000fe8000f8e02ff */
[----:B-1----:R-:W-:Y:S04]  /*5bc0*/  @P0 IMAD.WIDE R2, R0, 0x4, R2 ;  /* 0x0000000400020825 */ /* 0x002fe800078e0202 */
[----:B------:R-:W-:Y:S01]  /*5bd0*/  HFMA2 R0, -RZ, RZ, 0, 5.9604644775390625e-08 ;  /* 0x00000001ff007431 */ /* 0x000fe200000001ff */
[----:B-----5:R1:W5:Y:S04]  /*5be0*/  @P0 LDG.E R81, desc[UR44][R2.64] ;  /* 0x0000002c02510981 */ /* 0x020368000c1e1900 */
[----:B------:R-:W-:Y:S01]  /*5bf0*/  @!P0 PRMT R159, R0, 0x7610, R159 ;  /* 0x00007610009f8816 */ /* 0x000fe2000000009f */
[----:B-1----:R-:W2:Y:S06]  /*5c00*/  @!P0 LDC R81, c[0x0][0x880] ;  /* 0x00022000ff518b82 */ /* 0x002eac0000000800 */
.L_x_105:
[----:B------:R-:W-:Y:S05]  /*5c10*/  @!P1 BRA `(.L_x_106) ;  /* 0x0000000000209947 */ /* 0x000fea0003800000 */
[----:B------:R-:W-:Y:S04]  /*5c20*/  ISETP.NE.U32.AND P0, PT, R148, RZ, PT ;  /* 0x000000ff9400720c */ /* 0x000fe80003f05070 */
[----:B------:R-:W-:Y:S11]  /*5c30*/  ISETP.NE.AND.EX P0, PT, R149, RZ, PT, P0 ;  /* 0x000000ff9500720c */ /* 0x000ff60003f05300 */
[----:B------:R-:W-:Y:S02]  /*5c40*/  @!UPT UIADD3 URZ, UPT, UPT, URZ, URZ, URZ ;  /* 0x000000fffffff290 */ /* 0x000fe4000fffe0ff */
[----:B------:R-:W1:Y:S01]  /*5c50*/  @P0 LDC.64 R2, c[0x0][0x8a8] ;  /* 0x00022a00ff020b82 */ /* 0x000e620000000a00 */
[----:B------:R-:W-:Y:S04]  /*5c60*/  @P0 IMAD R0, R150, UR36, RZ ;  /* 0x0000002496000c24 */ /* 0x000fe8000f8e02ff */
[----:B-1----:R-:W-:Y:S05]  /*5c70*/  @P0 IMAD.WIDE R2, R0, 0x4, R2 ;  /* 0x0000000400020825 */ /* 0x002fea00078e0202 */
[----:B-----5:R1:W5:Y:S02]  /*5c80*/  @P0 LDG.E R78, desc[UR44][R2.64] ;  /* 0x0000002c024e0981 */ /* 0x020364000c1e1900 */
[----:B-1----:R-:W3:Y:S02]  /*5c90*/  @!P0 LDC R78, c[0x0][0x8a0] ;  /* 0x00022800ff4e8b82 */ /* 0x002ee40000000800 */
.L_x_106:
[----:B------:R-:W-:Y:S01]  /*5ca0*/  UISETP.NE.AND UP0, UPT, UR48, URZ, UPT ;  /* 0x000000ff3000728c */ /* 0x000fe2000bf05270 */
[----:B------:R-:W-:Y:S08]  /*5cb0*/  ISETP.NE.AND P5, PT, R183, RZ, PT ;  /* 0x000000ffb700720c */ /* 0x000ff00003fa5270 */
[----:B------:R-:W-:Y:S05]  /*5cc0*/  BRA.U !UP0, `(.L_x_107) ;  /* 0x0000000108407547 */ /* 0x000fea000b800000 */
[----:B------:R-:W-:Y:S02]  /*5cd0*/  ISETP.NE.U32.AND P0, PT, R154, RZ, PT ;  /* 0x000000ff9a00720c */ /* 0x000fe40003f05070 */
[----:B------:R-:W-:Y:S02]  /*5ce0*/  PLOP3.LUT P1, PT, PT, PT, PT, 0x80, 0x8 ;  /* 0x000000000008781c */ /* 0x000fe40003f2f070 */
[----:B------:R-:W-:Y:S11]  /*5cf0*/  ISETP.NE.AND.EX P0, PT, R155, RZ, PT, P0 ;  /* 0x000000ff9b00720c */ /* 0x000ff60003f05300 */
[----:B------:R-:W-:Y:S02]  /*5d00*/  @!UPT UIADD3 URZ, UPT, UPT, URZ, URZ, URZ ;  /* 0x000000fffffff290 */ /* 0x000fe4000fffe0ff */
[----:B------:R-:W-:Y:S01]  /*5d10*/  @P0 LOP3.LUT P2, RZ, R159, 0xff, RZ, 0xc0, !PT ;  /* 0x000000ff9fff0812 */ /* 0x000fe2000784c0ff */
[----:B------:R-:W1:Y:S01]  /*5d20*/  @P0 LDC.64 R2, c[0x0][0x888] ;  /* 0x00022200ff020b82 */ /* 0x000e620000000a00 */
[C---:B--2--5:R-:W-:Y:S02]  /*5d30*/  @!P0 FSETP.EQ.AND P5, PT, R81.reuse, RZ, PT ;  /* 0x000000ff5100820b */ /* 0x064fe40003fa2000 */
[----:B------:R-:W-:Y:S02]  /*5d40*/  @P0 PLOP3.LUT P1, PT, P2, PT, PT, 0x80, 0x8 ;  /* 0x000000000008081c */ /* 0x000fe4000172f070 */
[----:B------:R-:W-:Y:S04]  /*5d50*/  @P0 FSETP.NEU.AND P2, PT, R81, RZ, PT ;  /* 0x000000ff5100020b */ /* 0x000fe80003f4d000 */
[----:B------:R-:W-:Y:S02]  /*5d60*/  @P0 SEL R0, RZ, 0xffffffff, P2 ;  /* 0xffffffffff000807 */ /* 0x000fe40001000000 */
[----:B-1----:R-:W-:Y:S04]  /*5d70*/  @P0 ISETP.NE.U32.AND P4, PT, R2, RZ, PT ;  /* 0x000000ff0200020c */ /* 0x002fe80003f85070 */
[----:B------:R-:W-:Y:S04]  /*5d80*/  @P0 ISETP.NE.AND.EX P4, PT, R3, RZ, PT, P4 ;  /* 0x000000ff0300020c */ /* 0x000fe80003f85340 */
[----:B------:R-:W-:Y:S04]  /*5d90*/  @!P1 SEL R0, RZ, 0xffffffff, P4 ;  /* 0xffffffffff009807 */ /* 0x000fe80002000000 */
[----:B------:R-:W-:Y:S04]  /*5da0*/  @P0 LOP3.LUT R0, R0, 0x1, RZ, 0xc0, !PT ;  /* 0x0000000100000812 */ /* 0x000fe800078ec0ff */
[----:B------:R-:W-:Y:S04]  /*5db0*/  @P0 ISETP.EQ.U32.AND P5, PT, R0, 0x1, PT ;  /* 0x000000010000080c */ /* 0x000fe80003fa2070 */
[----:B------:R-:W-:Y:S09]  /*5dc0*/  P2R R183, PR, RZ, 0x20 ;  /* 0x00000020ffb77803 */ /* 0x000ff20000000000 */
.L_x_107:
[----:B------:R-:W-:Y:S01]  /*5dd0*/  @!P5 SHF.L.U32 R4, R171, 0x1f, RZ ;  /* 0x0000001fab04d819 */ /* 0x000fe200000006ff */
[----:B------:R-:W-:Y:S01]  /*5de0*/  IMAD.SHL.U32 R186, R164, 0x2, RZ ;  /* 0x00000002a4ba7824 */ /* 0x000fe200078e00ff */
[----:B------:R-:W-:Y:S01]  /*5df0*/  LEA R187, R76, UR46, 0x3 ;  /* 0x0000002e4cbb7c11 */ /* 0x000fe2000f8e18ff */
[----:B------:R-:W-:Y:S01]  /*5e00*/  IMAD.SHL.U32 R100, R172, 0x10, RZ ;  /* 0x00000010ac647824 */ /* 0x000fe200078e00ff */
[----:B------:R-:W1:Y:S01]  /*5e10*/  @!P5 SYNCS.PHASECHK.TRANS64.TRYWAIT P1, [UR46+0x50], R4 ;  /* 0x00005004ff00d5a7 */ /* 0x000e62000802112e */
[----:B------:R-:W-:Y:S01]  /*5e20*/  SHF.L.U32 R0, R170, 0x1f, RZ ;  /* 0x0000001faa007819 */ /* 0x000fe200000006ff */
[----:B------:R-:W-:Y:S01]  /*5e30*/  VIADD R185, R186, UR46 ;  /* 0x0000002ebab97c36 */ /* 0x000fe20008000000 */
[----:B------:R-:W-:Y:S01]  /*5e40*/  ISETP.NE.U32.AND P2, PT, RZ, UR38, PT ;  /* 0x00000026ff007c0c */ /* 0x000fe2000bf45070 */
[----:B------:R-:W-:Y:S01]  /*5e50*/  IMAD.MOV.U32 R108, RZ, RZ, -0x10 ;  /* 0xfffffff0ff6c7424 */ /* 0x000fe200078e00ff */
[----:B------:R-:W-:Y:S01]  /*5e60*/  BSSY B1, `(.L_x_108) ;  /* 0x000004c000017945 */ /* 0x000fe20003800000 */
[----:B------:R-:W-:Y:S01]  /*5e70*/  IMAD.SHL.U32 R102, R173, 0x10, RZ ;  /* 0x00000010ad667824 */ /* 0x000fe200078e00ff */
[----:B------:R-:W-:Y:S01]  /*5e80*/  ISETP.NE.AND.EX P2, PT, RZ, UR39, PT, P2 ;  /* 0x00000027ff007c0c */ /* 0x000fe2000bf45320 */
[C---:B------:R-:W-:Y:S01]  /*5e90*/  IMAD.IADD R181, R185.reuse, 0x1, R100 ;  /* 0x00000001b9b57824 */ /* 0x040fe200078e0264 */
[----:B------:R-:W-:Y:S01]  /*5ea0*/  CS2R R146, SRZ ;  /* 0x0000000000927805 */ /* 0x000fe2000001ff00 */
[----:B------:R-:W-:Y:S01]  /*5eb0*/  IMAD.IADD R184, R185, 0x1, R102 ;  /* 0x00000001b9b87824 */ /* 0x000fe200078e0266 */
[----:B------:R-:W-:Y:S01]  /*5ec0*/  SEL R3, RZ, 0xffffffff, P2 ;  /* 0xffffffffff037807 */ /* 0x000fe20001000000 */
[----:B------:R-:W-:Y:S01]  /*5ed0*/  IMAD.IADD R179, R102, 0x1, R181 ;  /* 0x0000000166b37824 */ /* 0x000fe200078e02b5 */
[----:B--2--5:R-:W-:Y:S01]  /*5ee0*/  FSETP.NEU.AND P2, PT, R81, RZ, PT ;  /* 0x000000ff5100720b */ /* 0x024fe20003f4d000 */
[----:B------:R-:W-:Y:S01]  /*5ef0*/  IMAD.MOV.U32 R101, RZ, RZ, 0x1 ;  /* 0x00000001ff657424 */ /* 0x000fe200078e00ff */
[----:B------:R-:W-:Y:S01]  /*5f00*/  CS2R R144, SRZ ;  /* 0x0000000000907805 */ /* 0x000fe2000001ff00 */
[----:B------:R2:W4:Y:S01]  /*5f10*/  SYNCS.PHASECHK.TRANS64.TRYWAIT P0, [R187+URZ+0xc0], R0 ;  /* 0x0000c000bb0075a7 */ /* 0x00052200080011ff */
[----:B------:R-:W-:Y:S01]  /*5f20*/  SEL R2, RZ, 0xffffffff, P2 ;  /* 0xffffffffff027807 */ /* 0x000fe20001000000 */
[----:B------:R-:W-:Y:S01]  /*5f30*/  IMAD R80, R76, 0x100, R79 ;  /* 0x000001004c507824 */ /* 0x000fe200078e024f */
[----:B------:R-:W-:Y:S01]  /*5f40*/  LOP3.LUT P2, R176, R159, 0xff, RZ, 0xc0, !PT ;  /* 0x000000ff9fb07812 */ /* 0x000fe2000784c0ff */
[----:B------:R-:W-:Y:S01]  /*5f50*/  IMAD.MOV.U32 R87, RZ, RZ, RZ ;  /* 0x000000ffff577224 */ /* 0x000fe200078e00ff */
[----:B------:R-:W-:Y:S02]  /*5f60*/  CS2R R138, SRZ ;  /* 0x00000000008a7805 */ /* 0x000fe4000001ff00 */
[----:B------:R-:W-:Y:S02]  /*5f70*/  CS2R R136, SRZ ;  /* 0x0000000000887805 */ /* 0x000fe4000001ff00 */
[----:B------:R-:W-:Y:S02]  /*5f80*/  @P3 SEL R2, R3, R2, !P2 ;  /* 0x0000000203023207 */ /* 0x000fe40005000000 */
[----:B------:R-:W-:Y:S02]  /*5f90*/  CS2R R130, SRZ ;  /* 0x0000000000827805 */ /* 0x000fe4000001ff00 */
[----:B------:R-:W-:Y:S02]  /*5fa0*/  CS2R R128, SRZ ;  /* 0x0000000000807805 */ /* 0x000fe4000001ff00 */
[----:B------:R-:W-:Y:S02]  /*5fb0*/  CS2R R122, SRZ ;  /* 0x00000000007a7805 */ /* 0x000fe4000001ff00 */
[----:B------:R-:W-:Y:S02]  /*5fc0*/  LOP3.LUT R2, R2, 0x1, RZ, 0xc0, !PT ;  /* 0x0000000102027812 */ /* 0x000fe400078ec0ff */
[----:B------:R-:W-:Y:S02]  /*5fd0*/  CS2R R120, SRZ ;  /* 0x0000000000787805 */ /* 0x000fe4000001ff00 */
[----:B------:R-:W-:Y:S02]  /*5fe0*/  CS2R R114, SRZ ;  /* 0x0000000000727805 */ /* 0x000fe4000001ff00 */
[----:B------:R-:W-:Y:S02]  /*5ff0*/  CS2R R112, SRZ ;  /* 0x0000000000707805 */ /* 0x000fe4000001ff00 */
[----:B------:R-:W-:Y:S02]  /*6000*/  ISETP.NE.U32.AND P2, PT, R2, 0x1, PT ;  /* 0x000000010200780c */ /* 0x000fe40003f45070 */
[----:B------:R-:W-:Y:S02]  /*6010*/  CS2R R106, SRZ ;  /* 0x00000000006a7805 */ /* 0x000fe4000001ff00 */
[----:B------:R-:W-:Y:S02]  /*6020*/  CS2R R104, SRZ ;  /* 0x0000000000687805 */ /* 0x000fe4000001ff00 */
[----:B------:R-:W-:Y:S02]  /*6030*/  CS2R R98, SRZ ;  /* 0x0000000000627805 */ /* 0x000fe4000001ff00 */
[----:B------:R-:W-:Y:S02]  /*6040*/  P2R R103, PR, RZ, 0x4 ;  /* 0x00000004ff677803 */ /* 0x000fe40000000000 */
[----:B------:R-:W-:Y:S02]  /*6050*/  CS2R R96, SRZ ;  /* 0x0000000000607805 */ /* 0x000fe4000001ff00 */
[----:B------:R-:W-:Y:S02]  /*6060*/  ISETP.NE.U32.AND P2, PT, R165, 0x1, PT ;  /* 0x00000001a500780c */ /* 0x000fe40003f45070 */
[----:B------:R-:W-:Y:S02]  /*6070*/  CS2R R90, SRZ ;  /* 0x00000000005a7805 */ /* 0x000fe4000001ff00 */
[----:B------:R-:W-:Y:S02]  /*6080*/  CS2R R88, SRZ ;  /* 0x0000000000587805 */ /* 0x000fe4000001ff00 */
[----:B------:R-:W-:Y:S05]  /*6090*/  SEL R108, R108, 0x10, !P2 ;  /* 0x000000106c6c7807 */ /* 0x000fea0005000000 */
[----:B------:R-:W-:Y:S02]  /*60a0*/  IMAD.IADD R185, R185, 0x1, R108 ;  /* 0x00000001b9b97824 */ /* 0x000fe400078e026c */
[C---:B------:R-:W-:Y:S02]  /*60b0*/  IMAD.IADD R182, R108.reuse, 0x1, R184 ;  /* 0x000000016cb67824 */ /* 0x040fe400078e02b8 */
[C---:B------:R-:W-:Y:S02]  /*60c0*/  IMAD.IADD R180, R108.reuse, 0x1, R181 ;  /* 0x000000016cb47824 */ /* 0x040fe400078e02b5 */
[----:B------:R-:W-:Y:S01]  /*60d0*/  IMAD.IADD R178, R108, 0x1, R179 ;  /* 0x000000016cb27824 */ /* 0x000fe200078e02b3 */
[----:B-1----:R-:W-:Y:S01]  /*60e0*/  @!P5 SEL R101, RZ, 0x1, !P1 ;  /* 0x00000001ff65d807 */ /* 0x002fe20004800000 */
[----:B--2---:R-:W-:Y:S06]  /*60f0*/  @P5 BRA `(.L_x_109) ;  /* 0x0000000000885947 */ /* 0x004fec0003800000 */
[----:B------:R-:W-:Y:S01]  /*6100*/  IMAD.MOV.U32 R147, RZ, RZ, RZ ;  /* 0x000000ffff937224 */ /* 0x000fe200078e00ff */
[----:B------:R-:W-:Y:S01]  /*6110*/  ISETP.NE.AND P1, PT, R101, RZ, PT ;  /* 0x000000ff6500720c */ /* 0x000fe20003f25270 */
[----:B------:R-:W-:Y:S01]  /*6120*/  BSSY B0, `(.L_x_110) ;  /* 0x0000014000007945 */ /* 0x000fe20003800000 */
[----:B------:R-:W-:Y:S02]  /*6130*/  CS2R R90, SRZ ;  /* 0x00000000005a7805 */ /* 0x000fe4000001ff00 */
        /* <DEDUP_REMOVED lines=13> */
[----:B------:R-:W-:Y:S01]  /*6210*/  CS2R R144, SRZ ;  /* 0x0000000000907805 */ /* 0x000fe2000001ff00 */
[----:B------:R-:W-:Y:S06]  /*6220*/  @P1 BRA `(.L_x_111) ;  /* 0x00000000000c1947 */ /* 0x000fec0003800000 */
[----:B------:R-:W-:Y:S04]  /*6230*/  SHF.L.U32 R3, R171, 0x1f, RZ ;  /* 0x0000001fab037819 */ /* 0x000fe800000006ff */
[----:B------:R-:W1:Y:S02]  /*6240*/  SYNCS.PHASECHK.TRANS64.TRYWAIT P1, [UR46+0x50], R3 ;  /* 0x00005003ff0075a7 */ /* 0x000e64000802112e */
[----:B-1----:R-:W-:Y:S05]  /*6250*/  @!P1 BRA `(.L_x_112) ;  /* 0x0000005c00509947 */ /* 0x002fea0003800000 */
.L_x_111:
[----:B------:R-:W-:Y:S05]  /*6260*/  BSYNC B0 ;  /* 0x0000000000007941 */ /* 0x000fea0003800000 */
.L_x_110:
[----:B------:R-:W-:Y:S01]  /*6270*/  ISETP.NE.AND P1, PT, R103, RZ, PT ;  /* 0x000000ff6700720c */ /* 0x000fe20003f25270 */
[----:B------:R-:W-:Y:S11]  /*6280*/  HFMA2 R87, -RZ, RZ, 0, 5.9604644775390625e-08 ;  /* 0x00000001ff577431 */ /* 0x000ff600000001ff */
[----:B------:R-:W-:Y:S01]  /*6290*/  @!UPT UIADD3 URZ, UPT, UPT, URZ, URZ, URZ ;  /* 0x000000fffffff290 */ /* 0x000fe2000fffe0ff */
[----:B------:R2:W1:Y:S04]  /*62a0*/  @P1 LDS.128 R88, [R186+UR46+0x400] ;  /* 0x0004002eba581984 */ /* 0x0004680008000c00 */
[----:B------:R2:W1:Y:S04]  /*62b0*/  @P1 LDS.128 R96, [R185+0x400] ;  /* 0x00040000b9601984 */ /* 0x0004680000000c00 */
[----:B------:R2:W1:Y:S04]  /*62c0*/  @P1 LDS.128 R104, [R184+0x400] ;  /* 0x00040000b8681984 */ /* 0x0004680000000c00 */
[----:B------:R2:W1:Y:S04]  /*62d0*/  @P1 LDS.128 R112, [R182+0x400] ;  /* 0x00040000b6701984 */ /* 0x0004680000000c00 */
[----:B------:R2:W1:Y:S04]  /*62e0*/  @P1 LDS.128 R120, [R181+0x400] ;  /* 0x00040000b5781984 */ /* 0x0004680000000c00 */
[----:B------:R2:W1:Y:S04]  /*62f0*/  @P1 LDS.128 R128, [R180+0x400] ;  /* 0x00040000b4801984 */ /* 0x0004680000000c00 */
[----:B------:R2:W1:Y:S04]  /*6300*/  @P1 LDS.128 R136, [R179+0x400] ;  /* 0x00040000b3881984 */ /* 0x0004680000000c00 */
[----:B------:R2:W1:Y:S02]  /*6310*/  @P1 LDS.128 R144, [R178+0x400] ;  /* 0x00040000b2901984 */ /* 0x0004640000000c00 */
.L_x_109:
[----:B------:R-:W-:Y:S05]  /*6320*/  BSYNC B1 ;  /* 0x0000000000017941 */ /* 0x000fea0003800000 */
.L_x_108:
[----:B-1----:R-:W-:Y:S04]  /*6330*/  SHF.R.U32.HI R3, RZ, 0x15, R80 ;  /* 0x00000015ff037819 */ /* 0x002fe80000011650 */
[----:B------:R-:W-:Y:S01]  /*6340*/  LOP3.LUT P1, RZ, R3, 0x3, R166, 0x48, !PT ;  /* 0x0000000303ff7812 */ /* 0x000fe200078248a6 */
[----:B------:R-:W-:Y:S01]  /*6350*/  @!UPT UIADD3 URZ, UPT, UPT, URZ, URZ, URZ ;  /* 0x000000fffffff290 */ /* 0x000fe2000fffe0ff */
[----:B----4-:R-:W-:Y:S11]  /*6360*/  @P0 BRA `(.L_x_113) ;  /* 0x0000000000080947 */ /* 0x010ff60003800000 */
[----:B------:R-:W1:Y:S02]  /*6370*/  SYNCS.PHASECHK.TRANS64.TRYWAIT P0, [R187+URZ+0xc0], R0 ;  /* 0x0000c000bb0075a7 */ /* 0x000e6400080011ff */
[----:B-1----:R-:W-:Y:S05]  /*6380*/  @!P0 BRA `(.L_x_114) ;  /* 0x0000005c001c8947 */ /* 0x002fea0003800000 */
.L_x_113:
[----:B------:R-:W-:Y:S05]  /*6390*/  @!P1 BRA `(.L_x_115) ;  /* 0x0000000000409947 */ /* 0x000fea0003800000 */
[----:B------:R-:W4:Y:S01]  /*63a0*/  LDCU.64 UR8, c[0x4][0x70] ;  /* 0x01000e00ff0877ac */ /* 0x000f220008000a00 */
[----:B------:R-:W-:Y:S01]  /*63b0*/  MOV R3, 0x0 ;  /* 0x0000000000037802 */ /* 0x000fe20000000f00 */
[----:B------:R-:W-:Y:S02]  /*63c0*/  HFMA2 R12, -RZ, RZ, 0, 5.9604644775390625e-08 ;  /* 0x00000001ff0c7431 */ /* 0x000fe400000001ff */
[----:B------:R-:W-:Y:S02]  /*63d0*/  IMAD.MOV.U32 R8, RZ, RZ, 0x192 ;  /* 0x00000192ff087424 */ /* 0x000fe400078e00ff */
[----:B------:R-:W-:Y:S01]  /*63e0*/  IMAD.MOV.U32 R13, RZ, RZ, RZ ;  /* 0x000000ffff0d7224 */ /* 0x000fe200078e00ff */
[----:B------:R-:W5:Y:S01]  /*63f0*/  LDCU.64 UR6, c[0x4][0x78] ;  /* 0x01000f00ff0677ac */ /* 0x000f620008000a00 */
[----:B------:R-:W1:Y:S01]  /*6400*/  LDC.64 R2, c[0x4][R3] ;  /* 0x0100000003027b82 */ /* 0x000e620000000a00 */
[----:B------:R-:W2:Y:S01]  /*6410*/  LDCU.64 UR4, c[0x4][0x10] ;  /* 0x01000200ff0477ac */ /* 0x000ea20008000a00 */
[----:B----4-:R-:W-:Y:S01]  /*6420*/  MOV R5, UR9 ;  /* 0x0000000900057c02 */ /* 0x010fe20008000f00 */
[----:B------:R-:W-:Y:S01]  /*6430*/  IMAD.U32 R4, RZ, RZ, UR8 ;  /* 0x00000008ff047e24 */ /* 0x000fe2000f8e00ff */
[----:B-----5:R-:W-:Y:S01]  /*6440*/  MOV R7, UR7 ;  /* 0x0000000700077c02 */ /* 0x020fe20008000f00 */
[----:B------:R-:W-:Y:S01]  /*6450*/  IMAD.U32 R6, RZ, RZ, UR6 ;  /* 0x00000006ff067e24 */ /* 0x000fe2000f8e00ff */
[----:B--2---:R-:W-:Y:S01]  /*6460*/  MOV R11, UR5 ;  /* 0x00000005000b7c02 */ /* 0x004fe20008000f00 */
[----:B------:R-:W-:Y:S02]  /*6470*/  IMAD.U32 R10, RZ, RZ, UR4 ;  /* 0x00000004ff0a7e24 */ /* 0x000fe4000f8e00ff */
[----:B------:R-:W-:Y:S07]  /*6480*/  LEPC R20, `(.L_x_115) ;  /* 0x000000001014794e */ /* 0x000fee0000000000 */
[----:B-1-3--:R-:W-:Y:S05]  /*6490*/  CALL.ABS.NOINC R2 ;  /* 0x0000000002007343 */ /* 0x00afea0003c00000 */
.L_x_115:
[----:B------:R-:W-:Y:S01]  /*64a0*/  SHF.L.U32 R82, R88, 0x10, RZ ;  /* 0x0000001058527819 */ /* 0x000fe200000006ff */
[----:B------:R-:W-:Y:S05]  /*64b0*/  WARPSYNC.ALL ;  /* 0x0000000000007948 */ /* 0x000fea0003800000 */
[----:B------:R-:W-:Y:S01]  /*64c0*/  R2UR UR4, R80 ;  /* 0x00000000500472ca */ /* 0x000fe200000e0000 */
[----:B------:R-:W-:Y:S01]  /*64d0*/  BSSY.RECONVERGENT B0, `(.L_x_116) ;  /* 0x00000fc000007945 */ /* 0x000fe20003800200 */
[----:B------:R-:W-:Y:S02]  /*64e0*/  LOP3.LUT R83, R88, 0xffff0000, RZ, 0xc0, !PT ;  /* 0xffff000058537812 */ /* 0x000fe400078ec0ff */
[----:B------:R-:W-:Y:S02]  /*64f0*/  LOP3.LUT R84, R89, 0xffff0000, RZ, 0xc0, !PT ;  /* 0xffff000059547812 */ /* 0x000fe400078ec0ff */
[C---:B------:R-:W-:Y:S02]  /*6500*/  SHF.L.U32 R85, R107.reuse, 0x10, RZ ;  /* 0x000000106b557819 */ /* 0x040fe400000006ff */
[----:B------:R-:W-:Y:S02]  /*6510*/  LOP3.LUT R86, R107, 0xffff0000, RZ, 0xc0, !PT ;  /* 0xffff00006b567812 */ /* 0x000fe400078ec0ff */
[----:B------:R-:W-:Y:S03]  /*6520*/  ISETP.NE.AND P0, PT, R174, RZ, PT ;  /* 0x000000ffae00720c */ /* 0x000fe60003f05270 */
[----:B------:R-:W1:Y:S02]  /*6530*/  LDTM.x64 R4, tmem[UR4] ;  /* 0x00000004000479ee */ /* 0x000e640008340000 */
[C---:B-1-3--:R-:W-:Y:S01]  /*6540*/  FMUL R0, R78.reuse, R4 ;  /* 0x000000044e007220 */ /* 0x04afe20000400000 */
[C---:B------:R-:W-:Y:S01]  /*6550*/  FMUL R2, R78.reuse, R5 ;  /* 0x000000054e027220 */ /* 0x040fe20000400000 */
[C---:B------:R-:W-:Y:S01]  /*6560*/  FMUL R3, R78.reuse, R6 ;  /* 0x000000064e037220 */ /* 0x040fe20000400000 */
[----:B------:R-:W-:Y:S01]  /*6570*/  FMUL R7, R78, R7 ;  /* 0x000000074e077220 */ /* 0x000fe20000400000 */
[----:B------:R-:W-:Y:S01]  /*6580*/  FFMA R0, R81, R82, R0 ;  /* 0x0000005251007223 */ /* 0x000fe20000000000 */
[----:B------:R-:W-:Y:S01]  /*6590*/  SHF.L.U32 R82, R89, 0x10, RZ ;  /* 0x0000001059527819 */ /* 0x000fe200000006ff */
[C---:B------:R-:W-:Y:S01]  /*65a0*/  FFMA R2, R81.reuse, R83, R2 ;  /* 0x0000005351027223 */ /* 0x040fe20000000002 */
[----:B------:R-:W-:Y:S01]  /*65b0*/  SHF.L.U32 R83, R90, 0x10, RZ ;  /* 0x000000105a537819 */ /* 0x000fe200000006ff */
[C---:B------:R-:W-:Y:S01]  /*65c0*/  FMUL R4, R78.reuse, R8 ;  /* 0x000000084e047220 */ /* 0x040fe20000400000 */
[----:B------:R-:W-:Y:S01]  /*65d0*/  FMUL R5, R78, R9 ;  /* 0x000000094e057220 */ /* 0x000fe20000400000 */
[C---:B------:R-:W-:Y:S01]  /*65e0*/  FFMA R3, R81.reuse, R82, R3 ;  /* 0x0000005251037223 */ /* 0x040fe20000000003 */
[----:B------:R-:W-:Y:S01]  /*65f0*/  LOP3.LUT R82, R90, 0xffff0000, RZ, 0xc0, !PT ;  /* 0xffff00005a527812 */ /* 0x000fe200078ec0ff */
[----:B------:R-:W-:Y:S01]  /*6600*/  FFMA R7, R81, R84, R7 ;  /* 0x0000005451077223 */ /* 0x000fe20000000007 */
[----:B------:R-:W-:Y:S01]  /*6610*/  LOP3.LUT R84, R91, 0xffff0000, RZ, 0xc0, !PT ;  /* 0xffff00005b547812 */ /* 0x000fe200078ec0ff */
[----:B------:R-:W-:Y:S01]  /*6620*/  FFMA R4, R81, R83, R4 ;  /* 0x0000005351047223 */ /* 0x000fe20000000004 */
[----:B------:R-:W-:Y:S01]  /*6630*/  SHF.L.U32 R83, R91, 0x10, RZ ;  /* 0x000000105b537819 */ /* 0x000fe200000006ff */
[----:B------:R-:W-:Y:S01]  /*6640*/  FMUL R6, R78, R10 ;  /* 0x0000000a4e067220 */ /* 0x000fe20000400000 */
[----:B------:R-:W-:Y:S01]  /*6650*/  F2FP.RELU.BF16.F32.PACK_AB R92, R2, R0 ;  /* 0x00000000025c723e */ /* 0x000fe200000018ff */
[----:B------:R-:W-:Y:S01]  /*6660*/  FMUL R11, R78, R11 ;  /* 0x0000000b4e0b7220 */ /* 0x000fe20000400000 */
[----:B------:R-:W-:Y:S01]  /*6670*/  F2FP.RELU.BF16.F32.PACK_AB R93, R7, R3 ;  /* 0x00000003075d723e */ /* 0x000fe200000018ff */
[C---:B------:R-:W-:Y:S01]  /*6680*/  FFMA R5, R81.reuse, R82, R5 ;  /* 0x0000005251057223 */ /* 0x040fe20000000005 */
[----:B------:R-:W-:Y:S01]  /*6690*/  SHF.L.U32 R82, R96, 0x10, RZ ;  /* 0x0000001060527819 */ /* 0x000fe200000006ff */
[----:B------:R-:W-:Y:S01]  /*66a0*/  FFMA R6, R81, R83, R6 ;  /* 0x0000005351067223 */ /* 0x000fe20000000006 */
[----:B------:R-:W-:Y:S01]  /*66b0*/  SHF.L.U32 R83, R98, 0x10, RZ ;  /* 0x0000001062537819 */ /* 0x000fe200000006ff */
[----:B------:R-:W-:Y:S01]  /*66c0*/  FMUL R8, R78, R12 ;  /* 0x0000000c4e087220 */ /* 0x000fe20000400000 */
[----:B------:R-:W-:Y:S01]  /*66d0*/  F2FP.RELU.BF16.F32.PACK_AB R94, R5, R4 ;  /* 0x00000004055e723e */ /* 0x000fe200000018ff */
[C---:B------:R-:W-:Y:S01]  /*66e0*/  FFMA R11, R81.reuse, R84, R11 ;  /* 0x00000054510b7223 */ /* 0x040fe2000000000b */
[----:B------:R-:W-:Y:S01]  /*66f0*/  LOP3.LUT R84, R96, 0xffff0000, RZ, 0xc0, !PT ;  /* 0xffff000060547812 */ /* 0x000fe200078ec0ff */
[C---:B------:R-:W-:Y:S01]  /*6700*/  FMUL R9, R78.reuse, R13 ;  /* 0x0000000d4e097220 */ /* 0x040fe20000400000 */
[----:B------:R-:W-:Y:S01]  /*6710*/  FFMA R8, R81, R82, R8 ;  /* 0x0000005251087223 */ /* 0x000fe20000000008 */
[----:B------:R-:W-:Y:S01]  /*6720*/  SHF.L.U32 R82, R97, 0x10, RZ ;  /* 0x0000001061527819 */ /* 0x000fe200000006ff */
[C---:B------:R-:W-:Y:S01]  /*6730*/  FMUL R10, R78.reuse, R14 ;  /* 0x0000000e4e0a7220 */ /* 0x040fe20000400000 */
[----:B------:R-:W-:Y:S01]  /*6740*/  F2FP.RELU.BF16.F32.PACK_AB R95, R11, R6 ;  /* 0x000000060b5f723e */ /* 0x000fe200000018ff */
[----:B------:R-:W-:Y:S01]  /*6750*/  FFMA R9, R81, R84, R9 ;  /* 0x0000005451097223 */ /* 0x000fe20000000009 */
[----:B------:R-:W-:Y:S01]  /*6760*/  LOP3.LUT R84, R97, 0xffff0000, RZ, 0xc0, !PT ;  /* 0xffff000061547812 */ /* 0x000fe200078ec0ff */
[----:B------:R-:W-:Y:S01]  /*6770*/  FMUL R15, R78, R15 ;  /* 0x0000000f4e0f7220 */ /* 0x000fe20000400000 */
[----:B------:R-:W-:Y:S01]  /*6780*/  FFMA R10, R81, R82, R10 ;  /* 0x00000052510a7223 */ /* 0x000fe2000000000a */
[----:B------:R-:W-:Y:S01]  /*6790*/  LOP3.LUT R82, R98, 0xffff0000, RZ, 0xc0, !PT ;  /* 0xffff000062527812 */ /* 0x000fe200078ec0ff */
[C---:B------:R-:W-:Y:S01]  /*67a0*/  FMUL R12, R78.reuse, R16 ;  /* 0x000000104e0c7220 */ /* 0x040fe20000400000 */
[----:B------:R-:W-:Y:S01]  /*67b0*/  F2FP.RELU.BF16.F32.PACK_AB R116, R9, R8 ;  /* 0x000000080974723e */ /* 0x000fe200000018ff */
[----:B------:R-:W-:Y:S01]  /*67c0*/  FMUL R13, R78, R17 ;  /* 0x000000114e0d7220 */ /* 0x000fe20000400000 */
[----:B------:R-:W-:Y:S01]  /*67d0*/  FFMA R15, R81, R84, R15 ;  /* 0x00000054510f7223 */ /* 0x000fe2000000000f */
[----:B------:R-:W-:Y:S01]  /*67e0*/  LOP3.LUT R84, R99, 0xffff0000, RZ, 0xc0, !PT ;  /* 0xffff000063547812 */ /* 0x000fe200078ec0ff */
[----:B------:R-:W-:Y:S01]  /*67f0*/  FFMA R12, R81, R83, R12 ;  /* 0x00000053510c7223 */ /* 0x000fe2000000000c */
[----:B------:R-:W-:Y:S01]  /*6800*/  SHF.L.U32 R83, R99, 0x10, RZ ;  /* 0x0000001063537819 */ /* 0x000fe200000006ff */
[----:B------:R-:W-:Y:S01]  /*6810*/  FFMA R13, R81, R82, R13 ;  /* 0x00000052510d7223 */ /* 0x000fe2000000000d */
[----:B------:R-:W-:Y:S01]  /*6820*/  SHF.L.U32 R82, R104, 0x10, RZ ;  /* 0x0000001068527819 */ /* 0x000fe200000006ff */
[C---:B------:R-:W-:Y:S01]  /*6830*/  FMUL R14, R78.reuse, R18 ;  /* 0x000000124e0e7220 */ /* 0x040fe20000400000 */
[----:B------:R-:W-:Y:S01]  /*6840*/  F2FP.RELU.BF16.F32.PACK_AB R117, R15, R10 ;  /* 0x0000000a0f75723e */ /* 0x000fe200000018ff */
[C---:B------:R-:W-:Y:S01]  /*6850*/  FMUL R19, R78.reuse, R19 ;  /* 0x000000134e137220 */ /* 0x040fe20000400000 */
[----:B------:R-:W-:Y:S01]  /*6860*/  F2FP.RELU.BF16.F32.PACK_AB R118, R13, R12 ;  /* 0x0000000c0d76723e */ /* 0x000fe200000018ff */
[----:B------:R-:W-:Y:S01]  /*6870*/  FMUL R16, R78, R20 ;  /* 0x000000144e107220 */ /* 0x000fe20000400000 */
[C---:B------:R-:W-:Y:S01]  /*6880*/  FFMA R14, R81.reuse, R83, R14 ;  /* 0x00000053510e7223 */ /* 0x040fe2000000000e */
[----:B------:R-:W-:Y:S01]  /*6890*/  SHF.L.U32 R83, R106, 0x10, RZ ;  /* 0x000000106a537819 */ /* 0x000fe200000006ff */
[C---:B------:R-:W-:Y:S01]  /*68a0*/  FFMA R19, R81.reuse, R84, R19 ;  /* 0x0000005451137223 */ /* 0x040fe20000000013 */
[----:B------:R-:W-:Y:S01]  /*68b0*/  LOP3.LUT R84, R104, 0xffff0000, RZ, 0xc0, !PT ;  /* 0xffff000068547812 */ /* 0x000fe200078ec0ff */
[----:B------:R-:W-:Y:S01]  /*68c0*/  FFMA R16, R81, R82, R16 ;  /* 0x0000005251107223 */ /* 0x000fe20000000010 */
[----:B------:R-:W-:Y:S01]  /*68d0*/  SHF.L.U32 R82, R105, 0x10, RZ ;  /* 0x0000001069527819 */ /* 0x000fe200000006ff */
[C---:B------:R-:W-:Y:S01]  /*68e0*/  FMUL R17, R78.reuse, R21 ;  /* 0x000000154e117220 */ /* 0x040fe20000400000 */
[----:B------:R-:W-:Y:S01]  /*68f0*/  F2FP.RELU.BF16.F32.PACK_AB R119, R19, R14 ;  /* 0x0000000e1377723e */ /* 0x000fe200000018ff */
[C---:B------:R-:W-:Y:S01]  /*6900*/  FMUL R18, R78.reuse, R22 ;  /* 0x000000164e127220 */ /* 0x040fe20000400000 */
[----:B------:R-:W-:Y:S01]  /*6910*/  FMUL R23, R78, R23 ;  /* 0x000000174e177220 */ /* 0x000fe20000400000 */
[C---:B------:R-:W-:Y:S01]  /*6920*/  FFMA R17, R81.reuse, R84, R17 ;  /* 0x0000005451117223 */ /* 0x040fe20000000011 */
[----:B------:R-:W-:Y:S01]  /*6930*/  LOP3.LUT R84, R106, 0xffff0000, RZ, 0xc0, !PT ;  /* 0xffff00006a547812 */ /* 0x000fe200078ec0ff */
[----:B------:R-:W-:Y:S01]  /*6940*/  FFMA R18, R81, R82, R18 ;  /* 0x0000005251127223 */ /* 0x000fe20000000012 */
[----:B------:R-:W-:Y:S01]  /*6950*/  LOP3.LUT R82, R105, 0xffff0000, RZ, 0xc0, !PT ;  /* 0xffff000069527812 */ /* 0x000fe200078ec0ff */
[C---:B------:R-:W-:Y:S01]  /*6960*/  FMUL R20, R78.reuse, R24 ;  /* 0x000000184e147220 */ /* 0x040fe20000400000 */
[----:B------:R-:W-:Y:S01]  /*6970*/  F2FP.RELU.BF16.F32.PACK_AB R124, R17, R16 ;  /* 0x00000010117c723e */ /* 0x000fe200000018ff */
[C---:B------:R-:W-:Y:S01]  /*6980*/  FMUL R21, R78.reuse, R25 ;  /* 0x000000194e157220 */ /* 0x040fe20000400000 */
[----:B------:R-:W-:Y:S01]  /*6990*/  FMUL R22, R78, R26 ;  /* 0x0000001a4e167220 */ /* 0x000fe20000400000 */
[C---:B------:R-:W-:Y:S01]  /*69a0*/  FFMA R23, R81.reuse, R82, R23 ;  /* 0x0000005251177223 */ /* 0x040fe20000000017 */
[----:B------:R-:W-:Y:S01]  /*69b0*/  SHF.L.U32 R82, R112, 0x10, RZ ;  /* 0x0000001070527819 */ /* 0x000fe200000006ff */
[C---:B------:R-:W-:Y:S01]  /*69c0*/  FMUL R27, R78.reuse, R27 ;  /* 0x0000001b4e1b7220 */ /* 0x040fe20000400000 */
[----:B------:R-:W-:Y:S01]  /*69d0*/  FFMA R20, R81, R83, R20 ;  /* 0x0000005351147223 */ /* 0x000fe20000000014 */
[----:B------:R-:W-:Y:S01]  /*69e0*/  SHF.L.U32 R83, R113, 0x10, RZ ;  /* 0x0000001071537819 */ /* 0x000fe200000006ff */
[----:B------:R-:W-:Y:S01]  /*69f0*/  FMUL R24, R78, R28 ;  /* 0x0000001c4e187220 */ /* 0x000fe20000400000 */
[----:B------:R-:W-:Y:S01]  /*6a00*/  F2FP.RELU.BF16.F32.PACK_AB R125, R23, R18 ;  /* 0x00000012177d723e */ /* 0x000fe200000018ff */
[C---:B------:R-:W-:Y:S01]  /*6a10*/  FFMA R21, R81.reuse, R84, R21 ;  /* 0x0000005451157223 */ /* 0x040fe20000000015 */
[----:B------:R-:W-:Y:S01]  /*6a20*/  LOP3.LUT R84, R112, 0xffff0000, RZ, 0xc0, !PT ;  /* 0xffff000070547812 */ /* 0x000fe200078ec0ff */
[----:B------:R-:W-:Y:S01]  /*6a30*/  FFMA R22, R81, R85, R22 ;  /* 0x0000005551167223 */ /* 0x000fe20000000016 */
[----:B------:R-:W-:Y:S01]  /*6a40*/  SHF.L.U32 R85, R115, 0x10, RZ ;  /* 0x0000001073557819 */ /* 0x000fe200000006ff */
[----:B------:R-:W-:Y:S01]  /*6a50*/  FFMA R27, R81, R86, R27 ;  /* 0x00000056511b7223 */ /* 0x000fe2000000001b */
[----:B------:R-:W-:Y:S01]  /*6a60*/  F2FP.RELU.BF16.F32.PACK_AB R126, R21, R20 ;  /* 0x00000014157e723e */ /* 0x000fe200000018ff */
[----:B------:R-:W-:Y:S01]  /*6a70*/  FFMA R24, R81, R82, R24 ;  /* 0x0000005251187223 */ /* 0x000fe20000000018 */
[----:B------:R-:W-:Y:S01]  /*6a80*/  LOP3.LUT R82, R113, 0xffff0000, RZ, 0xc0, !PT ;  /* 0xffff000071527812 */ /* 0x000fe200078ec0ff */
[C---:B------:R-:W-:Y:S01]  /*6a90*/  FMUL R25, R78.reuse, R29 ;  /* 0x0000001d4e197220 */ /* 0x040fe20000400000 */
[----:B------:R-:W-:Y:S01]  /*6aa0*/  F2FP.RELU.BF16.F32.PACK_AB R127, R27, R22 ;  /* 0x000000161b7f723e */ /* 0x000fe200000018ff */
[C---:B------:R-:W-:Y:S01]  /*6ab0*/  FMUL R26, R78.reuse, R30 ;  /* 0x0000001e4e1a7220 */ /* 0x040fe20000400000 */
[----:B------:R-:W-:Y:S01]  /*6ac0*/  LOP3.LUT R86, R147, 0xffff0000, RZ, 0xc0, !PT ;  /* 0xffff000093567812 */ /* 0x000fe200078ec0ff */
[----:B------:R-:W-:Y:S01]  /*6ad0*/  FMUL R31, R78, R31 ;  /* 0x0000001f4e1f7220 */ /* 0x000fe20000400000 */
[----:B------:R-:W-:Y:S01]  /*6ae0*/  FFMA R25, R81, R84, R25 ;  /* 0x0000005451197223 */ /* 0x000fe20000000019 */
[----:B------:R-:W-:Y:S01]  /*6af0*/  LOP3.LUT R84, R115, 0xffff0000, RZ, 0xc0, !PT ;  /* 0xffff000073547812 */ /* 0x000fe200078ec0ff */
[C---:B------:R-:W-:Y:S01]  /*6b00*/  FFMA R26, R81.reuse, R83, R26 ;  /* 0x00000053511a7223 */ /* 0x040fe2000000001a */
[C---:B------:R-:W-:Y:S01]  /*6b10*/  SHF.L.U32 R83, R114.reuse, 0x10, RZ ;  /* 0x0000001072537819 */ /* 0x040fe200000006ff */
[C---:B------:R-:W-:Y:S01]  /*6b20*/  FFMA R31, R81.reuse, R82, R31 ;  /* 0x00000052511f7223 */ /* 0x040fe2000000001f */
[----:B------:R-:W-:Y:S01]  /*6b30*/  LOP3.LUT R82, R114, 0xffff0000, RZ, 0xc0, !PT ;  /* 0xffff000072527812 */ /* 0x000fe200078ec0ff */
[C---:B------:R-:W-:Y:S01]  /*6b40*/  FMUL R28, R78.reuse, R32 ;  /* 0x000000204e1c7220 */ /* 0x040fe20000400000 */
[C---:B------:R-:W-:Y:S01]  /*6b50*/  FMUL R29, R78.reuse, R33 ;  /* 0x000000214e1d7220 */ /* 0x040fe20000400000 */
[C---:B------:R-:W-:Y:S01]  /*6b60*/  FMUL R30, R78.reuse, R34 ;  /* 0x000000224e1e7220 */ /* 0x040fe20000400000 */
[----:B------:R-:W-:Y:S01]  /*6b70*/  FMUL R35, R78, R35 ;  /* 0x000000234e237220 */ /* 0x000fe20000400000 */
[----:B------:R-:W-:Y:S01]  /*6b80*/  FFMA R28, R81, R83, R28 ;  /* 0x00000053511c7223 */ /* 0x000fe2000000001c */
[----:B------:R-:W-:Y:S01]  /*6b90*/  SHF.L.U32 R83, R121, 0x10, RZ ;  /* 0x0000001079537819 */ /* 0x000fe200000006ff */
[C---:B------:R-:W-:Y:S01]  /*6ba0*/  FFMA R29, R81.reuse, R82, R29 ;  /* 0x00000052511d7223 */ /* 0x040fe2000000001d */
[C---:B------:R-:W-:Y:S01]  /*6bb0*/  SHF.L.U32 R82, R120.reuse, 0x10, RZ ;  /* 0x0000001078527819 */ /* 0x040fe200000006ff */
[----:B------:R-:W-:Y:S01]  /*6bc0*/  FFMA R30, R81, R85, R30 ;  /* 0x00000055511e7223 */ /* 0x000fe2000000001e */
[----:B------:R-:W-:Y:S01]  /*6bd0*/  SHF.L.U32 R85, R123, 0x10, RZ ;  /* 0x000000107b557819 */ /* 0x000fe200000006ff */
[C---:B------:R-:W-:Y:S01]  /*6be0*/  FFMA R35, R81.reuse, R84, R35 ;  /* 0x0000005451237223 */ /* 0x040fe20000000023 */
[----:B------:R-:W-:Y:S01]  /*6bf0*/  LOP3.LUT R84, R120, 0xffff0000, RZ, 0xc0, !PT ;  /* 0xffff000078547812 */ /* 0x000fe200078ec0ff */
[C---:B------:R-:W-:Y:S01]  /*6c00*/  FMUL R32, R78.reuse, R36 ;  /* 0x000000244e207220 */ /* 0x040fe20000400000 */
[C---:B------:R-:W-:Y:S01]  /*6c10*/  FMUL R33, R78.reuse, R37 ;  /* 0x000000254e217220 */ /* 0x040fe20000400000 */
[----:B------:R-:W-:Y:S01]  /*6c20*/  FMUL R34, R78, R38 ;  /* 0x000000264e227220 */ /* 0x000fe20000400000 */
[----:B------:R1:W-:Y:S01]  /*6c30*/  STS.128 [R186+UR46+0x400], R92 ;  /* 0x0004005cba007988 */ /* 0x0003e20008000c2e */
[----:B------:R-:W-:Y:S01]  /*6c40*/  FFMA R32, R81, R82, R32 ;  /* 0x0000005251207223 */ /* 0x000fe20000000020 */
[----:B------:R-:W-:Y:S01]  /*6c50*/  LOP3.LUT R82, R121, 0xffff0000, RZ, 0xc0, !PT ;  /* 0xffff000079527812 */ /* 0x000fe200078ec0ff */
[C---:B------:R-:W-:Y:S01]  /*6c60*/  FFMA R33, R81.reuse, R84, R33 ;  /* 0x0000005451217223 */ /* 0x040fe20000000021 */
[----:B------:R-:W-:Y:S01]  /*6c70*/  LOP3.LUT R84, R122, 0xffff0000, RZ, 0xc0, !PT ;  /* 0xffff00007a547812 */ /* 0x000fe200078ec0ff */
[----:B------:R-:W-:Y:S01]  /*6c80*/  FMUL R39, R78, R39 ;  /* 0x000000274e277220 */ /* 0x000fe20000400000 */
[C---:B------:R-:W-:Y:S01]  /*6c90*/  FFMA R34, R81.reuse, R83, R34 ;  /* 0x0000005351227223 */ /* 0x040fe20000000022 */
[----:B------:R-:W-:Y:S01]  /*6ca0*/  SHF.L.U32 R83, R122, 0x10, RZ ;  /* 0x000000107a537819 */ /* 0x000fe200000006ff */
[C---:B------:R-:W-:Y:S01]  /*6cb0*/  FMUL R36, R78.reuse, R40 ;  /* 0x000000284e247220 */ /* 0x040fe20000400000 */
[----:B------:R-:W-:Y:S01]  /*6cc0*/  FFMA R39, R81, R82, R39 ;  /* 0x0000005251277223 */ /* 0x000fe20000000027 */
[----:B------:R-:W-:Y:S01]  /*6cd0*/  LOP3.LUT R82, R123, 0xffff0000, RZ, 0xc0, !PT ;  /* 0xffff00007b527812 */ /* 0x000fe200078ec0ff */
[C---:B------:R-:W-:Y:S01]  /*6ce0*/  FMUL R37, R78.reuse, R41 ;  /* 0x000000294e257220 */ /* 0x040fe20000400000 */
[C---:B------:R-:W-:Y:S01]  /*6cf0*/  FMUL R38, R78.reuse, R42 ;  /* 0x0000002a4e267220 */ /* 0x040fe20000400000 */
[----:B------:R-:W-:Y:S01]  /*6d00*/  FMUL R43, R78, R43 ;  /* 0x0000002b4e2b7220 */ /* 0x000fe20000400000 */
[C---:B------:R-:W-:Y:S01]  /*6d10*/  FFMA R36, R81.reuse, R83, R36 ;  /* 0x0000005351247223 */ /* 0x040fe20000000024 */
[C---:B------:R-:W-:Y:S01]  /*6d20*/  SHF.L.U32 R83, R128.reuse, 0x10, RZ ;  /* 0x0000001080537819 */ /* 0x040fe200000006ff */
[----:B------:R3:W-:Y:S01]  /*6d30*/  STS.128 [R185+0x400], R116 ;  /* 0x00040074b9007388 */ /* 0x0007e20000000c00 */
[----:B------:R-:W-:Y:S01]  /*6d40*/  FFMA R37, R81, R84, R37 ;  /* 0x0000005451257223 */ /* 0x000fe20000000025 */
[----:B------:R-:W-:Y:S01]  /*6d50*/  LOP3.LUT R84, R129, 0xffff0000, RZ, 0xc0, !PT ;  /* 0xffff000081547812 */ /* 0x000fe200078ec0ff */
[----:B------:R-:W-:Y:S01]  /*6d60*/  FFMA R38, R81, R85, R38 ;  /* 0x0000005551267223 */ /* 0x000fe20000000026 */
[----:B------:R-:W-:Y:S01]  /*6d70*/  SHF.L.U32 R85, R129, 0x10, RZ ;  /* 0x0000001081557819 */ /* 0x000fe200000006ff */
        /* <DEDUP_REMOVED lines=8> */
[----:B------:R4:W-:Y:S01]  /*6e00*/  STS.128 [R184+0x400], R124 ;  /* 0x0004007cb8007388 */ /* 0x0009e20000000c00 */
[C---:B------:R-:W-:Y:S01]  /*6e10*/  FFMA R41, R81.reuse, R82, R41 ;  /* 0x0000005251297223 */ /* 0x040fe20000000029 */
[C---:B------:R-:W-:Y:S01]  /*6e20*/  SHF.L.U32 R82, R130.reuse, 0x10, RZ ;  /* 0x0000001082527819 */ /* 0x040fe200000006ff */
[----:B------:R-:W-:Y:S01]  /*6e30*/  FFMA R42, R81, R85, R42 ;  /* 0x00000055512a7223 */ /* 0x000fe2000000002a */
[----:B------:R-:W-:Y:S01]  /*6e40*/  SHF.L.U32 R85, R137, 0x10, RZ ;  /* 0x0000001089557819 */ /* 0x000fe200000006ff */
[----:B------:R-:W-:Y:S01]  /*6e50*/  FFMA R47, R81, R84, R47 ;  /* 0x00000054512f7223 */ /* 0x000fe2000000002f */
[----:B------:R-:W-:Y:S01]  /*6e60*/  LOP3.LUT R84, R130, 0xffff0000, RZ, 0xc0, !PT ;  /* 0xffff000082547812 */ /* 0x000fe200078ec0ff */
[C---:B------:R-:W-:Y:S01]  /*6e70*/  FMUL R44, R78.reuse, R48 ;  /* 0x000000304e2c7220 */ /* 0x040fe20000400000 */
[----:B-1----:R-:W-:Y:S01]  /*6e80*/  F2FP.RELU.BF16.F32.PACK_AB R92, R25, R24 ;  /* 0x00000018195c723e */ /* 0x002fe200000018ff */
[C---:B------:R-:W-:Y:S01]  /*6e90*/  FMUL R45, R78.reuse, R49 ;  /* 0x000000314e2d7220 */ /* 0x040fe20000400000 */
[----:B------:R-:W-:Y:S01]  /*6ea0*/  F2FP.RELU.BF16.F32.PACK_AB R93, R31, R26 ;  /* 0x0000001a1f5d723e */ /* 0x000fe200000018ff */
[----:B------:R-:W-:Y:S01]  /*6eb0*/  FMUL R46, R78, R50 ;  /* 0x000000324e2e7220 */ /* 0x000fe20000400000 */
[----:B------:R-:W-:Y:S01]  /*6ec0*/  F2FP.RELU.BF16.F32.PACK_AB R94, R29, R28 ;  /* 0x0000001c1d5e723e */ /* 0x000fe200000018ff */
[----:B------:R-:W-:Y:S01]  /*6ed0*/  FFMA R44, R81, R82, R44 ;  /* 0x00000052512c7223 */ /* 0x000fe2000000002c */
[----:B------:R-:W-:Y:S01]  /*6ee0*/  LOP3.LUT R82, R131, 0xffff0000, RZ, 0xc0, !PT ;  /* 0xffff000083527812 */ /* 0x000fe200078ec0ff */
[----:B------:R-:W-:Y:S01]  /*6ef0*/  FFMA R45, R81, R84, R45 ;  /* 0x00000054512d7223 */ /* 0x000fe2000000002d */
[----:B------:R-:W-:Y:S01]  /*6f00*/  LOP3.LUT R84, R136, 0xffff0000, RZ, 0xc0, !PT ;  /* 0xffff000088547812 */ /* 0x000fe200078ec0ff */
[----:B------:R-:W-:Y:S01]  /*6f10*/  FMUL R51, R78, R51 ;  /* 0x000000334e337220 */ /* 0x000fe20000400000 */
[----:B------:R-:W-:Y:S01]  /*6f20*/  F2FP.RELU.BF16.F32.PACK_AB R95, R35, R30 ;  /* 0x0000001e235f723e */ /* 0x000fe200000018ff */
[----:B------:R-:W-:Y:S01]  /*6f30*/  FFMA R46, R81, R83, R46 ;  /* 0x00000053512e7223 */ /* 0x000fe2000000002e */
[----:B------:R-:W-:Y:S01]  /*6f40*/  SHF.L.U32 R83, R136, 0x10, RZ ;  /* 0x0000001088537819 */ /* 0x000fe200000006ff */
[C---:B------:R-:W-:Y:S01]  /*6f50*/  FMUL R48, R78.reuse, R52 ;  /* 0x000000344e307220 */ /* 0x040fe20000400000 */
[----:B---3--:R-:W-:Y:S01]  /*6f60*/  F2FP.RELU.BF16.F32.PACK_AB R116, R33, R32 ;  /* 0x000000202174723e */ /* 0x008fe200000018ff */
[----:B------:R-:W-:Y:S01]  /*6f70*/  FFMA R51, R81, R82, R51 ;  /* 0x0000005251337223 */ /* 0x000fe20000000033 */
[----:B------:R-:W-:Y:S01]  /*6f80*/  LOP3.LUT R82, R137, 0xffff0000, RZ, 0xc0, !PT ;  /* 0xffff000089527812 */ /* 0x000fe200078ec0ff */
[----:B------:R1:W-:Y:S01]  /*6f90*/  STS.128 [R182+0x400], R92 ;  /* 0x0004005cb6007388 */ /* 0x0003e20000000c00 */
[----:B------:R-:W-:Y:S01]  /*6fa0*/  F2FP.RELU.BF16.F32.PACK_AB R117, R39, R34 ;  /* 0x000000222775723e */ /* 0x000fe200000018ff */
[C---:B------:R-:W-:Y:S01]  /*6fb0*/  FMUL R49, R78.reuse, R53 ;  /* 0x000000354e317220 */ /* 0x040fe20000400000 */
[----:B------:R-:W-:Y:S01]  /*6fc0*/  F2FP.RELU.BF16.F32.PACK_AB R118, R37, R36 ;  /* 0x000000242576723e */ /* 0x000fe200000018ff */
[C---:B------:R-:W-:Y:S01]  /*6fd0*/  FMUL R50, R78.reuse, R54 ;  /* 0x000000364e327220 */ /* 0x040fe20000400000 */
[----:B------:R-:W-:Y:S01]  /*6fe0*/  F2FP.RELU.BF16.F32.PACK_AB R119, R43, R38 ;  /* 0x000000262b77723e */ /* 0x000fe200000018ff */
[----:B------:R-:W-:Y:S01]  /*6ff0*/  FMUL R55, R78, R55 ;  /* 0x000000374e377220 */ /* 0x000fe20000400000 */
[----:B----4-:R-:W-:Y:S01]  /*7000*/  F2FP.RELU.BF16.F32.PACK_AB R124, R41, R40 ;  /* 0x00000028297c723e */ /* 0x010fe200000018ff */
[C---:B------:R-:W-:Y:S01]  /*7010*/  FFMA R48, R81.reuse, R83, R48 ;  /* 0x0000005351307223 */ /* 0x040fe20000000030 */
[C---:B------:R-:W-:Y:S01]  /*7020*/  FFMA R49, R81.reuse, R84, R49 ;  /* 0x0000005451317223 */ /* 0x040fe20000000031 */
[----:B------:R1:W-:Y:S01]  /*7030*/  STS.128 [R181+0x400], R116 ;  /* 0x00040074b5007388 */ /* 0x0003e20000000c00 */
[C---:B------:R-:W-:Y:S01]  /*7040*/  SHF.L.U32 R83, R138.reuse, 0x10, RZ ;  /* 0x000000108a537819 */ /* 0x040fe200000006ff */
[----:B------:R-:W-:Y:S01]  /*7050*/  FFMA R50, R81, R85, R50 ;  /* 0x0000005551327223 */ /* 0x000fe20000000032 */
[----:B------:R-:W-:Y:S01]  /*7060*/  SHF.L.U32 R85, R139, 0x10, RZ ;  /* 0x000000108b557819 */ /* 0x000fe200000006ff */
[----:B------:R-:W-:Y:S01]  /*7070*/  FFMA R55, R81, R82, R55 ;  /* 0x0000005251377223 */ /* 0x000fe20000000037 */
[----:B------:R-:W-:Y:S01]  /*7080*/  LOP3.LUT R82, R138, 0xffff0000, RZ, 0xc0, !PT ;  /* 0xffff00008a527812 */ /* 0x000fe200078ec0ff */
[C---:B------:R-:W-:Y:S01]  /*7090*/  FMUL R52, R78.reuse, R56 ;  /* 0x000000384e347220 */ /* 0x040fe20000400000 */
[----:B------:R-:W-:Y:S01]  /*70a0*/  LOP3.LUT R84, R139, 0xffff0000, RZ, 0xc0, !PT ;  /* 0xffff00008b547812 */ /* 0x000fe200078ec0ff */
[C---:B------:R-:W-:Y:S01]  /*70b0*/  FMUL R53, R78.reuse, R57 ;  /* 0x000000394e357220 */ /* 0x040fe20000400000 */
[C---:B------:R-:W-:Y:S01]  /*70c0*/  FMUL R54, R78.reuse, R58 ;  /* 0x0000003a4e367220 */ /* 0x040fe20000400000 */
[----:B------:R-:W-:Y:S01]  /*70d0*/  FMUL R59, R78, R59 ;  /* 0x0000003b4e3b7220 */ /* 0x000fe20000400000 */
[C---:B------:R-:W-:Y:S01]  /*70e0*/  FFMA R52, R81.reuse, R83, R52 ;  /* 0x0000005351347223 */ /* 0x040fe20000000034 */
[C---:B------:R-:W-:Y:S01]  /*70f0*/  FFMA R53, R81.reuse, R82, R53 ;  /* 0x0000005251357223 */ /* 0x040fe20000000035 */
[C---:B------:R-:W-:Y:S01]  /*7100*/  FFMA R54, R81.reuse, R85, R54 ;  /* 0x0000005551367223 */ /* 0x040fe20000000036 */
[----:B------:R-:W-:Y:S01]  /*7110*/  FFMA R59, R81, R84, R59 ;  /* 0x00000054513b7223 */ /* 0x000fe2000000003b */
[----:B------:R-:W-:Y:S01]  /*7120*/  SHF.L.U32 R82, R144, 0x10, RZ ;  /* 0x0000001090527819 */ /* 0x000fe200000006ff */
[----:B------:R-:W-:Y:S01]  /*7130*/  FMUL R56, R78, R60 ;  /* 0x0000003c4e387220 */ /* 0x000fe20000400000 */
[----:B------:R-:W-:Y:S01]  /*7140*/  LOP3.LUT R84, R144, 0xffff0000, RZ, 0xc0, !PT ;  /* 0xffff000090547812 */ /* 0x000fe200078ec0ff */
[C---:B------:R-:W-:Y:S01]  /*7150*/  FMUL R57, R78.reuse, R61 ;  /* 0x0000003d4e397220 */ /* 0x040fe20000400000 */
[----:B------:R-:W-:Y:S01]  /*7160*/  SHF.L.U32 R83, R145, 0x10, RZ ;  /* 0x0000001091537819 */ /* 0x000fe200000006ff */
[C---:B------:R-:W-:Y:S01]  /*7170*/  FMUL R58, R78.reuse, R62 ;  /* 0x0000003e4e3a7220 */ /* 0x040fe20000400000 */
[----:B------:R-:W-:Y:S01]  /*7180*/  F2FP.RELU.BF16.F32.PACK_AB R125, R47, R42 ;  /* 0x0000002a2f7d723e */ /* 0x000fe200000018ff */
[----:B------:R-:W-:Y:S01]  /*7190*/  FFMA R56, R81, R82, R56 ;  /* 0x0000005251387223 */ /* 0x000fe20000000038 */
[----:B------:R-:W-:Y:S01]  /*71a0*/  F2FP.RELU.BF16.F32.PACK_AB R126, R45, R44 ;  /* 0x0000002c2d7e723e */ /* 0x000fe200000018ff */
[----:B------:R-:W-:Y:S01]  /*71b0*/  FFMA R57, R81, R84, R57 ;  /* 0x0000005451397223 */ /* 0x000fe20000000039 */
[----:B------:R-:W-:Y:S01]  /*71c0*/  F2FP.RELU.BF16.F32.PACK_AB R127, R51, R46 ;  /* 0x0000002e337f723e */ /* 0x000fe200000018ff */
[----:B------:R-:W-:Y:S01]  /*71d0*/  FFMA R58, R81, R83, R58 ;  /* 0x00000053513a7223 */ /* 0x000fe2000000003a */
[----:B------:R-:W-:Y:S01]  /*71e0*/  LOP3.LUT R82, R145, 0xffff0000, RZ, 0xc0, !PT ;  /* 0xffff000091527812 */ /* 0x000fe200078ec0ff */
[----:B------:R-:W-:Y:S01]  /*71f0*/  FMUL R63, R78, R63 ;  /* 0x0000003f4e3f7220 */ /* 0x000fe20000400000 */
[----:B------:R-:W-:Y:S01]  /*7200*/  SHF.L.U32 R83, R146, 0x10, RZ ;  /* 0x0000001092537819 */ /* 0x000fe200000006ff */
[----:B------:R1:W-:Y:S01]  /*7210*/  STS.128 [R180+0x400], R124 ;  /* 0x0004007cb4007388 */ /* 0x0003e20000000c00 */
[----:B------:R-:W-:Y:S01]  /*7220*/  FMUL R60, R78, R64 ;  /* 0x000000404e3c7220 */ /* 0x000fe20000400000 */
[----:B------:R-:W-:Y:S01]  /*7230*/  LOP3.LUT R84, R146, 0xffff0000, RZ, 0xc0, !PT ;  /* 0xffff000092547812 */ /* 0x000fe200078ec0ff */
[C---:B------:R-:W-:Y:S01]  /*7240*/  FMUL R61, R78.reuse, R65 ;  /* 0x000000414e3d7220 */ /* 0x040fe20000400000 */
[----:B------:R-:W-:Y:S01]  /*7250*/  SHF.L.U32 R85, R147, 0x10, RZ ;  /* 0x0000001093557819 */ /* 0x000fe200000006ff */
[C---:B------:R-:W-:Y:S01]  /*7260*/  FMUL R62, R78.reuse, R66 ;  /* 0x000000424e3e7220 */ /* 0x040fe20000400000 */
[----:B------:R-:W-:Y:S01]  /*7270*/  FFMA R63, R81, R82, R63 ;  /* 0x00000052513f7223 */ /* 0x000fe2000000003f */
[----:B------:R-:W-:Y:S01]  /*7280*/  FMUL R67, R78, R67 ;  /* 0x000000434e437220 */ /* 0x000fe20000400000 */
[----:B------:R-:W-:Y:S01]  /*7290*/  F2FP.RELU.BF16.F32.PACK_AB R132, R49, R48 ;  /* 0x000000303184723e */ /* 0x000fe200000018ff */
[----:B------:R-:W-:Y:S01]  /*72a0*/  FFMA R60, R81, R83, R60 ;  /* 0x00000053513c7223 */ /* 0x000fe2000000003c */
[----:B------:R-:W-:Y:S01]  /*72b0*/  F2FP.RELU.BF16.F32.PACK_AB R133, R55, R50 ;  /* 0x000000323785723e */ /* 0x000fe200000018ff */
[----:B------:R-:W-:Y:S01]  /*72c0*/  FFMA R61, R81, R84, R61 ;  /* 0x00000054513d7223 */ /* 0x000fe2000000003d */
[----:B------:R-:W-:Y:S01]  /*72d0*/  F2FP.RELU.BF16.F32.PACK_AB R134, R53, R52 ;  /* 0x000000343586723e */ /* 0x000fe200000018ff */
[----:B------:R-:W-:Y:S01]  /*72e0*/  FFMA R62, R81, R85, R62 ;  /* 0x00000055513e7223 */ /* 0x000fe2000000003e */
[----:B------:R-:W-:Y:S01]  /*72f0*/  F2FP.RELU.BF16.F32.PACK_AB R135, R59, R54 ;  /* 0x000000363b87723e */ /* 0x000fe200000018ff */
[----:B------:R-:W-:Y:S01]  /*7300*/  FFMA R67, R81, R86, R67 ;  /* 0x0000005651437223 */ /* 0x000fe20000000043 */
[----:B------:R-:W-:Y:S02]  /*7310*/  F2FP.RELU.BF16.F32.PACK_AB R140, R57, R56 ;  /* 0x00000038398c723e */ /* 0x000fe400000018ff */
[----:B------:R-:W-:Y:S01]  /*7320*/  F2FP.RELU.BF16.F32.PACK_AB R141, R63, R58 ;  /* 0x0000003a3f8d723e */ /* 0x000fe200000018ff */
[----:B------:R1:W-:Y:S01]  /*7330*/  STS.128 [R179+0x400], R132 ;  /* 0x00040084b3007388 */ /* 0x0003e20000000c00 */
[----:B------:R-:W-:Y:S02]  /*7340*/  F2FP.RELU.BF16.F32.PACK_AB R142, R61, R60 ;  /* 0x0000003c3d8e723e */ /* 0x000fe400000018ff */
[----:B------:R-:W-:Y:S05]  /*7350*/  F2FP.RELU.BF16.F32.PACK_AB R143, R67, R62 ;  /* 0x0000003e438f723e */ /* 0x000fea00000018ff */
[----:B------:R1:W-:Y:S01]  /*7360*/  STS.128 [R178+0x400], R140 ;  /* 0x0004008cb2007388 */ /* 0x0003e20000000c00 */
[----:B------:R-:W-:Y:S01]  /*7370*/  @!PT LDS RZ, [RZ] ;  /* 0x00000000fffff984 */ /* 0x000fe20000000800 */
[----:B------:R-:W-:Y:S01]  /*7380*/  @!PT LDS RZ, [RZ] ;  /* 0x00000000fffff984 */ /* 0x000fe20000000800 */
[----:B------:R-:W-:Y:S01]  /*7390*/  @!PT LDS RZ, [RZ] ;  /* 0x00000000fffff984 */ /* 0x000fe20000000800 */
[----:B------:R-:W-:Y:S01]  /*73a0*/  @!PT LDS RZ, [RZ] ;  /* 0x00000000fffff984 */ /* 0x000fe20000000800 */
[----:B------:R3:W-:Y:S07]  /*73b0*/  MEMBAR.ALL.CTA ;  /* 0x0000000000007992 */ /* 0x0007ee0000008000 */
[----:B---3--:R-:W3:Y:S02]  /*73c0*/  FENCE.VIEW.ASYNC.S ;  /* 0x00000000000073c6 */ /* 0x008ee40000000000 */
[----:B---3--:R-:W-:Y:S06]  /*73d0*/  BAR.SYNC.DEFER_BLOCKING 0x1, 0x80 ;  /* 0x0042000000007b1d */ /* 0x008fec0000010000 */
[----:B------:R-:W-:Y:S05]  /*73e0*/  @P0 BRA `(.L_x_117) ;  /* 0x0000000000280947 */ /* 0x000fea0003800000 */
[----:B------:R-:W-:Y:S02]  /*73f0*/  UIADD3 UR4, UPT, UPT, UR46, 0x400, URZ ;  /* 0x000004002e047890 */ /* 0x000fe4000fffe0ff */
[----:B------:R-:W-:Y:S01]  /*7400*/  UIADD3 UR6, UP0, UPT, UR50, 0x680, URZ ;  /* 0x0000068032067890 */ /* 0x000fe2000ff1e0ff */
[----:B------:R-:W-:Y:S03]  /*7410*/  UMOV UR43, UR36 ;  /* 0x00000024002b7c82 */ /* 0x000fe60008000000 */
[----:B------:R-:W-:Y:S01]  /*7420*/  MOV R167, UR4 ;  /* 0x0000000400a77c02 */ /* 0x000fe20008000f00 */
[----:B------:R-:W-:Y:S03]  /*7430*/  UIADD3.X UR7, UPT, UPT, URZ, UR51, URZ, UP0, !UPT ;  /* 0x00000033ff077290 */ /* 0x000fe600087fe4ff */
[----:B------:R-:W-:Y:S11]  /*7440*/  R2UR UR40, R167 ;  /* 0x00000000a72872ca */ /* 0x000ff600000e0000 */
[----:B------:R-:W-:Y:S02]  /*7450*/  @!UPT UIADD3 URZ, UPT, UPT, URZ, URZ, URZ ;  /* 0x000000fffffff290 */ /* 0x000fe4000fffe0ff */
[----:B------:R3:W-:Y:S01]  /*7460*/  UTMASTG.3D [UR40], [UR6] ;  /* 0x00000028060073b5 */ /* 0x0007e20008010000 */
[----:B------:R0:W-:Y:S01]  /*7470*/  UTMACMDFLUSH ;  /* 0x00000000000079b7 */ /* 0x0001e20000000000 */
[----:B---3--:R-:W-:Y:S04]  /*7480*/  DEPBAR.LE SB0, 0x1 ;  /* 0x000080400000791a */ /* 0x008fe80000000000 */
.L_x_117:
[----:B------:R-:W-:Y:S05]  /*7490*/  BSYNC.RECONVERGENT B0 ;  /* 0x0000000000007941 */ /* 0x000fea0003800200 */
.L_x_116:
[----:B------:R-:W-:Y:S01]  /*74a0*/  BAR.SYNC.DEFER_BLOCKING 0x1, 0x80 ;  /* 0x0042000000007b1d */ /* 0x000fe20000010000 */
[----:B------:R-:W-:Y:S01]  /*74b0*/  ISETP.NE.AND P1, PT, R183, RZ, PT ;  /* 0x000000ffb700720c */ /* 0x000fe20003f25270 */
[----:B------:R-:W-:Y:S01]  /*74c0*/  UISETP.NE.AND UP0, UPT, UR47, URZ, UPT ;  /* 0x000000ff2f00728c */ /* 0x000fe2000bf05270 */
[----:B------:R-:W-:Y:S11]  /*74d0*/  LEA R3, R87, UR46, 0x3 ;  /* 0x0000002e57037c11 */ /* 0x000ff6000f8e18ff */
[----:B------:R-:W-:Y:S01]  /*74e0*/  @!P1 SHF.L.U32 R2, R171, 0x1f, RZ ;  /* 0x0000001fab029819 */ /* 0x000fe200000006ff */
[----:B------:R-:W-:Y:S06]  /*74f0*/  BRA.U !UP0, `(.L_x_118) ;  /* 0x0000000108247547 */ /* 0x000fec000b800000 */
[----:B------:R-:W-:Y:S01]  /*7500*/  IMAD.U32 R5, RZ, RZ, UR49 ;  /* 0x00000031ff057e24 */ /* 0x000fe2000f8e00ff */
[----:B------:R-:W-:Y:S01]  /*7510*/  MOV R0, UR37 ;  /* 0x0000002500007c02 */ /* 0x000fe20008000f00 */
[----:B------:R-:W-:Y:S03]  /*7520*/  UIADD3 UR49, UPT, UPT, UR49, 0x1, URZ ;  /* 0x0000000131317890 */ /* 0x000fe6000fffe0ff */
[----:B------:R-:W-:Y:S01]  /*7530*/  @!P1 LEA R5, R5, UR46, 0x3 ;  /* 0x0000002e05059c11 */ /* 0x000fe2000f8e18ff */
[----:B------:R-:W-:Y:S04]  /*7540*/  UISETP.NE.AND UP0, UPT, UR49, 0x4, UPT ;  /* 0x000000043100788c */ /* 0x000fe8000bf05270 */
[----:B------:R-:W-:Y:S01]  /*7550*/  @!P1 VIADD R5, R5, 0x70 ;  /* 0x0000007005059836 */ /* 0x000fe20000000000 */
[----:B------:R-:W-:Y:S04]  /*7560*/  USEL UR49, UR49, URZ, UP0 ;  /* 0x000000ff31317287 */ /* 0x000fe80008000000 */
[----:B------:R-:W-:Y:S04]  /*7570*/  @!P1 PRMT R0, R0, 0x654, R5 ;  /* 0x0000065400009816 */ /* 0x000fe80000000005 */
[----:B------:R3:W-:Y:S04]  /*7580*/  @!P1 SYNCS.ARRIVE.TRANS64.RED.A1T0 RZ, [R0+URZ], RZ ;  /* 0x000000ff00ff99a7 */ /* 0x0007e800081004ff */
.L_x_118:
[----:B------:R-:W4:Y:S01]  /*7590*/  @!P1 SYNCS.PHASECHK.TRANS64.TRYWAIT P0, [R3+URZ+0x50], R2 ;  /* 0x00005002030095a7 */ /* 0x000f2200080011ff */
[----:B------:R-:W-:Y:S01]  /*75a0*/  BSSY B1, `(.L_x_119) ;  /* 0x000001f000017945 */ /* 0x000fe20003800000 */
[----:B----4-:R-:W-:Y:S03]  /*75b0*/  @!P1 SEL R101, RZ, 0x1, !P0 ;  /* 0x00000001ff659807 */ /* 0x010fe60004000000 */
[----:B------:R-:W-:Y:S05]  /*75c0*/  @P1 BRA `(.L_x_120) ;  /* 0x0000000000701947 */ /* 0x000fea0003800000 */
[----:B------:R-:W-:Y:S01]  /*75d0*/  ISETP.NE.AND P1, PT, R103, RZ, PT ;  /* 0x000000ff6700720c */ /* 0x000fe20003f25270 */
[----:B------:R-:W-:Y:S01]  /*75e0*/  BSSY B0, `(.L_x_121) ;  /* 0x000000b000007945 */ /* 0x000fe20003800000 */
[----:B------:R-:W-:Y:S11]  /*75f0*/  ISETP.NE.AND P0, PT, R101, RZ, PT ;  /* 0x000000ff6500720c */ /* 0x000ff60003f05270 */
[----:B------:R-:W-:Y:S05]  /*7600*/  @P1 IMAD R4, R87, 0x4000, R186 ;  /* 0x0000400057041824 */ /* 0x000fea00078e02ba */
[----:B------:R-:W-:Y:S04]  /*7610*/  @P1 IADD3 R9, PT, PT, R4, UR46, RZ ;  /* 0x0000002e04091c10 */ /* 0x000fe8000fffe0ff */
[----:B------:R-:W-:Y:S01]  /*7620*/  @P1 IADD3 R7, PT, PT, R102, R9, RZ ;  /* 0x0000000966071210 */ /* 0x000fe20007ffe0ff */
[--C-:B------:R-:W-:Y:S02]  /*7630*/  @P1 IMAD.IADD R5, R100, 0x1, R9.reuse ;  /* 0x0000000164051824 */ /* 0x100fe400078e0209 */
[----:B------:R-:W-:Y:S01]  /*7640*/  @P1 IMAD.IADD R2, R108, 0x1, R9 ;  /* 0x000000016c021824 */ /* 0x000fe200078e0209 */
[----:B------:R-:W-:Y:S06]  /*7650*/  @P0 BRA `(.L_x_122) ;  /* 0x00000000000c0947 */ /* 0x000fec0003800000 */
[----:B---3--:R-:W-:Y:S04]  /*7660*/  SHF.L.U32 R0, R171, 0x1f, RZ ;  /* 0x0000001fab007819 */ /* 0x008fe800000006ff */
[----:B------:R-:W3:Y:S02]  /*7670*/  SYNCS.PHASECHK.TRANS64.TRYWAIT P0, [R3+URZ+0x50], R0 ;  /* 0x00005000030075a7 */ /* 0x000ee400080011ff */
[----:B---3--:R-:W-:Y:S05]  /*7680*/  @!P0 BRA `(.L_x_123) ;  /* 0x0000004800708947 */ /* 0x008fea0003800000 */
.L_x_122:
[----:B------:R-:W-:Y:S05]  /*7690*/  BSYNC B0 ;  /* 0x0000000000007941 */ /* 0x000fea0003800000 */
.L_x_121:
[----:B------:R-:W-:Y:S01]  /*76a0*/  ISETP.NE.AND P0, PT, R103, RZ, PT ;  /* 0x000000ff6700720c */ /* 0x000fe20003f05270 */
[----:B------:R-:W-:Y:S11]  /*76b0*/  VIADD R87, R87, 0x1 ;  /* 0x0000000157577836 */ /* 0x000ff60000000000 */
[----:B------:R-:W-:Y:S01]  /*76c0*/  @!UPT UIADD3 URZ, UPT, UPT, URZ, URZ, URZ ;  /* 0x000000fffffff290 */ /* 0x000fe2000fffe0ff */
[----:B------:R4:W1:Y:S01]  /*76d0*/  @P0 LDS.128 R88, [R4+UR46+0x400] ;  /* 0x0004002e04580984 */ /* 0x0008620008000c00 */
[--C-:B---3--:R-:W-:Y:S01]  /*76e0*/  @P0 IMAD.IADD R3, R102, 0x1, R5.reuse ;  /* 0x0000000166030824 */ /* 0x108fe200078e0205 */
[C---:B------:R-:W-:Y:S01]  /*76f0*/  @P0 IADD3 R0, PT, PT, R108.reuse, R7, RZ ;  /* 0x000000076c000210 */ /* 0x040fe20007ffe0ff */
[C---:B------:R-:W-:Y:S01]  /*7700*/  @P0 IMAD.IADD R6, R108.reuse, 0x1, R5 ;  /* 0x000000016c060824 */ /* 0x040fe200078e0205 */
[----:B------:R4:W3:Y:S02]  /*7710*/  @P0 LDS.128 R96, [R2+0x400] ;  /* 0x0004000002600984 */ /* 0x0008e40000000c00 */
[----:B------:R-:W-:Y:S02]  /*7720*/  @P0 IADD3 R8, PT, PT, R108, R3, RZ ;  /* 0x000000036c080210 */ /* 0x000fe40007ffe0ff */
[----:B------:R4:W1:Y:S04]  /*7730*/  @P0 LDS.128 R104, [R7+0x400] ;  /* 0x0004000007680984 */ /* 0x0008680000000c00 */
[----:B------:R4:W1:Y:S04]  /*7740*/  @P0 LDS.128 R112, [R0+0x400] ;  /* 0x0004000000700984 */ /* 0x0008680000000c00 */
[----:B------:R4:W1:Y:S04]  /*7750*/  @P0 LDS.128 R120, [R5+0x400] ;  /* 0x0004000005780984 */ /* 0x0008680000000c00 */
[----:B------:R4:W1:Y:S04]  /*7760*/  @P0 LDS.128 R128, [R6+0x400] ;  /* 0x0004000006800984 */ /* 0x0008680000000c00 */
[----:B------:R4:W1:Y:S04]  /*7770*/  @P0 LDS.128 R136, [R3+0x400] ;  /* 0x0004000003880984 */ /* 0x0008680000000c00 */
[----:B------:R4:W1:Y:S02]  /*7780*/  @P0 LDS.128 R144, [R8+0x400] ;  /* 0x0004000008900984 */ /* 0x0008640000000c00 */
.L_x_120:
[----:B------:R-:W-:Y:S05]  /*7790*/  BSYNC B1 ;  /* 0x0000000000017941 */ /* 0x000fea0003800000 */
.L_x_119:
[----:B----4-:R-:W-:Y:S05]  /*77a0*/  VIADD R3, R80, 0x40 ;  /* 0x0000004050037836 */ /* 0x010fea0000000000 */
[----:B------:R-:W-:Y:S04]  /*77b0*/  SHF.R.U32.HI R3, RZ, 0x15, R3 ;  /* 0x00000015ff037819 */ /* 0x000fe80000011603 */
[----:B------:R-:W-:Y:S11]  /*77c0*/  LOP3.LUT P0, RZ, R3, 0x3, R166, 0x48, !PT ;  /* 0x0000000303ff7812 */ /* 0x000ff600078048a6 */
[----:B------:R-:W-:Y:S02]  /*77d0*/  @!UPT UIADD3 URZ, UPT, UPT, URZ, URZ, URZ ;  /* 0x000000fffffff290 */ /* 0x000fe4000fffe0ff */
        /* <DEDUP_REMOVED lines=17> */
.L_x_124:
[----:B------:R-:W-:Y:S01]  /*78f0*/  ISETP.NE.AND P6, PT, R183, RZ, PT ;  /* 0x000000ffb700720c */ /* 0x000fe20003fc5270 */
[----:B------:R-:W-:Y:S05]  /*7900*/  WARPSYNC.ALL ;  /* 0x0000000000007948 */ /* 0x000fea0003800000 */
[----:B------:R-:W-:Y:S01]  /*7910*/  R2UR UR4, R80 ;  /* 0x00000000500472ca */ /* 0x000fe200000e0000 */
[----:B------:R-:W-:Y:S01]  /*7920*/  BSSY.RECONVERGENT B0, `(.L_x_125) ;  /* 0x0000103000007945 */ /* 0x000fe20003800200 */
[----:B---3--:R-:W-:Y:S02]  /*7930*/  MOV R0, UR49 ;  /* 0x0000003100007c02 */ /* 0x008fe40008000f00 */
[----:B------:R-:W-:Y:S02]  /*7940*/  MOV R85, UR37 ;  /* 0x0000002500557c02 */ /* 0x000fe40008000f00 */
[----:B-1----:R-:W-:Y:S02]  /*7950*/  SHF.L.U32 R82, R88, 0x10, RZ ;  /* 0x0000001058527819 */ /* 0x002fe400000006ff */
[----:B------:R-:W-:Y:S02]  /*7960*/  @!P6 LEA R0, R0, UR46, 0x3 ;  /* 0x0000002e0000ec11 */ /* 0x000fe4000f8e18ff */
[----:B------:R-:W-:Y:S02]  /*7970*/  LOP3.LUT R83, R88, 0xffff0000, RZ, 0xc0, !PT ;  /* 0xffff000058537812 */ /* 0x000fe400078ec0ff */
[----:B------:R-:W-:Y:S01]  /*7980*/  @!P6 IADD3 R0, PT, PT, R0, 0x70, RZ ;  /* 0x000000700000e810 */ /* 0x000fe20007ffe0ff */
[----:B------:R-:W1:Y:S01]  /*7990*/  LDTM.x64 R4, tmem[UR4+0x40] ;  /* 0x00004004000479ee */ /* 0x000e620008340000 */
[----:B------:R-:W-:Y:S02]  /*79a0*/  SHF.L.U32 R84, R89, 0x10, RZ ;  /* 0x0000001059547819 */ /* 0x000fe400000006ff */
[----:B------:R-:W-:Y:S02]  /*79b0*/  @!P6 PRMT R85, R85, 0x654, R0 ;  /* 0x000006545555e816 */ /* 0x000fe40000000000 */
[----:B------:R-:W-:Y:S02]  /*79c0*/  LOP3.LUT R86, R89, 0xffff0000, RZ, 0xc0, !PT ;  /* 0xffff000059567812 */ /* 0x000fe400078ec0ff */
[----:B------:R-:W-:Y:S01]  /*79d0*/  ISETP.NE.AND P0, PT, R174, RZ, PT ;  /* 0x000000ffae00720c */ /* 0x000fe20003f05270 */
[C---:B-1----:R-:W-:Y:S01]  /*79e0*/  FMUL R0, R78.reuse, R4 ;  /* 0x000000044e007220 */ /* 0x042fe20000400000 */
[C---:B------:R-:W-:Y:S01]  /*79f0*/  FMUL R2, R78.reuse, R5 ;  /* 0x000000054e027220 */ /* 0x040fe20000400000 */
[C---:B------:R-:W-:Y:S01]  /*7a00*/  FMUL R3, R78.reuse, R6 ;  /* 0x000000064e037220 */ /* 0x040fe20000400000 */
[----:B------:R-:W-:Y:S01]  /*7a10*/  FMUL R7, R78, R7 ;  /* 0x000000074e077220 */ /* 0x000fe20000400000 */
[C---:B------:R-:W-:Y:S01]  /*7a20*/  FFMA R0, R81.reuse, R82, R0 ;  /* 0x0000005251007223 */ /* 0x040fe20000000000 */
[C---:B------:R-:W-:Y:S01]  /*7a30*/  LOP3.LUT R82, R90.reuse, 0xffff0000, RZ, 0xc0, !PT ;  /* 0xffff00005a527812 */ /* 0x040fe200078ec0ff */
[C---:B------:R-:W-:Y:S01]  /*7a40*/  FFMA R2, R81.reuse, R83, R2 ;  /* 0x0000005351027223 */ /* 0x040fe20000000002 */
[----:B------:R-:W-:Y:S01]  /*7a50*/  SHF.L.U32 R83, R90, 0x10, RZ ;  /* 0x000000105a537819 */ /* 0x000fe200000006ff */
[C---:B------:R-:W-:Y:S01]  /*7a60*/  FFMA R3, R81.reuse, R84, R3 ;  /* 0x0000005451037223 */ /* 0x040fe20000000003 */
[----:B------:R-:W-:Y:S01]  /*7a70*/  FMUL R4, R78, R8 ;  /* 0x000000084e047220 */ /* 0x000fe20000400000 */
[----:B------:R-:W-:Y:S01]  /*7a80*/  FFMA R7, R81, R86, R7 ;  /* 0x0000005651077223 */ /* 0x000fe20000000007 */
[----:B------:R-:W-:Y:S01]  /*7a90*/  F2FP.RELU.BF16.F32.PACK_AB R92, R2, R0 ;  /* 0x00000000025c723e */ /* 0x000fe200000018ff */
[C---:B------:R-:W-:Y:S01]  /*7aa0*/  FMUL R5, R78.reuse, R9 ;  /* 0x000000094e057220 */ /* 0x040fe20000400000 */
[----:B------:R-:W-:Y:S01]  /*7ab0*/  LOP3.LUT R0, R91, 0xffff0000, RZ, 0xc0, !PT ;  /* 0xffff00005b007812 */ /* 0x000fe200078ec0ff */
[----:B------:R-:W-:Y:S01]  /*7ac0*/  FFMA R4, R81, R83, R4 ;  /* 0x0000005351047223 */ /* 0x000fe20000000004 */
[----:B------:R-:W-:Y:S01]  /*7ad0*/  SHF.L.U32 R83, R91, 0x10, RZ ;  /* 0x000000105b537819 */ /* 0x000fe200000006ff */
[----:B------:R-:W-:Y:S01]  /*7ae0*/  FFMA R5, R81, R82, R5 ;  /* 0x0000005251057223 */ /* 0x000fe20000000005 */
[----:B------:R-:W-:Y:S01]  /*7af0*/  F2FP.RELU.BF16.F32.PACK_AB R93, R7, R3 ;  /* 0x00000003075d723e */ /* 0x000fe200000018ff */
[----:B------:R-:W-:Y:S01]  /*7b00*/  FMUL R6, R78, R10 ;  /* 0x0000000a4e067220 */ /* 0x000fe20000400000 */
[----:B------:R-:W-:Y:S01]  /*7b10*/  SHF.L.U32 R3, R96, 0x10, RZ ;  /* 0x0000001060037819 */ /* 0x000fe200000006ff */
[----:B------:R-:W-:Y:S01]  /*7b20*/  FMUL R11, R78, R11 ;  /* 0x0000000b4e0b7220 */ /* 0x000fe20000400000 */
[----:B------:R-:W-:Y:S01]  /*7b30*/  LOP3.LUT R2, R96, 0xffff0000, RZ, 0xc0, !PT ;  /* 0xffff000060027812 */ /* 0x000fe200078ec0ff */
[C---:B------:R-:W-:Y:S01]  /*7b40*/  FMUL R8, R78.reuse, R12 ;  /* 0x0000000c4e087220 */ /* 0x040fe20000400000 */
[----:B------:R-:W-:Y:S01]  /*7b50*/  LOP3.LUT R82, R107, 0xffff0000, RZ, 0xc0, !PT ;  /* 0xffff00006b527812 */ /* 0x000fe200078ec0ff */
[----:B------:R-:W-:Y:S01]  /*7b60*/  FMUL R9, R78, R13 ;  /* 0x0000000d4e097220 */ /* 0x000fe20000400000 */
[----:B------:R-:W-:Y:S01]  /*7b70*/  F2FP.RELU.BF16.F32.PACK_AB R94, R5, R4 ;  /* 0x00000004055e723e */ /* 0x000fe200000018ff */
[C---:B------:R-:W-:Y:S01]  /*7b80*/  FFMA R6, R81.reuse, R83, R6 ;  /* 0x0000005351067223 */ /* 0x040fe20000000006 */
[----:B------:R-:W-:Y:S01]  /*7b90*/  SHF.L.U32 R83, R104, 0x10, RZ ;  /* 0x0000001068537819 */ /* 0x000fe200000006ff */
[----:B------:R-:W-:Y:S01]  /*7ba0*/  FFMA R11, R81, R0, R11 ;  /* 0x00000000510b7223 */ /* 0x000fe2000000000b */
[----:B------:R-:W-:Y:S01]  /*7bb0*/  SHF.L.U32 R0, R97, 0x10, RZ ;  /* 0x0000001061007819 */ /* 0x000fe200000006ff */
[C---:B------:R-:W-:Y:S01]  /*7bc0*/  FFMA R8, R81.reuse, R3, R8 ;  /* 0x0000000351087223 */ /* 0x040fe20000000008 */
[----:B------:R-:W-:Y:S01]  /*7bd0*/  SHF.L.U32 R3, R98, 0x10, RZ ;  /* 0x0000001062037819 */ /* 0x000fe200000006ff */
[----:B------:R-:W-:Y:S01]  /*7be0*/  FFMA R9, R81, R2, R9 ;  /* 0x0000000251097223 */ /* 0x000fe20000000009 */
[----:B------:R-:W-:Y:S01]  /*7bf0*/  LOP3.LUT R2, R97, 0xffff0000, RZ, 0xc0, !PT ;  /* 0xffff000061027812 */ /* 0x000fe200078ec0ff */
[C---:B------:R-:W-:Y:S01]  /*7c00*/  FMUL R10, R78.reuse, R14 ;  /* 0x0000000e4e0a7220 */ /* 0x040fe20000400000 */
[----:B------:R-:W-:Y:S01]  /*7c10*/  F2FP.RELU.BF16.F32.PACK_AB R95, R11, R6 ;  /* 0x000000060b5f723e */ /* 0x000fe200000018ff */
[C---:B------:R-:W-:Y:S01]  /*7c20*/  FMUL R15, R78.reuse, R15 ;  /* 0x0000000f4e0f7220 */ /* 0x040fe20000400000 */
[----:B------:R-:W-:Y:S01]  /*7c30*/  F2FP.RELU.BF16.F32.PACK_AB R116, R9, R8 ;  /* 0x000000080974723e */ /* 0x000fe200000018ff */
[----:B------:R-:W-:Y:S01]  /*7c40*/  FMUL R12, R78, R16 ;  /* 0x000000104e0c7220 */ /* 0x000fe20000400000 */
[C---:B------:R-:W-:Y:S01]  /*7c50*/  FFMA R10, R81.reuse, R0, R10 ;  /* 0x00000000510a7223 */ /* 0x040fe2000000000a */
[----:B------:R-:W-:Y:S01]  /*7c60*/  LOP3.LUT R0, R98, 0xffff0000, RZ, 0xc0, !PT ;  /* 0xffff000062007812 */ /* 0x000fe200078ec0ff */
[----:B------:R-:W-:Y:S01]  /*7c70*/  FFMA R15, R81, R2, R15 ;  /* 0x00000002510f7223 */ /* 0x000fe2000000000f */
        /* <DEDUP_REMOVED lines=9> */
[----:B------:R-:W-:Y:S01]  /*7d10*/  FMUL R16, R78, R20 ;  /* 0x000000144e107220 */ /* 0x000fe20000400000 */
[----:B------:R-:W-:Y:S01]  /*7d20*/  FFMA R14, R81, R3, R14 ;  /* 0x00000003510e7223 */ /* 0x000fe2000000000e */
[----:B------:R-:W-:Y:S01]  /*7d30*/  SHF.L.U32 R3, R106, 0x10, RZ ;  /* 0x000000106a037819 */ /* 0x000fe200000006ff */
[C---:B------:R-:W-:Y:S01]  /*7d40*/  FMUL R17, R78.reuse, R21 ;  /* 0x000000154e117220 */ /* 0x040fe20000400000 */
[----:B------:R-:W-:Y:S01]  /*7d50*/  F2FP.RELU.BF16.F32.PACK_AB R118, R13, R12 ;  /* 0x0000000c0d76723e */ /* 0x000fe200000018ff */
[----:B------:R-:W-:Y:S01]  /*7d60*/  FFMA R19, R81, R2, R19 ;  /* 0x0000000251137223 */ /* 0x000fe20000000013 */
[----:B------:R-:W-:Y:S01]  /*7d70*/  SHF.L.U32 R2, R105, 0x10, RZ ;  /* 0x0000001069027819 */ /* 0x000fe200000006ff */
        /* <DEDUP_REMOVED lines=12> */
[C---:B------:R-:W-:Y:S01]  /*7e40*/  FFMA R23, R81.reuse, R0, R23 ;  /* 0x0000000051177223 */ /* 0x040fe20000000017 */
[----:B------:R-:W-:Y:S01]  /*7e50*/  SHF.L.U32 R0, R112, 0x10, RZ ;  /* 0x0000001070007819 */ /* 0x000fe200000006ff */
[C---:B------:R-:W-:Y:S01]  /*7e60*/  FMUL R22, R78.reuse, R26 ;  /* 0x0000001a4e167220 */ /* 0x040fe20000400000 */
[----:B------:R-:W-:Y:S01]  /*7e70*/  FMUL R27, R78, R27 ;  /* 0x0000001b4e1b7220 */ /* 0x000fe20000400000 */
        /* <DEDUP_REMOVED lines=9> */
[----:B------:R-:W-:Y:S01]  /*7f10*/  LOP3.LUT R82, R115, 0xffff0000, RZ, 0xc0, !PT ;  /* 0xffff000073527812 */ /* 0x000fe200078ec0ff */
[----:B------:R-:W-:Y:S01]  /*7f20*/  FFMA R24, R81, R0, R24 ;  /* 0x0000000051187223 */ /* 0x000fe20000000018 */
[----:B------:R-:W-:Y:S01]  /*7f30*/  SHF.L.U32 R0, R113, 0x10, RZ ;  /* 0x0000001071007819 */ /* 0x000fe200000006ff */
[C---:B------:R-:W-:Y:S01]  /*7f40*/  FMUL R25, R78.reuse, R29 ;  /* 0x0000001d4e197220 */ /* 0x040fe20000400000 */
[----:B------:R-:W-:Y:S01]  /*7f50*/  F2FP.RELU.BF16.F32.PACK_AB R126, R21, R20 ;  /* 0x00000014157e723e */ /* 0x000fe200000018ff */
[----:B------:R-:W-:Y:S01]  /*7f60*/  FMUL R26, R78, R30 ;  /* 0x0000001e4e1a7220 */ /* 0x000fe20000400000 */
[----:B------:R-:W-:Y:S01]  /*7f70*/  F2FP.RELU.BF16.F32.PACK_AB R127, R27, R22 ;  /* 0x000000161b7f723e */ /* 0x000fe200000018ff */
        /* <DEDUP_REMOVED lines=38> */
[----:B------:R1:W-:Y:S01]  /*81e0*/  STS.128 [R186+UR46+0x4400], R92 ;  /* 0x0044005cba007988 */ /* 0x0003e20008000c2e */
        /* <DEDUP_REMOVED lines=12> */
[----:B------:R3:W-:Y:S01]  /*82b0*/  STS.128 [R185+0x4400], R116 ;  /* 0x00440074b9007388 */ /* 0x0007e20000000c00 */
        /* <DEDUP_REMOVED lines=12> */
[----:B------:R4:W-:Y:S01]  /*8380*/  STS.128 [R184+0x4400], R124 ;  /* 0x0044007cb8007388 */ /* 0x0009e20000000c00 */
[----:B------:R-:W-:Y:S01]  /*8390*/  FMUL R51, R78, R51 ;  /* 0x000000334e337220 */ /* 0x000fe20000400000 */
[C---:B------:R-:W-:Y:S01]  /*83a0*/  FFMA R44, R81.reuse, R3, R44 ;  /* 0x00000003512c7223 */ /* 0x040fe2000000002c */
[C---:B------:R-:W-:Y:S01]  /*83b0*/  SHF.L.U32 R3, R136.reuse, 0x10, RZ ;  /* 0x0000001088037819 */ /* 0x040fe200000006ff */
[----:B------:R-:W-:Y:S01]  /*83c0*/  FFMA R45, R81, R2, R45 ;  /* 0x00000002512d7223 */ /* 0x000fe2000000002d */
[----:B------:R-:W-:Y:S01]  /*83d0*/  LOP3.LUT R2, R137, 0xffff0000, RZ, 0xc0, !PT ;  /* 0xffff000089027812 */ /* 0x000fe200078ec0ff */
        /* <DEDUP_REMOVED lines=8> */
[C---:B------:R-:W-:Y:S01]  /*8460*/  FMUL R50, R78.reuse, R54 ;  /* 0x000000364e327220 */ /* 0x040fe20000400000 */
[----:B------:R-:W-:Y:S01]  /*8470*/  F2FP.RELU.BF16.F32.PACK_AB R94, R37, R36 ;  /* 0x00000024255e723e */ /* 0x000fe200000018ff */
[----:B------:R1:W-:Y:S01]  /*8480*/  STS.128 [R182+0x4400], R132 ;  /* 0x00440084b6007388 */ /* 0x0003e20000000c00 */
[----:B------:R-:W-:Y:S01]  /*8490*/  F2FP.RELU.BF16.F32.PACK_AB R95, R43, R38 ;  /* 0x000000262b5f723e */ /* 0x000fe200000018ff */
[----:B------:R-:W-:Y:S01]  /*84a0*/  FMUL R55, R78, R55 ;  /* 0x000000374e377220 */ /* 0x000fe20000400000 */
[----:B---3--:R-:W-:Y:S01]  /*84b0*/  F2FP.RELU.BF16.F32.PACK_AB R116, R41, R40 ;  /* 0x000000282974723e */ /* 0x008fe200000018ff */
[----:B------:R-:W-:Y:S01]  /*84c0*/  FFMA R48, R81, R3, R48 ;  /* 0x0000000351307223 */ /* 0x000fe20000000030 */
[----:B------:R-:W-:Y:S01]  /*84d0*/  SHF.L.U32 R3, R139, 0x10, RZ ;  /* 0x000000108b037819 */ /* 0x000fe200000006ff */
[----:B------:R-:W-:Y:S01]  /*84e0*/  FFMA R49, R81, R0, R49 ;  /* 0x0000000051317223 */ /* 0x000fe20000000031 */
[C---:B------:R-:W-:Y:S01]  /*84f0*/  SHF.L.U32 R0, R138.reuse, 0x10, RZ ;  /* 0x000000108a007819 */ /* 0x040fe200000006ff */
[----:B------:R3:W-:Y:S01]  /*8500*/  STS.128 [R181+0x4400], R92 ;  /* 0x0044005cb5007388 */ /* 0x0007e20000000c00 */
[----:B------:R-:W-:Y:S01]  /*8510*/  F2FP.RELU.BF16.F32.PACK_AB R117, R47, R42 ;  /* 0x0000002a2f75723e */ /* 0x000fe200000018ff */
[----:B------:R-:W-:Y:S01]  /*8520*/  FFMA R50, R81, R83, R50 ;  /* 0x0000005351327223 */ /* 0x000fe20000000032 */
[----:B------:R-:W-:Y:S01]  /*8530*/  SHF.L.U32 R83, R145, 0x10, RZ ;  /* 0x0000001091537819 */ /* 0x000fe200000006ff */
[----:B------:R-:W-:Y:S01]  /*8540*/  FFMA R55, R81, R2, R55 ;  /* 0x0000000251377223 */ /* 0x000fe20000000037 */
[----:B------:R-:W-:Y:S01]  /*8550*/  LOP3.LUT R2, R138, 0xffff0000, RZ, 0xc0, !PT ;  /* 0xffff00008a027812 */ /* 0x000fe200078ec0ff */
[C---:B------:R-:W-:Y:S01]  /*8560*/  FMUL R52, R78.reuse, R56 ;  /* 0x000000384e347220 */ /* 0x040fe20000400000 */
[----:B------:R-:W-:Y:S01]  /*8570*/  F2FP.RELU.BF16.F32.PACK_AB R118, R45, R44 ;  /* 0x0000002c2d76723e */ /* 0x000fe200000018ff */
[C---:B------:R-:W-:Y:S01]  /*8580*/  FMUL R53, R78.reuse, R57 ;  /* 0x000000394e357220 */ /* 0x040fe20000400000 */
[C---:B------:R-:W-:Y:S01]  /*8590*/  FMUL R54, R78.reuse, R58 ;  /* 0x0000003a4e367220 */ /* 0x040fe20000400000 */
[----:B------:R-:W-:Y:S01]  /*85a0*/  FFMA R52, R81, R0, R52 ;  /* 0x0000000051347223 */ /* 0x000fe20000000034 */
[----:B------:R-:W-:Y:S01]  /*85b0*/  LOP3.LUT R0, R139, 0xffff0000, RZ, 0xc0, !PT ;  /* 0xffff00008b007812 */ /* 0x000fe200078ec0ff */
[C---:B------:R-:W-:Y:S01]  /*85c0*/  FFMA R53, R81.reuse, R2, R53 ;  /* 0x0000000251357223 */ /* 0x040fe20000000035 */
[----:B------:R-:W-:Y:S01]  /*85d0*/  FFMA R54, R81, R3, R54 ;  /* 0x0000000351367223 */ /* 0x000fe20000000036 */
[----:B------:R-:W-:Y:S01]  /*85e0*/  FMUL R59, R78, R59 ;  /* 0x0000003b4e3b7220 */ /* 0x000fe20000400000 */
[----:B------:R-:W-:Y:S01]  /*85f0*/  SHF.L.U32 R3, R144, 0x10, RZ ;  /* 0x0000001090037819 */ /* 0x000fe200000006ff */
[----:B------:R-:W-:Y:S01]  /*8600*/  FMUL R56, R78, R60 ;  /* 0x0000003c4e387220 */ /* 0x000fe20000400000 */
[----:B------:R-:W-:Y:S01]  /*8610*/  LOP3.LUT R2, R144, 0xffff0000, RZ, 0xc0, !PT ;  /* 0xffff000090027812 */ /* 0x000fe200078ec0ff */
[C---:B------:R-:W-:Y:S01]  /*8620*/  FMUL R57, R78.reuse, R61 ;  /* 0x0000003d4e397220 */ /* 0x040fe20000400000 */
[----:B------:R-:W-:Y:S01]  /*8630*/  F2FP.RELU.BF16.F32.PACK_AB R119, R51, R46 ;  /* 0x0000002e3377723e */ /* 0x000fe200000018ff */
[C---:B------:R-:W-:Y:S01]  /*8640*/  FMUL R58, R78.reuse, R62 ;  /* 0x0000003e4e3a7220 */ /* 0x040fe20000400000 */
[C---:B------:R-:W-:Y:S01]  /*8650*/  FFMA R59, R81.reuse, R0, R59 ;  /* 0x00000000513b7223 */ /* 0x040fe2000000003b */
[----:B------:R-:W-:Y:S01]  /*8660*/  FFMA R56, R81, R3, R56 ;  /* 0x0000000351387223 */ /* 0x000fe20000000038 */
[----:B------:R-:W-:Y:S01]  /*8670*/  LOP3.LUT R0, R145, 0xffff0000, RZ, 0xc0, !PT ;  /* 0xffff000091007812 */ /* 0x000fe200078ec0ff */
[----:B------:R3:W-:Y:S01]  /*8680*/  STS.128 [R180+0x4400], R116 ;  /* 0x00440074b4007388 */ /* 0x0007e20000000c00 */
[C---:B------:R-:W-:Y:S01]  /*8690*/  FFMA R57, R81.reuse, R2, R57 ;  /* 0x0000000251397223 */ /* 0x040fe20000000039 */
[----:B------:R-:W-:Y:S01]  /*86a0*/  FMUL R63, R78, R63 ;  /* 0x0000003f4e3f7220 */ /* 0x000fe20000400000 */
[----:B------:R-:W-:Y:S01]  /*86b0*/  SHF.L.U32 R3, R146, 0x10, RZ ;  /* 0x0000001092037819 */ /* 0x000fe200000006ff */
[----:B------:R-:W-:Y:S01]  /*86c0*/  FFMA R58, R81, R83, R58 ;  /* 0x00000053513a7223 */ /* 0x000fe2000000003a */
[----:B------:R-:W-:Y:S01]  /*86d0*/  FMUL R60, R78, R64 ;  /* 0x000000404e3c7220 */ /* 0x000fe20000400000 */
[----:B------:R-:W-:Y:S01]  /*86e0*/  LOP3.LUT R2, R146, 0xffff0000, RZ, 0xc0, !PT ;  /* 0xffff000092027812 */ /* 0x000fe200078ec0ff */
[C---:B------:R-:W-:Y:S01]  /*86f0*/  FMUL R61, R78.reuse, R65 ;  /* 0x000000414e3d7220 */ /* 0x040fe20000400000 */
[----:B------:R-:W-:Y:S01]  /*8700*/  SHF.L.U32 R83, R147, 0x10, RZ ;  /* 0x0000001093537819 */ /* 0x000fe200000006ff */
[C---:B------:R-:W-:Y:S01]  /*8710*/  FMUL R62, R78.reuse, R66 ;  /* 0x000000424e3e7220 */ /* 0x040fe20000400000 */
[----:B------:R-:W-:Y:S01]  /*8720*/  FFMA R63, R81, R0, R63 ;  /* 0x00000000513f7223 */ /* 0x000fe2000000003f */
[----:B------:R-:W-:Y:S01]  /*8730*/  FMUL R67, R78, R67 ;  /* 0x000000434e437220 */ /* 0x000fe20000400000 */
[----:B----4-:R-:W-:Y:S01]  /*8740*/  F2FP.RELU.BF16.F32.PACK_AB R124, R49, R48 ;  /* 0x00000030317c723e */ /* 0x010fe200000018ff */
[----:B------:R-:W-:Y:S01]  /*8750*/  FFMA R60, R81, R3, R60 ;  /* 0x00000003513c7223 */ /* 0x000fe2000000003c */
[----:B------:R-:W-:Y:S01]  /*8760*/  F2FP.RELU.BF16.F32.PACK_AB R125, R55, R50 ;  /* 0x00000032377d723e */ /* 0x000fe200000018ff */
[----:B------:R-:W-:Y:S01]  /*8770*/  FFMA R61, R81, R2, R61 ;  /* 0x00000002513d7223 */ /* 0x000fe2000000003d */
[----:B------:R-:W-:Y:S01]  /*8780*/  F2FP.RELU.BF16.F32.PACK_AB R126, R53, R52 ;  /* 0x00000034357e723e */ /* 0x000fe200000018ff */
[----:B------:R-:W-:Y:S01]  /*8790*/  FFMA R62, R81, R83, R62 ;  /* 0x00000053513e7223 */ /* 0x000fe2000000003e */
[----:B------:R-:W-:Y:S01]  /*87a0*/  F2FP.RELU.BF16.F32.PACK_AB R127, R59, R54 ;  /* 0x000000363b7f723e */ /* 0x000fe200000018ff */
[----:B------:R-:W-:Y:S01]  /*87b0*/  FFMA R67, R81, R82, R67 ;  /* 0x0000005251437223 */ /* 0x000fe20000000043 */
[----:B-1----:R-:W-:Y:S02]  /*87c0*/  F2FP.RELU.BF16.F32.PACK_AB R132, R57, R56 ;  /* 0x000000383984723e */ /* 0x002fe400000018ff */
[----:B------:R-:W-:Y:S01]  /*87d0*/  F2FP.RELU.BF16.F32.PACK_AB R133, R63, R58 ;  /* 0x0000003a3f85723e */ /* 0x000fe200000018ff */
[----:B------:R3:W-:Y:S01]  /*87e0*/  STS.128 [R179+0x4400], R124 ;  /* 0x0044007cb3007388 */ /* 0x0007e20000000c00 */
[----:B------:R-:W-:Y:S02]  /*87f0*/  F2FP.RELU.BF16.F32.PACK_AB R134, R61, R60 ;  /* 0x0000003c3d86723e */ /* 0x000fe400000018ff */
[----:B------:R-:W-:Y:S02]  /*8800*/  F2FP.RELU.BF16.F32.PACK_AB R135, R67, R62 ;  /* 0x0000003e4387723e */ /* 0x000fe400000018ff */
[----:B------:R-:W-:Y:S02]  /*8810*/  LEA R0, R87, UR46, 0x3 ;  /* 0x0000002e57007c11 */ /* 0x000fe4000f8e18ff */
[----:B------:R-:W-:Y:S01]  /*8820*/  @!P6 SHF.L.U32 R3, R171, 0x1f, RZ ;  /* 0x0000001fab03e819 */ /* 0x000fe200000006ff */
[----:B------:R3:W-:Y:S01]  /*8830*/  STS.128 [R178+0x4400], R132 ;  /* 0x00440084b2007388 */ /* 0x0007e20000000c00 */
[----:B------:R-:W-:Y:S01]  /*8840*/  @!PT LDS RZ, [RZ] ;  /* 0x00000000fffff984 */ /* 0x000fe20000000800 */
[----:B------:R-:W-:Y:S01]  /*8850*/  @!PT LDS RZ, [RZ] ;  /* 0x00000000fffff984 */ /* 0x000fe20000000800 */
[----:B------:R-:W-:Y:S01]  /*8860*/  @!PT LDS RZ, [RZ] ;  /* 0x00000000fffff984 */ /* 0x000fe20000000800 */
[----:B------:R-:W-:Y:S01]  /*8870*/  @!PT LDS RZ, [RZ] ;  /* 0x00000000fffff984 */ /* 0x000fe20000000800 */
[----:B------:R1:W-:Y:S07]  /*8880*/  MEMBAR.ALL.CTA ;  /* 0x0000000000007992 */ /* 0x0003ee0000008000 */
[----:B-1----:R-:W1:Y:S02]  /*8890*/  FENCE.VIEW.ASYNC.S ;  /* 0x00000000000073c6 */ /* 0x002e640000000000 */
[----:B-1----:R-:W-:Y:S06]  /*88a0*/  BAR.SYNC.DEFER_BLOCKING 0x1, 0x80 ;  /* 0x0042000000007b1d */ /* 0x002fec0000010000 */
[----:B------:R-:W-:Y:S05]  /*88b0*/  @P0 BRA `(.L_x_126) ;  /* 0x0000000000240947 */ /* 0x000fea0003800000 */
[----:B------:R-:W-:Y:S02]  /*88c0*/  UIADD3 UR8, UP0, UPT, UR50, 0x680, URZ ;  /* 0x0000068032087890 */ /* 0x000fe4000ff1e0ff */
[----:B------:R-:W-:Y:S02]  /*88d0*/  UIADD3 UR5, UPT, UPT, UR41, 0x40, URZ ;  /* 0x0000004029057890 */ /* 0x000fe4000fffe0ff */
[----:B------:R-:W-:Y:S02]  /*88e0*/  UIADD3 UR4, UPT, UPT, UR46, 0x4400, URZ ;  /* 0x000044002e047890 */ /* 0x000fe4000fffe0ff */
[----:B------:R-:W-:Y:S01]  /*88f0*/  UIADD3.X UR9, UPT, UPT, URZ, UR51, URZ, UP0, !UPT ;  /* 0x00000033ff097290 */ /* 0x000fe200087fe4ff */
[----:B------:R-:W-:Y:S01]  /*8900*/  UMOV UR6, UR42 ;  /* 0x0000002a00067c82 */ /* 0x000fe20008000000 */
[----:B------:R-:W-:Y:S07]  /*8910*/  UMOV UR7, UR36 ;  /* 0x0000002400077c82 */ /* 0x000fee0008000000 */
[----:B------:R1:W-:Y:S01]  /*8920*/  UTMASTG.3D [UR4], [UR8] ;  /* 0x00000004080073b5 */ /* 0x0003e20008010000 */
[----:B------:R0:W-:Y:S01]  /*8930*/  UTMACMDFLUSH ;  /* 0x00000000000079b7 */ /* 0x0001e20000000000 */
[----:B-1----:R-:W-:Y:S04]  /*8940*/  DEPBAR.LE SB0, 0x1 ;  /* 0x000080400000791a */ /* 0x002fe80000000000 */
.L_x_126:
[----:B------:R-:W-:Y:S05]  /*8950*/  BSYNC.RECONVERGENT B0 ;  /* 0x0000000000007941 */ /* 0x000fea0003800200 */
.L_x_125:
[----:B------:R-:W-:Y:S01]  /*8960*/  BAR.SYNC.DEFER_BLOCKING 0x1, 0x80 ;  /* 0x0042000000007b1d */ /* 0x000fe20000010000 */
[----:B------:R-:W-:Y:S04]  /*8970*/  UIADD3 UR40, UPT, UPT, UR49, 0x1, URZ ;  /* 0x0000000131287890 */ /* 0x000fe8000fffe0ff */
[----:B------:R-:W-:Y:S04]  /*8980*/  UISETP.NE.AND UP0, UPT, UR40, 0x4, UPT ;  /* 0x000000042800788c */ /* 0x000fe8000bf05270 */
[----:B------:R-:W-:Y:S01]  /*8990*/  USEL UR40, UR40, URZ, UP0 ;  /* 0x000000ff28287287 */ /* 0x000fe20008000000 */
[----:B------:R1:W-:Y:S01]  /*89a0*/  @!P6 SYNCS.ARRIVE.TRANS64.RED.A1T0 RZ, [R85+URZ], RZ ;  /* 0x000000ff55ffe9a7 */ /* 0x0003e200081004ff */
[----:B------:R-:W-:Y:S01]  /*89b0*/  BSSY B1, `(.L_x_127) ;  /* 0x0000020000017945 */ /* 0x000fe20003800000 */
[----:B------:R-:W4:Y:S02]  /*89c0*/  @!P6 SYNCS.PHASECHK.TRANS64.TRYWAIT P0, [R0+URZ+0x50], R3 ;  /* 0x000050030000e5a7 */ /* 0x000f2400080011ff */
[----:B----4-:R-:W-:Y:S01]  /*89d0*/  @!P6 SEL R101, RZ, 0x1, !P0 ;  /* 0x00000001ff65e807 */ /* 0x010fe20004000000 */
[----:B-1----:R-:W-:Y:S06]  /*89e0*/  @P6 BRA `(.L_x_128) ;  /* 0x0000000000706947 */ /* 0x002fec0003800000 */
        /* <DEDUP_REMOVED lines=9> */
[----:B------:R-:W-:Y:S04]  /*8a80*/  SHF.L.U32 R7, R171, 0x1f, RZ ;  /* 0x0000001fab077819 */ /* 0x000fe800000006ff */
[----:B------:R-:W1:Y:S02]  /*8a90*/  SYNCS.PHASECHK.TRANS64.TRYWAIT P0, [R0+URZ+0x50], R7 ;  /* 0x00005007000075a7 */ /* 0x000e6400080011ff */
[----:B-1----:R-:W-:Y:S05]  /*8aa0*/  @!P0 BRA `(.L_x_131) ;  /* 0x00000034007c8947 */ /* 0x002fea0003800000 */
.L_x_130:
[----:B------:R-:W-:Y:S05]  /*8ab0*/  BSYNC B0 ;  /* 0x0000000000007941 */ /* 0x000fea0003800000 */
.L_x_129:
[----:B------:R-:W-:Y:S01]  /*8ac0*/  ISETP.NE.AND P0, PT, R103, RZ, PT ;  /* 0x000000ff6700720c */ /* 0x000fe20003f05270 */
[----:B------:R-:W-:Y:S11]  /*8ad0*/  VIADD R87, R87, 0x1 ;  /* 0x0000000157577836 */ /* 0x000ff60000000000 */
[----:B------:R-:W-:Y:S01]  /*8ae0*/  @!UPT UIADD3 URZ, UPT, UPT, URZ, URZ, URZ ;  /* 0x000000fffffff290 */ /* 0x000fe2000fffe0ff */
[----:B------:R4:W2:Y:S01]  /*8af0*/  @P0 LDS.128 R88, [R4+UR46+0x400] ;  /* 0x0004002e04580984 */ /* 0x0008a20008000c00 */
[--C-:B-1----:R-:W-:Y:S01]  /*8b00*/  @P0 IMAD.IADD R7, R102, 0x1, R3.reuse ;  /* 0x0000000166070824 */ /* 0x102fe200078e0203 */
[C---:B------:R-:W-:Y:S01]  /*8b10*/  @P0 IADD3 R0, PT, PT, R108.reuse, R5, RZ ;  /* 0x000000056c000210 */ /* 0x040fe20007ffe0ff */
[C---:B------:R-:W-:Y:S01]  /*8b20*/  @P0 IMAD.IADD R6, R108.reuse, 0x1, R3 ;  /* 0x000000016c060824 */ /* 0x040fe200078e0203 */
[----:B------:R4:W1:Y:S02]  /*8b30*/  @P0 LDS.128 R96, [R2+0x400] ;  /* 0x0004000002600984 */ /* 0x0008640000000c00 */
[----:B------:R-:W-:Y:S02]  /*8b40*/  @P0 IADD3 R8, PT, PT, R108, R7, RZ ;  /* 0x000000076c080210 */ /* 0x000fe40007ffe0ff */
[----:B------:R4:W1:Y:S04]  /*8b50*/  @P0 LDS.128 R104, [R5+0x400] ;  /* 0x0004000005680984 */ /* 0x0008680000000c00 */
[----:B------:R4:W1:Y:S04]  /*8b60*/  @P0 LDS.128 R112, [R0+0x400] ;  /* 0x0004000000700984 */ /* 0x0008680000000c00 */
[----:B------:R4:W1:Y:S04]  /*8b70*/  @P0 LDS.128 R120, [R3+0x400] ;  /* 0x0004000003780984 */ /* 0x0008680000000c00 */
[----:B------:R4:W1:Y:S04]  /*8b80*/  @P0 LDS.128 R128, [R6+0x400] ;  /* 0x0004000006800984 */ /* 0x0008680000000c00 */
[----:B------:R4:W1:Y:S04]  /*8b90*/  @P0 LDS.128 R136, [R7+0x400] ;  /* 0x0004000007880984 */ /* 0x0008680000000c00 */
[----:B------:R4:W1:Y:S02]  /*8ba0*/  @P0 LDS.128 R144, [R8+0x400] ;  /* 0x0004000008900984 */ /* 0x0008640000000c00 */
.L_x_128:
[----:B------:R-:W-:Y:S05]  /*8bb0*/  BSYNC B1 ;  /* 0x0000000000017941 */ /* 0x000fea0003800000 */
.L_x_127:
        /* <DEDUP_REMOVED lines=21> */
.L_x_132:
[----:B------:R-:W-:Y:S01]  /*8d10*/  ISETP.NE.AND P6, PT, R183, RZ, PT ;  /* 0x000000ffb700720c */ /* 0x000fe20003fc5270 */
[----:B------:R-:W-:Y:S05]  /*8d20*/  WARPSYNC.ALL ;  /* 0x0000000000007948 */ /* 0x000fea0003800000 */
[----:B------:R-:W-:Y:S01]  /*8d30*/  R2UR UR4, R80 ;  /* 0x00000000500472ca */ /* 0x000fe200000e0000 */
[----:B------:R-:W-:Y:S01]  /*8d40*/  BSSY.RECONVERGENT B0, `(.L_x_133) ;  /* 0x0000103000007945 */ /* 0x000fe20003800200 */
[----:B------:R-:W-:Y:S02]  /*8d50*/  MOV R3, UR40 ;  /* 0x0000002800037c02 */ /* 0x000fe40008000f00 */
[----:B------:R-:W-:Y:S02]  /*8d60*/  MOV R84, UR37 ;  /* 0x0000002500547c02 */ /* 0x000fe40008000f00 */
[C---:B--2---:R-:W-:Y:S02]  /*8d70*/  SHF.L.U32 R82, R88.reuse, 0x10, RZ ;  /* 0x0000001058527819 */ /* 0x044fe400000006ff */
[----:B------:R-:W-:Y:S02]  /*8d80*/  @!P6 LEA R3, R3, UR46, 0x3 ;  /* 0x0000002e0303ec11 */ /* 0x000fe4000f8e18ff */
[----:B------:R-:W-:Y:S02]  /*8d90*/  LOP3.LUT R83, R88, 0xffff0000, RZ, 0xc0, !PT ;  /* 0xffff000058537812 */ /* 0x000fe400078ec0ff */
[----:B------:R-:W-:Y:S01]  /*8da0*/  @!P6 IADD3 R3, PT, PT, R3, 0x70, RZ ;  /* 0x000000700303e810 */ /* 0x000fe20007ffe0ff */
[----:B------:R-:W2:Y:S01]  /*8db0*/  LDTM.x64 R4, tmem[UR4+0x80] ;  /* 0x00008004000479ee */ /* 0x000ea20008340000 */
[----:B------:R-:W-:Y:S02]  /*8dc0*/  ISETP.NE.AND P0, PT, R174, RZ, PT ;  /* 0x000000ffae00720c */ /* 0x000fe40003f05270 */
[----:B------:R-:W-:Y:S01]  /*8dd0*/  @!P6 PRMT R84, R84, 0x654, R3 ;  /* 0x000006545454e816 */ /* 0x000fe20000000003 */
[C---:B--2---:R-:W-:Y:S01]  /*8de0*/  FMUL R0, R78.reuse, R4 ;  /* 0x000000044e007220 */ /* 0x044fe20000400000 */
[C---:B------:R-:W-:Y:S01]  /*8df0*/  FMUL R3, R78.reuse, R6 ;  /* 0x000000064e037220 */ /* 0x040fe20000400000 */
        /* <DEDUP_REMOVED lines=38> */
[C---:B------:R-:W-:Y:S01]  /*9060*/  FFMA R0, R81.reuse, R82, R0 ;  /* 0x0000005251007223 */ /* 0x040fe20000000000 */
[----:B------:R-:W-:Y:S01]  /*9070*/  FFMA R2, R81, R83, R2 ;  /* 0x0000005351027223 */ /* 0x000fe20000000002 */
[C---:B------:R-:W-:Y:S01]  /*9080*/  FMUL R45, R78.reuse, R49 ;  /* 0x000000314e2d7220 */ /* 0x040fe20000400000 */
[C---:B------:R-:W-:Y:S01]  /*9090*/  FMUL R58, R78.reuse, R62 ;  /* 0x0000003e4e3a7220 */ /* 0x040fe20000400000 */
[C---:B------:R-:W-:Y:S01]  /*90a0*/  FMUL R60, R78.reuse, R64 ;  /* 0x000000404e3c7220 */ /* 0x040fe20000400000 */
[C---:B------:R-:W-:Y:S01]  /*90b0*/  SHF.L.U32 R64, R89.reuse, 0x10, RZ ;  /* 0x0000001059407819 */ /* 0x040fe200000006ff */
[----:B------:R-:W-:Y:S01]  /*90c0*/  FMUL R49, R78, R53 ;  /* 0x000000354e317220 */ /* 0x000fe20000400000 */
[----:B---3--:R-:W-:Y:S01]  /*90d0*/  F2FP.RELU.BF16.F32.PACK_AB R92, R2, R0 ;  /* 0x00000000025c723e */ /* 0x008fe200000018ff */
[C---:B------:R-:W-:Y:S01]  /*90e0*/  FMUL R62, R78.reuse, R66 ;  /* 0x000000424e3e7220 */ /* 0x040fe20000400000 */
[----:B------:R-:W-:Y:S01]  /*90f0*/  LOP3.LUT R66, R89, 0xffff0000, RZ, 0xc0, !PT ;  /* 0xffff000059427812 */ /* 0x000fe200078ec0ff */
[C---:B------:R-:W-:Y:S01]  /*9100*/  FMUL R53, R78.reuse, R57 ;  /* 0x000000394e357220 */ /* 0x040fe20000400000 */
[----:B------:R-:W-:Y:S01]  /*9110*/  LOP3.LUT R0, R91, 0xffff0000, RZ, 0xc0, !PT ;  /* 0xffff00005b007812 */ /* 0x000fe200078ec0ff */
[----:B------:R-:W-:Y:S01]  /*9120*/  FMUL R7, R78, R7 ;  /* 0x000000074e077220 */ /* 0x000fe20000400000 */
[----:B-1----:R-:W-:Y:S01]  /*9130*/  LOP3.LUT R2, R96, 0xffff0000, RZ, 0xc0, !PT ;  /* 0xffff000060027812 */ /* 0x002fe200078ec0ff */
[C---:B------:R-:W-:Y:S01]  /*9140*/  FMUL R57, R78.reuse, R61 ;  /* 0x0000003d4e397220 */ /* 0x040fe20000400000 */
[----:B------:R-:W-:Y:S01]  /*9150*/  FMUL R61, R78, R65 ;  /* 0x000000414e3d7220 */ /* 0x000fe20000400000 */
[C---:B------:R-:W-:Y:S01]  /*9160*/  SHF.L.U32 R65, R90.reuse, 0x10, RZ ;  /* 0x000000105a417819 */ /* 0x040fe200000006ff */
[C---:B------:R-:W-:Y:S01]  /*9170*/  FFMA R3, R81.reuse, R64, R3 ;  /* 0x0000004051037223 */ /* 0x040fe20000000003 */
[----:B------:R-:W-:Y:S01]  /*9180*/  LOP3.LUT R64, R90, 0xffff0000, RZ, 0xc0, !PT ;  /* 0xffff00005a407812 */ /* 0x000fe200078ec0ff */
[C---:B------:R-:W-:Y:S01]  /*9190*/  FFMA R7, R81.reuse, R66, R7 ;  /* 0x0000004251077223 */ /* 0x040fe20000000007 */
[C---:B------:R-:W-:Y:S01]  /*91a0*/  FMUL R11, R78.reuse, R11 ;  /* 0x0000000b4e0b7220 */ /* 0x040fe20000400000 */
[----:B------:R-:W-:Y:S01]  /*91b0*/  FFMA R4, R81, R65, R4 ;  /* 0x0000004151047223 */ /* 0x000fe20000000004 */
[----:B------:R-:W-:Y:S01]  /*91c0*/  SHF.L.U32 R65, R91, 0x10, RZ ;  /* 0x000000105b417819 */ /* 0x000fe200000006ff */
[----:B------:R-:W-:Y:S01]  /*91d0*/  FFMA R5, R81, R64, R5 ;  /* 0x0000004051057223 */ /* 0x000fe20000000005 */
[----:B------:R-:W-:Y:S01]  /*91e0*/  F2FP.RELU.BF16.F32.PACK_AB R93, R7, R3 ;  /* 0x00000003075d723e */ /* 0x000fe200000018ff */
[----:B------:R-:W-:Y:S01]  /*91f0*/  FMUL R15, R78, R15 ;  /* 0x0000000f4e0f7220 */ /* 0x000fe20000400000 */
[----:B------:R-:W-:Y:S01]  /*9200*/  SHF.L.U32 R3, R96, 0x10, RZ ;  /* 0x0000001060037819 */ /* 0x000fe200000006ff */
[----:B------:R-:W-:Y:S01]  /*9210*/  FFMA R6, R81, R65, R6 ;  /* 0x0000004151067223 */ /* 0x000fe20000000006 */
[----:B------:R-:W-:Y:S01]  /*9220*/  F2FP.RELU.BF16.F32.PACK_AB R94, R5, R4 ;  /* 0x00000004055e723e */ /* 0x000fe200000018ff */
[----:B------:R-:W-:Y:S01]  /*9230*/  FFMA R11, R81, R0, R11 ;  /* 0x00000000510b7223 */ /* 0x000fe2000000000b */
[----:B------:R-:W-:Y:S01]  /*9240*/  SHF.L.U32 R0, R97, 0x10, RZ ;  /* 0x0000001061007819 */ /* 0x000fe200000006ff */
[C---:B------:R-:W-:Y:S01]  /*9250*/  FFMA R8, R81.reuse, R3, R8 ;  /* 0x0000000351087223 */ /* 0x040fe20000000008 */
[C---:B------:R-:W-:Y:S01]  /*9260*/  SHF.L.U32 R3, R98.reuse, 0x10, RZ ;  /* 0x0000001062037819 */ /* 0x040fe200000006ff */
[----:B------:R-:W-:Y:S01]  /*9270*/  FFMA R9, R81, R2, R9 ;  /* 0x0000000251097223 */ /* 0x000fe20000000009 */
[----:B------:R-:W-:Y:S01]  /*9280*/  LOP3.LUT R2, R97, 0xffff0000, RZ, 0xc0, !PT ;  /* 0xffff000061027812 */ /* 0x000fe200078ec0ff */
[C---:B------:R-:W-:Y:S01]  /*9290*/  FFMA R10, R81.reuse, R0, R10 ;  /* 0x00000000510a7223 */ /* 0x040fe2000000000a */
[----:B------:R-:W-:Y:S01]  /*92a0*/  LOP3.LUT R0, R98, 0xffff0000, RZ, 0xc0, !PT ;  /* 0xffff000062007812 */ /* 0x000fe200078ec0ff */
[----:B------:R-:W-:Y:S01]  /*92b0*/  FMUL R19, R78, R19 ;  /* 0x000000134e137220 */ /* 0x000fe20000400000 */
[C---:B------:R-:W-:Y:S01]  /*92c0*/  SHF.L.U32 R5, R104.reuse, 0x10, RZ ;  /* 0x0000001068057819 */ /* 0x040fe200000006ff */
[----:B------:R-:W-:Y:S01]  /*92d0*/  FFMA R15, R81, R2, R15 ;  /* 0x00000002510f7223 */ /* 0x000fe2000000000f */
[----:B------:R-:W-:Y:S01]  /*92e0*/  LOP3.LUT R2, R99, 0xffff0000, RZ, 0xc0, !PT ;  /* 0xffff000063027812 */ /* 0x000fe200078ec0ff */
[----:B------:R-:W-:Y:S01]  /*92f0*/  FFMA R12, R81, R3, R12 ;  /* 0x00000003510c7223 */ /* 0x000fe2000000000c */
[----:B------:R-:W-:Y:S01]  /*9300*/  SHF.L.U32 R3, R99, 0x10, RZ ;  /* 0x0000001063037819 */ /* 0x000fe200000006ff */
[----:B------:R-:W-:Y:S01]  /*9310*/  FFMA R13, R81, R0, R13 ;  /* 0x00000000510d7223 */ /* 0x000fe2000000000d */
[----:B------:R-:W-:Y:S01]  /*9320*/  LOP3.LUT R0, R104, 0xffff0000, RZ, 0xc0, !PT ;  /* 0xffff000068007812 */ /* 0x000fe200078ec0ff */
[----:B------:R-:W-:Y:S01]  /*9330*/  FMUL R23, R78, R23 ;  /* 0x000000174e177220 */ /* 0x000fe20000400000 */
[----:B------:R-:W-:Y:S01]  /*9340*/  LOP3.LUT R4, R107, 0xffff0000, RZ, 0xc0, !PT ;  /* 0xffff00006b047812 */ /* 0x000fe200078ec0ff */
[C---:B------:R-:W-:Y:S01]  /*9350*/  FFMA R14, R81.reuse, R3, R14 ;  /* 0x00000003510e7223 */ /* 0x040fe2000000000e */
[C---:B------:R-:W-:Y:S01]  /*9360*/  SHF.L.U32 R3, R106.reuse, 0x10, RZ ;  /* 0x000000106a037819 */ /* 0x040fe200000006ff */
[----:B------:R-:W-:Y:S01]  /*9370*/  FFMA R19, R81, R2, R19 ;  /* 0x0000000251137223 */ /* 0x000fe20000000013 */
[----:B------:R-:W-:Y:S01]  /*9380*/  SHF.L.U32 R2, R105, 0x10, RZ ;  /* 0x0000001069027819 */ /* 0x000fe200000006ff */
[----:B------:R-:W-:Y:S01]  /*9390*/  FFMA R16, R81, R5, R16 ;  /* 0x0000000551107223 */ /* 0x000fe20000000010 */
[----:B------:R-:W-:Y:S01]  /*93a0*/  SHF.L.U32 R5, R107, 0x10, RZ ;  /* 0x000000106b057819 */ /* 0x000fe200000006ff */
[----:B------:R-:W-:Y:S01]  /*93b0*/  FFMA R17, R81, R0, R17 ;  /* 0x0000000051117223 */ /* 0x000fe20000000011 */
[----:B------:R-:W-:Y:S01]  /*93c0*/  LOP3.LUT R0, R105, 0xffff0000, RZ, 0xc0, !PT ;  /* 0xffff000069007812 */ /* 0x000fe200078ec0ff */
[----:B------:R-:W-:Y:S01]  /*93d0*/  FFMA R18, R81, R2, R18 ;  /* 0x0000000251127223 */ /* 0x000fe20000000012 */
[----:B------:R-:W-:Y:S01]  /*93e0*/  LOP3.LUT R2, R106, 0xffff0000, RZ, 0xc0, !PT ;  /* 0xffff00006a027812 */ /* 0x000fe200078ec0ff */
[----:B------:R-:W-:Y:S01]  /*93f0*/  FMUL R27, R78, R27 ;  /* 0x0000001b4e1b7220 */ /* 0x000fe20000400000 */
[----:B------:R-:W-:Y:S01]  /*9400*/  F2FP.RELU.BF16.F32.PACK_AB R95, R11, R6 ;  /* 0x000000060b5f723e */ /* 0x000fe200000018ff */
[C---:B------:R-:W-:Y:S01]  /*9410*/  FFMA R23, R81.reuse, R0, R23 ;  /* 0x0000000051177223 */ /* 0x040fe20000000017 */
[----:B------:R-:W-:Y:S01]  /*9420*/  SHF.L.U32 R0, R112, 0x10, RZ ;  /* 0x0000001070007819 */ /* 0x000fe200000006ff */
[C---:B------:R-:W-:Y:S01]  /*9430*/  FFMA R20, R81.reuse, R3, R20 ;  /* 0x0000000351147223 */ /* 0x040fe20000000014 */
[----:B------:R-:W-:Y:S01]  /*9440*/  SHF.L.U32 R3, R114, 0x10, RZ ;  /* 0x0000001072037819 */ /* 0x000fe200000006ff */
        /* <DEDUP_REMOVED lines=8> */
[----:B------:R-:W-:Y:S01]  /*94d0*/  FFMA R25, R81, R2, R25 ;  /* 0x0000000251197223 */ /* 0x000fe20000000019 */
[----:B------:R-:W-:Y:S01]  /*94e0*/  LOP3.LUT R2, R114, 0xffff0000, RZ, 0xc0, !PT ;  /* 0xffff000072027812 */ /* 0x000fe200078ec0ff */
[C---:B------:R-:W-:Y:S01]  /*94f0*/  FMUL R31, R78.reuse, R31 ;  /* 0x0000001f4e1f7220 */ /* 0x040fe20000400000 */
[----:B------:R-:W-:Y:S01]  /*9500*/  F2FP.RELU.BF16.F32.PACK_AB R8, R9, R8 ;  /* 0x000000080908723e */ /* 0x000fe200000018ff */
[----:B------:R-:W-:Y:S01]  /*9510*/  FFMA R26, R81, R0, R26 ;  /* 0x00000000511a7223 */ /* 0x000fe2000000001a */
[----:B------:R-:W-:Y:S01]  /*9520*/  LOP3.LUT R0, R113, 0xffff0000, RZ, 0xc0, !PT ;  /* 0xffff000071007812 */ /* 0x000fe200078ec0ff */
[C---:B------:R-:W-:Y:S01]  /*9530*/  FMUL R35, R78.reuse, R35 ;  /* 0x000000234e237220 */ /* 0x040fe20000400000 */
[----:B------:R-:W-:Y:S01]  /*9540*/  F2FP.RELU.BF16.F32.PACK_AB R9, R15, R10 ;  /* 0x0000000a0f09723e */ /* 0x000fe200000018ff */
[----:B------:R-:W-:Y:S01]  /*9550*/  FMUL R39, R78, R39 ;  /* 0x000000274e277220 */ /* 0x000fe20000400000 */
[----:B------:R-:W-:Y:S01]  /*9560*/  F2FP.RELU.BF16.F32.PACK_AB R10, R13, R12 ;  /* 0x0000000c0d0a723e */ /* 0x000fe200000018ff */
[C---:B------:R-:W-:Y:S01]  /*9570*/  FFMA R31, R81.reuse, R0, R31 ;  /* 0x00000000511f7223 */ /* 0x040fe2000000001f */
[C---:B------:R-:W-:Y:S01]  /*9580*/  SHF.L.U32 R0, R120.reuse, 0x10, RZ ;  /* 0x0000001078007819 */ /* 0x040fe200000006ff */
[----:B------:R-:W-:Y:S01]  /*9590*/  FFMA R28, R81, R3, R28 ;  /* 0x00000003511c7223 */ /* 0x000fe2000000001c */
[----:B------:R-:W-:Y:S01]  /*95a0*/  SHF.L.U32 R3, R121, 0x10, RZ ;  /* 0x0000001079037819 */ /* 0x000fe200000006ff */
        /* <DEDUP_REMOVED lines=8> */
[----:B------:R-:W-:Y:S01]  /*9630*/  FFMA R33, R81, R2, R33 ;  /* 0x0000000251217223 */ /* 0x000fe20000000021 */
[----:B------:R-:W-:Y:S01]  /*9640*/  LOP3.LUT R2, R123, 0xffff0000, RZ, 0xc0, !PT ;  /* 0xffff00007b027812 */ /* 0x000fe200078ec0ff */
[C---:B------:R-:W-:Y:S01]  /*9650*/  FFMA R34, R81.reuse, R3, R34 ;  /* 0x0000000351227223 */ /* 0x040fe20000000022 */
[C---:B------:R-:W-:Y:S01]  /*9660*/  SHF.L.U32 R3, R122.reuse, 0x10, RZ ;  /* 0x000000107a037819 */ /* 0x040fe200000006ff */
[----:B------:R-:W-:Y:S01]  /*9670*/  FFMA R39, R81, R0, R39 ;  /* 0x0000000051277223 */ /* 0x000fe20000000027 */
[----:B------:R-:W-:Y:S01]  /*9680*/  LOP3.LUT R0, R122, 0xffff0000, RZ, 0xc0, !PT ;  /* 0xffff00007a007812 */ /* 0x000fe200078ec0ff */
[----:B------:R-:W-:Y:S01]  /*9690*/  FMUL R43, R78, R43 ;  /* 0x0000002b4e2b7220 */ /* 0x000fe20000400000 */
[----:B------:R-:W-:Y:S01]  /*96a0*/  F2FP.RELU.BF16.F32.PACK_AB R16, R17, R16 ;  /* 0x000000101110723e */ /* 0x000fe200000018ff */
[----:B------:R-:W-:Y:S01]  /*96b0*/  FFMA R36, R81, R3, R36 ;  /* 0x0000000351247223 */ /* 0x000fe20000000024 */
[----:B------:R-:W-:Y:S01]  /*96c0*/  SHF.L.U32 R3, R129, 0x10, RZ ;  /* 0x0000001081037819 */ /* 0x000fe200000006ff */
[C---:B------:R-:W-:Y:S01]  /*96d0*/  FFMA R37, R81.reuse, R0, R37 ;  /* 0x0000000051257223 */ /* 0x040fe20000000025 */
[C---:B------:R-:W-:Y:S01]  /*96e0*/  SHF.L.U32 R0, R128.reuse, 0x10, RZ ;  /* 0x0000001080007819 */ /* 0x040fe200000006ff */
[----:B------:R-:W-:Y:S01]  /*96f0*/  FFMA R38, R81, R5, R38 ;  /* 0x0000000551267223 */ /* 0x000fe20000000026 */
[----:B------:R-:W-:Y:S01]  /*9700*/  F2FP.RELU.BF16.F32.PACK_AB R17, R23, R18 ;  /* 0x000000121711723e */ /* 0x000fe200000018ff */
[----:B------:R1:W-:Y:S01]  /*9710*/  STS.128 [R186+UR46+0x8400], R92 ;  /* 0x0084005cba007988 */ /* 0x0003e20008000c2e */
[----:B------:R-:W-:Y:S01]  /*9720*/  SHF.L.U32 R5, R131, 0x10, RZ ;  /* 0x0000001083057819 */ /* 0x000fe200000006ff */
[C---:B------:R-:W-:Y:S01]  /*9730*/  FFMA R43, R81.reuse, R2, R43 ;  /* 0x00000002512b7223 */ /* 0x040fe2000000002b */
[----:B------:R-:W-:Y:S01]  /*9740*/  LOP3.LUT R2, R128, 0xffff0000, RZ, 0xc0, !PT ;  /* 0xffff000080027812 */ /* 0x000fe200078ec0ff */
[----:B------:R-:W-:Y:S01]  /*9750*/  FFMA R40, R81, R0, R40 ;  /* 0x0000000051287223 */ /* 0x000fe20000000028 */
[----:B------:R-:W-:Y:S01]  /*9760*/  LOP3.LUT R0, R129, 0xffff0000, RZ, 0xc0, !PT ;  /* 0xffff000081007812 */ /* 0x000fe200078ec0ff */
[----:B------:R-:W-:Y:S01]  /*9770*/  FMUL R47, R78, R47 ;  /* 0x0000002f4e2f7220 */ /* 0x000fe20000400000 */
[----:B------:R-:W-:Y:S01]  /*9780*/  F2FP.RELU.BF16.F32.PACK_AB R18, R21, R20 ;  /* 0x000000141512723e */ /* 0x000fe200000018ff */
[C---:B------:R-:W-:Y:S01]  /*9790*/  FFMA R41, R81.reuse, R2, R41 ;  /* 0x0000000251297223 */ /* 0x040fe20000000029 */
[C---:B------:R-:W-:Y:S01]  /*97a0*/  LOP3.LUT R2, R130.reuse, 0xffff0000, RZ, 0xc0, !PT ;  /* 0xffff000082027812 */ /* 0x040fe200078ec0ff */
[----:B------:R-:W-:Y:S01]  /*97b0*/  FFMA R42, R81, R3, R42 ;  /* 0x00000003512a7223 */ /* 0x000fe2000000002a */
[----:B------:R-:W-:Y:S01]  /*97c0*/  SHF.L.U32 R3, R130, 0x10, RZ ;  /* 0x0000001082037819 */ /* 0x000fe200000006ff */
[----:B------:R1:W-:Y:S01]  /*97d0*/  STS.128 [R185+0x8400], R8 ;  /* 0x00840008b9007388 */ /* 0x0003e20000000c00 */
[----:B------:R-:W-:Y:S01]  /*97e0*/  F2FP.RELU.BF16.F32.PACK_AB R19, R27, R22 ;  /* 0x000000161b13723e */ /* 0x000fe200000018ff */
[----:B------:R-:W-:Y:S01]  /*97f0*/  FFMA R47, R81, R0, R47 ;  /* 0x00000000512f7223 */ /* 0x000fe2000000002f */
[----:B------:R-:W-:Y:S01]  /*9800*/  LOP3.LUT R0, R131, 0xffff0000, RZ, 0xc0, !PT ;  /* 0xffff000083007812 */ /* 0x000fe200078ec0ff */
[----:B------:R-:W-:Y:S01]  /*9810*/  FMUL R51, R78, R51 ;  /* 0x000000334e337220 */ /* 0x000fe20000400000 */
[----:B------:R-:W-:Y:S01]  /*9820*/  F2FP.RELU.BF16.F32.PACK_AB R24, R25, R24 ;  /* 0x000000181918723e */ /* 0x000fe200000018ff */
[C---:B------:R-:W-:Y:S01]  /*9830*/  FFMA R44, R81.reuse, R3, R44 ;  /* 0x00000003512c7223 */ /* 0x040fe2000000002c */
[C---:B------:R-:W-:Y:S01]  /*9840*/  SHF.L.U32 R3, R136.reuse, 0x10, RZ ;  /* 0x0000001088037819 */ /* 0x040fe200000006ff */
[----:B------:R-:W-:Y:S01]  /*9850*/  FFMA R45, R81, R2, R45 ;  /* 0x00000002512d7223 */ /* 0x000fe2000000002d */
[----:B------:R-:W-:Y:S01]  /*9860*/  F2FP.RELU.BF16.F32.PACK_AB R25, R31, R26 ;  /* 0x0000001a1f19723e */ /* 0x000fe200000018ff */
[----:B------:R-:W-:Y:S01]  /*9870*/  FFMA R46, R81, R5, R46 ;  /* 0x00000005512e7223 */ /* 0x000fe2000000002e */
[----:B------:R-:W-:Y:S01]  /*9880*/  SHF.L.U32 R5, R137, 0x10, RZ ;  /* 0x0000001089057819 */ /* 0x000fe200000006ff */
[----:B------:R1:W-:Y:S01]  /*9890*/  STS.128 [R184+0x8400], R16 ;  /* 0x00840010b8007388 */ /* 0x0003e20000000c00 */
[----:B------:R-:W-:Y:S01]  /*98a0*/  F2FP.RELU.BF16.F32.PACK_AB R26, R29, R28 ;  /* 0x0000001c1d1a723e */ /* 0x000fe200000018ff */
[C---:B------:R-:W-:Y:S01]  /*98b0*/  FFMA R51, R81.reuse, R0, R51 ;  /* 0x0000000051337223 */ /* 0x040fe20000000033 */
[----:B------:R-:W-:Y:S01]  /*98c0*/  LOP3.LUT R0, R136, 0xffff0000, RZ, 0xc0, !PT ;  /* 0xffff000088007812 */ /* 0x000fe200078ec0ff */
[----:B------:R-:W-:Y:S01]  /*98d0*/  FFMA R48, R81, R3, R48 ;  /* 0x0000000351307223 */ /* 0x000fe20000000030 */
[----:B------:R-:W-:Y:S01]  /*98e0*/  F2FP.RELU.BF16.F32.PACK_AB R27, R35, R30 ;  /* 0x0000001e231b723e */ /* 0x000fe200000018ff */
[----:B------:R-:W-:Y:S01]  /*98f0*/  FMUL R55, R78, R55 ;  /* 0x000000374e377220 */ /* 0x000fe20000400000 */
[----:B------:R-:W-:Y:S01]  /*9900*/  LOP3.LUT R2, R137, 0xffff0000, RZ, 0xc0, !PT ;  /* 0xffff000089027812 */ /* 0x000fe200078ec0ff */
[C---:B------:R-:W-:Y:S01]  /*9910*/  FFMA R49, R81.reuse, R0, R49 ;  /* 0x0000000051317223 */ /* 0x040fe20000000031 */
[C---:B------:R-:W-:Y:S01]  /*9920*/  SHF.L.U32 R0, R138.reuse, 0x10, RZ ;  /* 0x000000108a007819 */ /* 0x040fe200000006ff */
[----:B------:R-:W-:Y:S01]  /*9930*/  FFMA R50, R81, R5, R50 ;  /* 0x0000000551327223 */ /* 0x000fe20000000032 */
[----:B------:R-:W-:Y:S01]  /*9940*/  F2FP.RELU.BF16.F32.PACK_AB R32, R33, R32 ;  /* 0x000000202120723e */ /* 0x000fe200000018ff */
[----:B------:R1:W-:Y:S01]  /*9950*/  STS.128 [R182+0x8400], R24 ;  /* 0x00840018b6007388 */ /* 0x0003e20000000c00 */
[----:B------:R-:W-:Y:S01]  /*9960*/  F2FP.RELU.BF16.F32.PACK_AB R33, R39, R34 ;  /* 0x000000222721723e */ /* 0x000fe200000018ff */
[C---:B------:R-:W-:Y:S01]  /*9970*/  FFMA R55, R81.reuse, R2, R55 ;  /* 0x0000000251377223 */ /* 0x040fe20000000037 */
[----:B------:R-:W-:Y:S01]  /*9980*/  LOP3.LUT R2, R138, 0xffff0000, RZ, 0xc0, !PT ;  /* 0xffff00008a027812 */ /* 0x000fe200078ec0ff */
[----:B------:R-:W-:Y:S01]  /*9990*/  FFMA R52, R81, R0, R52 ;  /* 0x0000000051347223 */ /* 0x000fe20000000034 */
[----:B------:R-:W-:Y:S01]  /*99a0*/  SHF.L.U32 R3, R139, 0x10, RZ ;  /* 0x000000108b037819 */ /* 0x000fe200000006ff */
[C---:B------:R-:W-:Y:S01]  /*99b0*/  FMUL R59, R78.reuse, R59 ;  /* 0x0000003b4e3b7220 */ /* 0x040fe20000400000 */
[----:B------:R-:W-:Y:S01]  /*99c0*/  F2FP.RELU.BF16.F32.PACK_AB R34, R37, R36 ;  /* 0x000000242522723e */ /* 0x000fe200000018ff */
[----:B------:R-:W-:Y:S01]  /*99d0*/  FFMA R53, R81, R2, R53 ;  /* 0x0000000251357223 */ /* 0x000fe20000000035 */
[----:B------:R-:W-:Y:S01]  /*99e0*/  F2FP.RELU.BF16.F32.PACK_AB R35, R43, R38 ;  /* 0x000000262b23723e */ /* 0x000fe200000018ff */
[----:B------:R-:W-:Y:S01]  /*99f0*/  FFMA R54, R81, R3, R54 ;  /* 0x0000000351367223 */ /* 0x000fe20000000036 */
[----:B------:R-:W-:Y:S01]  /*9a00*/  LOP3.LUT R0, R139, 0xffff0000, RZ, 0xc0, !PT ;  /* 0xffff00008b007812 */ /* 0x000fe200078ec0ff */
[----:B------:R-:W-:Y:S01]  /*9a10*/  FMUL R63, R78, R63 ;  /* 0x0000003f4e3f7220 */ /* 0x000fe20000400000 */
[----:B------:R-:W-:Y:S01]  /*9a20*/  F2FP.RELU.BF16.F32.PACK_AB R40, R41, R40 ;  /* 0x000000282928723e */ /* 0x000fe200000018ff */
[----:B------:R1:W-:Y:S01]  /*9a30*/  STS.128 [R181+0x8400], R32 ;  /* 0x00840020b5007388 */ /* 0x0003e20000000c00 */
[C---:B------:R-:W-:Y:S01]  /*9a40*/  SHF.L.U32 R3, R144.reuse, 0x10, RZ ;  /* 0x0000001090037819 */ /* 0x040fe200000006ff */
[----:B------:R-:W-:Y:S01]  /*9a50*/  FFMA R59, R81, R0, R59 ;  /* 0x00000000513b7223 */ /* 0x000fe2000000003b */
[----:B------:R-:W-:Y:S01]  /*9a60*/  LOP3.LUT R2, R144, 0xffff0000, RZ, 0xc0, !PT ;  /* 0xffff000090027812 */ /* 0x000fe200078ec0ff */
[----:B------:R-:W-:Y:S01]  /*9a70*/  FMUL R67, R78, R67 ;  /* 0x000000434e437220 */ /* 0x000fe20000400000 */
[----:B------:R-:W-:Y:S01]  /*9a80*/  F2FP.RELU.BF16.F32.PACK_AB R41, R47, R42 ;  /* 0x0000002a2f29723e */ /* 0x000fe200000018ff */
[----:B------:R-:W-:Y:S01]  /*9a90*/  FFMA R56, R81, R3, R56 ;  /* 0x0000000351387223 */ /* 0x000fe20000000038 */
[----:B------:R-:W-:Y:S01]  /*9aa0*/  SHF.L.U32 R5, R145, 0x10, RZ ;  /* 0x0000001091057819 */ /* 0x000fe200000006ff */
[----:B------:R-:W-:Y:S01]  /*9ab0*/  FFMA R57, R81, R2, R57 ;  /* 0x0000000251397223 */ /* 0x000fe20000000039 */
[----:B------:R-:W-:Y:S02]  /*9ac0*/  F2FP.RELU.BF16.F32.PACK_AB R42, R45, R44 ;  /* 0x0000002c2d2a723e */ /* 0x000fe400000018ff */
[----:B------:R-:W-:Y:S01]  /*9ad0*/  F2FP.RELU.BF16.F32.PACK_AB R43, R51, R46 ;  /* 0x0000002e332b723e */ /* 0x000fe200000018ff */
[----:B------:R-:W-:Y:S01]  /*9ae0*/  FFMA R58, R81, R5, R58 ;  /* 0x00000005513a7223 */ /* 0x000fe2000000003a */
[----:B------:R-:W-:Y:S02]  /*9af0*/  LOP3.LUT R0, R145, 0xffff0000, RZ, 0xc0, !PT ;  /* 0xffff000091007812 */ /* 0x000fe400078ec0ff */
[C---:B------:R-:W-:Y:S01]  /*9b00*/  SHF.L.U32 R3, R146.reuse, 0x10, RZ ;  /* 0x0000001092037819 */ /* 0x040fe200000006ff */
[----:B------:R1:W-:Y:S01]  /*9b10*/  STS.128 [R180+0x8400], R40 ;  /* 0x00840028b4007388 */ /* 0x0003e20000000c00 */
        /* <DEDUP_REMOVED lines=8> */
[----:B------:R-:W-:Y:S02]  /*9ba0*/  F2FP.RELU.BF16.F32.PACK_AB R49, R55, R50 ;  /* 0x000000323731723e */ /* 0x000fe400000018ff */
[----:B------:R-:W-:Y:S01]  /*9bb0*/  F2FP.RELU.BF16.F32.PACK_AB R50, R53, R52 ;  /* 0x000000343532723e */ /* 0x000fe200000018ff */
[----:B------:R-:W-:Y:S01]  /*9bc0*/  FFMA R67, R81, R4, R67 ;  /* 0x0000000451437223 */ /* 0x000fe20000000043 */
[----:B------:R-:W-:Y:S02]  /*9bd0*/  F2FP.RELU.BF16.F32.PACK_AB R51, R59, R54 ;  /* 0x000000363b33723e */ /* 0x000fe400000018ff */
[----:B------:R-:W-:Y:S02]  /*9be0*/  F2FP.RELU.BF16.F32.PACK_AB R56, R57, R56 ;  /* 0x000000383938723e */ /* 0x000fe400000018ff */
        /* <DEDUP_REMOVED lines=12> */
[----:B--2---:R-:W2:Y:S02]  /*9cb0*/  FENCE.VIEW.ASYNC.S ;  /* 0x00000000000073c6 */ /* 0x004ea40000000000 */
[----:B--2---:R-:W-:Y:S06]  /*9cc0*/  BAR.SYNC.DEFER_BLOCKING 0x1, 0x80 ;  /* 0x0042000000007b1d */ /* 0x004fec0000010000 */
        /* <DEDUP_REMOVED lines=9> */
[----:B--2---:R-:W-:Y:S04]  /*9d60*/  DEPBAR.LE SB0, 0x1 ;  /* 0x000080400000791a */ /* 0x004fe80000000000 */
.L_x_134:
[----:B------:R-:W-:Y:S05]  /*9d70*/  BSYNC.RECONVERGENT B0 ;  /* 0x0000000000007941 */ /* 0x000fea0003800200 */
.L_x_133:
[----:B------:R-:W-:Y:S01]  /*9d80*/  BAR.SYNC.DEFER_BLOCKING 0x1, 0x80 ;  /* 0x0042000000007b1d */ /* 0x000fe20000010000 */
[----:B------:R-:W-:Y:S04]  /*9d90*/  UIADD3 UR49, UPT, UPT, UR40, 0x1, URZ ;  /* 0x0000000128317890 */ /* 0x000fe8000fffe0ff */
[----:B------:R-:W-:Y:S04]  /*9da0*/  UISETP.NE.AND UP0, UPT, UR49, 0x4, UPT ;  /* 0x000000043100788c */ /* 0x000fe8000bf05270 */
[----:B------:R-:W-:Y:S01]  /*9db0*/  USEL UR49, UR49, URZ, UP0 ;  /* 0x000000ff31317287 */ /* 0x000fe20008000000 */
[----:B------:R2:W-:Y:S01]  /*9dc0*/  @!P6 SYNCS.ARRIVE.TRANS64.RED.A1T0 RZ, [R84+URZ], RZ ;  /* 0x000000ff54ffe9a7 */ /* 0x0005e200081004ff */
[----:B------:R-:W-:Y:S01]  /*9dd0*/  BSSY B1, `(.L_x_135) ;  /* 0x000001f000017945 */ /* 0x000fe20003800000 */
[----:B------:R-:W3:Y:S02]  /*9de0*/  @!P6 SYNCS.PHASECHK.TRANS64.TRYWAIT P0, [R3+URZ+0x50], R0 ;  /* 0x000050000300e5a7 */ /* 0x000ee400080011ff */
[----:B---3--:R-:W-:Y:S01]  /*9df0*/  @!P6 SEL R101, RZ, 0x1, !P0 ;  /* 0x00000001ff65e807 */ /* 0x008fe20004000000 */
[----:B--2---:R-:W-:Y:S06]  /*9e00*/  @P6 BRA `(.L_x_136) ;  /* 0x00000000006c6947 */ /* 0x004fec0003800000 */
[----:B------:R-:W-:Y:S01]  /*9e10*/  ISETP.NE.AND P1, PT, R103, RZ, PT ;  /* 0x000000ff6700720c */ /* 0x000fe20003f25270 */
[----:B------:R-:W-:Y:S01]  /*9e20*/  BSSY B0, `(.L_x_137) ;  /* 0x000000b000007945 */ /* 0x000fe20003800000 */
[----:B------:R-:W-:Y:S11]  /*9e30*/  ISETP.NE.AND P0, PT, R101, RZ, PT ;  /* 0x000000ff6500720c */ /* 0x000ff60003f05270 */
[----:B------:R-:W-:Y:S05]  /*9e40*/  @P1 IMAD R87, R87, 0x4000, R186 ;  /* 0x0000400057571824 */ /* 0x000fea00078e02ba */
[----:B-1----:R-:W-:Y:S04]  /*9e50*/  @P1 IADD3 R9, PT, PT, R87, UR46, RZ ;  /* 0x0000002e57091c10 */ /* 0x002fe8000fffe0ff */
[----:B------:R-:W-:Y:S01]  /*9e60*/  @P1 IADD3 R7, PT, PT, R102, R9, RZ ;  /* 0x0000000966071210 */ /* 0x000fe20007ffe0ff */
[--C-:B------:R-:W-:Y:S02]  /*9e70*/  @P1 IMAD.IADD R5, R100, 0x1, R9.reuse ;  /* 0x0000000164051824 */ /* 0x100fe400078e0209 */
[----:B------:R-:W-:Y:S01]  /*9e80*/  @P1 IMAD.IADD R2, R108, 0x1, R9 ;  /* 0x000000016c021824 */ /* 0x000fe200078e0209 */
[----:B------:R-:W-:Y:S06]  /*9e90*/  @P0 BRA `(.L_x_138) ;  /* 0x00000000000c0947 */ /* 0x000fec0003800000 */
[----:B------:R-:W-:Y:S04]  /*9ea0*/  SHF.L.U32 R0, R171, 0x1f, RZ ;  /* 0x0000001fab007819 */ /* 0x000fe800000006ff */
[----:B------:R-:W1:Y:S02]  /*9eb0*/  SYNCS.PHASECHK.TRANS64.TRYWAIT P0, [R3+URZ+0x50], R0 ;  /* 0x00005000030075a7 */ /* 0x000e6400080011ff */
[----:B-1----:R-:W-:Y:S05]  /*9ec0*/  @!P0 BRA `(.L_x_139) ;  /* 0x0000002000888947 */ /* 0x002fea0003800000 */
.L_x_138:
[----:B------:R-:W-:Y:S05]  /*9ed0*/  BSYNC B0 ;  /* 0x0000000000007941 */ /* 0x000fea0003800000 */
.L_x_137:
[----:B------:R-:W-:Y:S11]  /*9ee0*/  ISETP.NE.AND P0, PT, R103, RZ, PT ;  /* 0x000000ff6700720c */ /* 0x000ff60003f05270 */
[----:B------:R-:W-:Y:S02]  /*9ef0*/  @!UPT UIADD3 URZ, UPT, UPT, URZ, URZ, URZ ;  /* 0x000000fffffff290 */ /* 0x000fe4000fffe0ff */
[----:B------:R2:W3:Y:S01]  /*9f00*/  @P0 LDS.128 R88, [R87+UR46+0x400] ;  /* 0x0004002e57580984 */ /* 0x0004e20008000c00 */
[----:B-1----:R-:W-:Y:S01]  /*9f10*/  @P0 IMAD.IADD R3, R102, 0x1, R5 ;  /* 0x0000000166030824 */ /* 0x002fe200078e0205 */
[C---:B------:R-:W-:Y:S01]  /*9f20*/  @P0 IADD3 R4, PT, PT, R108.reuse, R5, RZ ;  /* 0x000000056c040210 */ /* 0x040fe20007ffe0ff */
[C---:B------:R-:W-:Y:S01]  /*9f30*/  @P0 IMAD.IADD R0, R108.reuse, 0x1, R7 ;  /* 0x000000016c000824 */ /* 0x040fe200078e0207 */
[----:B------:R2:W4:Y:S02]  /*9f40*/  @P0 LDS.128 R96, [R2+0x400] ;  /* 0x0004000002600984 */ /* 0x0005240000000c00 */
[----:B------:R-:W-:Y:S02]  /*9f50*/  @P0 IADD3 R108, PT, PT, R108, R3, RZ ;  /* 0x000000036c6c0210 */ /* 0x000fe40007ffe0ff */
[----:B------:R2:W1:Y:S04]  /*9f60*/  @P0 LDS.128 R104, [R7+0x400] ;  /* 0x0004000007680984 */ /* 0x0004680000000c00 */
[----:B------:R2:W1:Y:S04]  /*9f70*/  @P0 LDS.128 R112, [R0+0x400] ;  /* 0x0004000000700984 */ /* 0x0004680000000c00 */
[----:B------:R2:W1:Y:S04]  /*9f80*/  @P0 LDS.128 R120, [R5+0x400] ;  /* 0x0004000005780984 */ /* 0x0004680000000c00 */
[----:B------:R2:W1:Y:S04]  /*9f90*/  @P0 LDS.128 R128, [R4+0x400] ;  /* 0x0004000004800984 */ /* 0x0004680000000c00 */
[----:B------:R2:W1:Y:S04]  /*9fa0*/  @P0 LDS.128 R136, [R3+0x400] ;  /* 0x0004000003880984 */ /* 0x0004680000000c00 */
[----:B------:R2:W1:Y:S02]  /*9fb0*/  @P0 LDS.128 R144, [R108+0x400] ;  /* 0x000400006c900984 */ /* 0x0004640000000c00 */
.L_x_136:
[----:B------:R-:W-:Y:S05]  /*9fc0*/  BSYNC B1 ;  /* 0x0000000000017941 */ /* 0x000fea0003800000 */
.L_x_135:
[----:B--2---:R-:W-:Y:S05]  /*9fd0*/  VIADD R3, R80, 0xc0 ;  /* 0x000000c050037836 */ /* 0x004fea0000000000 */
[----:B------:R-:W-:Y:S04]  /*9fe0*/  SHF.R.U32.HI R3, RZ, 0x15, R3 ;  /* 0x00000015ff037819 */ /* 0x000fe80000011603 */
[----:B------:R-:W-:Y:S11]  /*9ff0*/  LOP3.LUT P0, RZ, R3, 0x3, R166, 0x48, !PT ;  /* 0x0000000303ff7812 */ /* 0x000ff600078048a6 */
[----:B------:R-:W-:Y:S02]  /*a000*/  @!UPT UIADD3 URZ, UPT, UPT, URZ, URZ, URZ ;  /* 0x000000fffffff290 */ /* 0x000fe4000fffe0ff */
[----:B------:R-:W-:Y:S05]  /*a010*/  @!P0 BRA `(.L_x_140) ;  /* 0x0000000000408947 */ /* 0x000fea0003800000 */
[----:B------:R-:W2:Y:S01]  /*a020*/  LDCU.64 UR8, c[0x4][0x70] ;  /* 0x01000e00ff0877ac */ /* 0x000ea20008000a00 */
[----:B------:R-:W-:Y:S01]  /*a030*/  MOV R3, 0x0 ;  /* 0x0000000000037802 */ /* 0x000fe20000000f00 */
[----:B------:R-:W-:Y:S02]  /*a040*/  HFMA2 R12, -RZ, RZ, 0, 5.9604644775390625e-08 ;  /* 0x00000001ff0c7431 */ /* 0x000fe400000001ff */
[----:B-1----:R-:W-:Y:S02]  /*a050*/  IMAD.MOV.U32 R8, RZ, RZ, 0x192 ;  /* 0x00000192ff087424 */ /* 0x002fe400078e00ff */
[----:B------:R-:W-:Y:S01]  /*a060*/  IMAD.MOV.U32 R13, RZ, RZ, RZ ;  /* 0x000000ffff0d7224 */ /* 0x000fe200078e00ff */
[----:B------:R-:W1:Y:S01]  /*a070*/  LDCU.64 UR6, c[0x4][0x78] ;  /* 0x01000f00ff0677ac */ /* 0x000e620008000a00 */
[----:B------:R-:W3:Y:S01]  /*a080*/  LDC.64 R2, c[0x4][R3] ;  /* 0x0100000003027b82 */ /* 0x000ee20000000a00 */
[----:B------:R-:W5:Y:S01]  /*a090*/  LDCU.64 UR4, c[0x4][0x10] ;  /* 0x01000200ff0477ac */ /* 0x000f620008000a00 */
[----:B--2---:R-:W-:Y:S01]  /*a0a0*/  MOV R5, UR9 ;  /* 0x0000000900057c02 */ /* 0x004fe20008000f00 */
[----:B------:R-:W-:Y:S01]  /*a0b0*/  IMAD.U32 R4, RZ, RZ, UR8 ;  /* 0x00000008ff047e24 */ /* 0x000fe2000f8e00ff */
[----:B-1----:R-:W-:Y:S01]  /*a0c0*/  MOV R7, UR7 ;  /* 0x0000000700077c02 */ /* 0x002fe20008000f00 */
[----:B------:R-:W-:Y:S01]  /*a0d0*/  IMAD.U32 R6, RZ, RZ, UR6 ;  /* 0x00000006ff067e24 */ /* 0x000fe2000f8e00ff */
[----:B-----5:R-:W-:Y:S01]  /*a0e0*/  MOV R11, UR5 ;  /* 0x00000005000b7c02 */ /* 0x020fe20008000f00 */
[----:B------:R-:W-:Y:S02]  /*a0f0*/  IMAD.U32 R10, RZ, RZ, UR4 ;  /* 0x00000004ff0a7e24 */ /* 0x000fe4000f8e00ff */
[----:B------:R-:W-:Y:S07]  /*a100*/  LEPC R20, `(.L_x_140) ;  /* 0x000000001014794e */ /* 0x000fee0000000000 */
[----:B---34-:R-:W-:Y:S05]  /*a110*/  CALL.ABS.NOINC R2 ;  /* 0x0000000002007343 */ /* 0x018fea0003c00000 */
.L_x_140:
[----:B------:R-:W-:Y:S01]  /*a120*/  ISETP.NE.AND P0, PT, R174, RZ, PT ;  /* 0x000000ffae00720c */ /* 0x000fe20003f05270 */
[----:B------:R-:W-:Y:S05]  /*a130*/  WARPSYNC.ALL ;  /* 0x0000000000007948 */ /* 0x000fea0003800000 */
[----:B------:R-:W-:Y:S01]  /*a140*/  R2UR UR4, R80 ;  /* 0x00000000500472ca */ /* 0x000fe200000e0000 */
[----:B------:R-:W-:Y:S01]  /*a150*/  BSSY.RECONVERGENT B0, `(.L_x_141) ;  /* 0x00000ff000007945 */ /* 0x000fe20003800200 */
[C---:B---3--:R-:W-:Y:S02]  /*a160*/  SHF.L.U32 R82, R88.reuse, 0x10, RZ ;  /* 0x0000001058527819 */ /* 0x048fe400000006ff */
[----:B------:R-:W-:Y:S02]  /*a170*/  LOP3.LUT R84, R88, 0xffff0000, RZ, 0xc0, !PT ;  /* 0xffff000058547812 */ /* 0x000fe400078ec0ff */
[C---:B------:R-:W-:Y:S02]  /*a180*/  SHF.L.U32 R83, R89.reuse, 0x10, RZ ;  /* 0x0000001059537819 */ /* 0x040fe400000006ff */
[----:B------:R-:W-:Y:S02]  /*a190*/  LOP3.LUT R86, R89, 0xffff0000, RZ, 0xc0, !PT ;  /* 0xffff000059567812 */ /* 0x000fe400078ec0ff */
[C---:B------:R-:W-:Y:S02]  /*a1a0*/  SHF.L.U32 R85, R90.reuse, 0x10, RZ ;  /* 0x000000105a557819 */ /* 0x040fe400000006ff */
[----:B------:R-:W-:Y:S01]  /*a1b0*/  LOP3.LUT R88, R90, 0xffff0000, RZ, 0xc0, !PT ;  /* 0xffff00005a587812 */ /* 0x000fe200078ec0ff */
[----:B-1----:R-:W1:Y:S01]  /*a1c0*/  LDTM.x64 R4, tmem[UR4+0xc0] ;  /* 0x0000c004000479ee */ /* 0x002e620008340000 */
[C---:B------:R-:W-:Y:S01]  /*a1d0*/  SHF.L.U32 R87, R91.reuse, 0x10, RZ ;  /* 0x000000105b577819 */ /* 0x040fe200000006ff */
[----:B------:R-:W-:Y:S01]  /*a1e0*/  NOP ;  /* 0x0000000000007918 */ /* 0x000fe20000000000 */
[----:B------:R-:W-:Y:S02]  /*a1f0*/  LOP3.LUT R90, R91, 0xffff0000, RZ, 0xc0, !PT ;  /* 0xffff00005b5a7812 */ /* 0x000fe400078ec0ff */
[C---:B----4-:R-:W-:Y:S02]  /*a200*/  SHF.L.U32 R89, R96.reuse, 0x10, RZ ;  /* 0x0000001060597819 */ /* 0x050fe400000006ff */
[----:B------:R-:W-:Y:S02]  /*a210*/  LOP3.LUT R91, R96, 0xffff0000, RZ, 0xc0, !PT ;  /* 0xffff0000605b7812 */ /* 0x000fe400078ec0ff */
[C---:B------:R-:W-:Y:S02]  /*a220*/  SHF.L.U32 R92, R97.reuse, 0x10, RZ ;  /* 0x00000010615c7819 */ /* 0x040fe400000006ff */
[----:B------:R-:W-:Y:S02]  /*a230*/  LOP3.LUT R94, R97, 0xffff0000, RZ, 0xc0, !PT ;  /* 0xffff0000615e7812 */ /* 0x000fe400078ec0ff */
[C---:B------:R-:W-:Y:S02]  /*a240*/  SHF.L.U32 R93, R98.reuse, 0x10, RZ ;  /* 0x00000010625d7819 */ /* 0x040fe400000006ff */
[----:B------:R-:W-:Y:S02]  /*a250*/  LOP3.LUT R96, R98, 0xffff0000, RZ, 0xc0, !PT ;  /* 0xffff000062607812 */ /* 0x000fe400078ec0ff */
[----:B------:R-:W-:Y:S02]  /*a260*/  SHF.L.U32 R95, R99, 0x10, RZ ;  /* 0x00000010635f7819 */ /* 0x000fe400000006ff */
[----:B------:R-:W-:Y:S02]  /*a270*/  IADD3 R187, PT, PT, R187, 0xd0, RZ ;  /* 0x000000d0bbbb7810 */ /* 0x000fe40007ffe0ff */
[----:B------:R-:W-:Y:S02]  /*a280*/  LOP3.LUT R98, R99, 0xffff0000, RZ, 0xc0, !PT ;  /* 0xffff000063627812 */ /* 0x000fe400078ec0ff */
[----:B------:R-:W-:Y:S01]  /*a290*/  SHF.L.U32 R97, R104, 0x10, RZ ;  /* 0x0000001068617819 */ /* 0x000fe200000006ff */
[----:B-1----:R-:W-:Y:S01]  /*a2a0*/  FMUL R4, R78, R4 ;  /* 0x000000044e047220 */ /* 0x002fe20000400000 */
[----:B------:R-:W-:Y:S01]  /*a2b0*/  LOP3.LUT R100, R104, 0xffff0000, RZ, 0xc0, !PT ;  /* 0xffff000068647812 */ /* 0x000fe200078ec0ff */
[C---:B------:R-:W-:Y:S01]  /*a2c0*/  FMUL R5, R78.reuse, R5 ;  /* 0x000000054e057220 */ /* 0x040fe20000400000 */
[----:B------:R-:W-:Y:S01]  /*a2d0*/  SHF.L.U32 R99, R105, 0x10, RZ ;  /* 0x0000001069637819 */ /* 0x000fe200000006ff */
[----:B------:R-:W-:Y:S01]  /*a2e0*/  FFMA R4, R81, R82, R4 ;  /* 0x0000005251047223 */ /* 0x000fe20000000004 */
[----:B------:R-:W-:Y:S01]  /*a2f0*/  LOP3.LUT R187, R187, 0xfefffff8, RZ, 0xc0, !PT ;  /* 0xfefffff8bbbb7812 */ /* 0x000fe200078ec0ff */
[----:B------:R-:W-:Y:S01]  /*a300*/  FFMA R5, R81, R84, R5 ;  /* 0x0000005451057223 */ /* 0x000fe20000000005 */
[----:B------:R-:W-:Y:S01]  /*a310*/  LOP3.LUT R102, R105, 0xffff0000, RZ, 0xc0, !PT ;  /* 0xffff000069667812 */ /* 0x000fe200078ec0ff */
[----:B------:R-:W-:Y:S01]  /*a320*/  FMUL R6, R78, R6 ;  /* 0x000000064e067220 */ /* 0x000fe20000400000 */
[C---:B------:R-:W-:Y:S01]  /*a330*/  SHF.L.U32 R101, R106.reuse, 0x10, RZ ;  /* 0x000000106a657819 */ /* 0x040fe200000006ff */
[----:B------:R1:W-:Y:S01]  /*a340*/  SYNCS.ARRIVE.TRANS64.RED.A1T0 RZ, [R187+URZ], RZ ;  /* 0x000000ffbbff79a7 */ /* 0x0003e200081004ff */
[----:B------:R-:W-:Y:S01]  /*a350*/  F2FP.RELU.BF16.F32.PACK_AB R4, R5, R4 ;  /* 0x000000040504723e */ /* 0x000fe200000018ff */
[----:B------:R-:W-:Y:S01]  /*a360*/  FFMA R6, R81, R83, R6 ;  /* 0x0000005351067223 */ /* 0x000fe20000000006 */
[----:B------:R-:W-:Y:S01]  /*a370*/  LOP3.LUT R104, R106, 0xffff0000, RZ, 0xc0, !PT ;  /* 0xffff00006a687812 */ /* 0x000fe200078ec0ff */
[C---:B------:R-:W-:Y:S01]  /*a380*/  FMUL R7, R78.reuse, R7 ;  /* 0x000000074e077220 */ /* 0x040fe20000400000 */
[C---:B------:R-:W-:Y:S01]  /*a390*/  SHF.L.U32 R103, R107.reuse, 0x10, RZ ;  /* 0x000000106b677819 */ /* 0x040fe200000006ff */
[----:B------:R-:W-:Y:S01]  /*a3a0*/  FMUL R8, R78, R8 ;  /* 0x000000084e087220 */ /* 0x000fe20000400000 */
[----:B------:R-:W-:Y:S01]  /*a3b0*/  LOP3.LUT R106, R107, 0xffff0000, RZ, 0xc0, !PT ;  /* 0xffff00006b6a7812 */ /* 0x000fe200078ec0ff */
[C---:B------:R-:W-:Y:S01]  /*a3c0*/  FFMA R7, R81.reuse, R86, R7 ;  /* 0x0000005651077223 */ /* 0x040fe20000000007 */
[C---:B------:R-:W-:Y:S01]  /*a3d0*/  SHF.L.U32 R105, R112.reuse, 0x10, RZ ;  /* 0x0000001070697819 */ /* 0x040fe200000006ff */
[----:B------:R-:W-:Y:S01]  /*a3e0*/  FFMA R8, R81, R85, R8 ;  /* 0x0000005551087223 */ /* 0x000fe20000000008 */
[----:B------:R-:W-:Y:S01]  /*a3f0*/  LOP3.LUT R108, R112, 0xffff0000, RZ, 0xc0, !PT ;  /* 0xffff0000706c7812 */ /* 0x000fe200078ec0ff */
[C---:B------:R-:W-:Y:S01]  /*a400*/  FMUL R9, R78.reuse, R9 ;  /* 0x000000094e097220 */ /* 0x040fe20000400000 */
[----:B------:R-:W-:Y:S01]  /*a410*/  F2FP.RELU.BF16.F32.PACK_AB R5, R7, R6 ;  /* 0x000000060705723e */ /* 0x000fe200000018ff */
[----:B------:R-:W-:Y:S01]  /*a420*/  FMUL R10, R78, R10 ;  /* 0x0000000a4e0a7220 */ /* 0x000fe20000400000 */
        /* <DEDUP_REMOVED lines=8> */
[----:B------:R-:W-:Y:S01]  /*a4b0*/  LOP3.LUT R112, R114, 0xffff0000, RZ, 0xc0, !PT ;  /* 0xffff000072707812 */ /* 0x000fe200078ec0ff */
[----:B------:R-:W-:Y:S01]  /*a4c0*/  FFMA R11, R81, R90, R11 ;  /* 0x0000005a510b7223 */ /* 0x000fe2000000000b */
[----:B------:R-:W-:Y:S01]  /*a4d0*/  SHF.L.U32 R111, R115, 0x10, RZ ;  /* 0x00000010736f7819 */ /* 0x000fe200000006ff */
[----:B------:R-:W-:Y:S01]  /*a4e0*/  FFMA R0, R81, R89, R0 ;  /* 0x0000005951007223 */ /* 0x000fe20000000000 */
[----:B------:R-:W-:Y:S01]  /*a4f0*/  LOP3.LUT R114, R115, 0xffff0000, RZ, 0xc0, !PT ;  /* 0xffff000073727812 */ /* 0x000fe200078ec0ff */
[C---:B------:R-:W-:Y:S01]  /*a500*/  FMUL R2, R78.reuse, R13 ;  /* 0x0000000d4e027220 */ /* 0x040fe20000400000 */
[----:B------:R-:W-:Y:S01]  /*a510*/  F2FP.RELU.BF16.F32.PACK_AB R7, R11, R10 ;  /* 0x0000000a0b07723e */ /* 0x000fe200000018ff */
[----:B------:R-:W-:Y:S01]  /*a520*/  FMUL R3, R78, R14 ;  /* 0x0000000e4e037220 */ /* 0x000fe20000400000 */
[----:B------:R-:W-:Y:S01]  /*a530*/  SHF.L.U32 R113, R120, 0x10, RZ ;  /* 0x0000001078717819 */ /* 0x000fe200000006ff */
[----:B------:R-:W-:Y:S01]  /*a540*/  FMUL R15, R78, R15 ;  /* 0x0000000f4e0f7220 */ /* 0x000fe20000400000 */
[----:B------:R-:W-:Y:S01]  /*a550*/  LOP3.LUT R116, R120, 0xffff0000, RZ, 0xc0, !PT ;  /* 0xffff000078747812 */ /* 0x000fe200078ec0ff */
[C---:B------:R-:W-:Y:S01]  /*a560*/  FMUL R12, R78.reuse, R16 ;  /* 0x000000104e0c7220 */ /* 0x040fe20000400000 */
[----:B------:R-:W-:Y:S01]  /*a570*/  SHF.L.U32 R115, R121, 0x10, RZ ;  /* 0x0000001079737819 */ /* 0x000fe200000006ff */
[----:B------:R-:W-:Y:S01]  /*a580*/  FFMA R2, R81, R91, R2 ;  /* 0x0000005b51027223 */ /* 0x000fe20000000002 */
[----:B------:R-:W-:Y:S01]  /*a590*/  LOP3.LUT R118, R121, 0xffff0000, RZ, 0xc0, !PT ;  /* 0xffff000079767812 */ /* 0x000fe200078ec0ff */
[----:B------:R-:W-:Y:S01]  /*a5a0*/  FMUL R13, R78, R17 ;  /* 0x000000114e0d7220 */ /* 0x000fe20000400000 */
[----:B------:R-:W-:Y:S01]  /*a5b0*/  SHF.L.U32 R117, R122, 0x10, RZ ;  /* 0x000000107a757819 */ /* 0x000fe200000006ff */
[C---:B------:R-:W-:Y:S01]  /*a5c0*/  FFMA R3, R81.reuse, R92, R3 ;  /* 0x0000005c51037223 */ /* 0x040fe20000000003 */
[----:B------:R-:W-:Y:S01]  /*a5d0*/  F2FP.RELU.BF16.F32.PACK_AB R8, R2, R0 ;  /* 0x000000000208723e */ /* 0x000fe200000018ff */
[----:B------:R-:W-:Y:S01]  /*a5e0*/  FMUL R14, R78, R18 ;  /* 0x000000124e0e7220 */ /* 0x000fe20000400000 */
[----:B------:R-:W-:Y:S01]  /*a5f0*/  LOP3.LUT R120, R122, 0xffff0000, RZ, 0xc0, !PT ;  /* 0xffff00007a787812 */ /* 0x000fe200078ec0ff */
[----:B------:R-:W-:Y:S01]  /*a600*/  FFMA R15, R81, R94, R15 ;  /* 0x0000005e510f7223 */ /* 0x000fe2000000000f */
[C---:B------:R-:W-:Y:S01]  /*a610*/  SHF.L.U32 R119, R123.reuse, 0x10, RZ ;  /* 0x000000107b777819 */ /* 0x040fe200000006ff */
[C---:B------:R-:W-:Y:S01]  /*a620*/  FMUL R19, R78.reuse, R19 ;  /* 0x000000134e137220 */ /* 0x040fe20000400000 */
[----:B------:R-:W-:Y:S01]  /*a630*/  LOP3.LUT R122, R123, 0xffff0000, RZ, 0xc0, !PT ;  /* 0xffff00007b7a7812 */ /* 0x000fe200078ec0ff */
[----:B------:R-:W-:Y:S01]  /*a640*/  FFMA R12, R81, R93, R12 ;  /* 0x0000005d510c7223 */ /* 0x000fe2000000000c */
[----:B------:R-:W-:Y:S01]  /*a650*/  F2FP.RELU.BF16.F32.PACK_AB R9, R15, R3 ;  /* 0x000000030f09723e */ /* 0x000fe200000018ff */
[----:B------:R-:W-:Y:S01]  /*a660*/  FMUL R16, R78, R20 ;  /* 0x000000144e107220 */ /* 0x000fe20000400000 */
[C---:B------:R-:W-:Y:S01]  /*a670*/  SHF.L.U32 R121, R128.reuse, 0x10, RZ ;  /* 0x0000001080797819 */ /* 0x040fe200000006ff */
[----:B------:R1:W-:Y:S01]  /*a680*/  STS.128 [R186+UR46+0xc400], R4 ;  /* 0x00c40004ba007988 */ /* 0x0003e20008000c2e */
[C---:B------:R-:W-:Y:S01]  /*a690*/  FFMA R13, R81.reuse, R96, R13 ;  /* 0x00000060510d7223 */ /* 0x040fe2000000000d */
[----:B------:R-:W-:Y:S01]  /*a6a0*/  LOP3.LUT R124, R128, 0xffff0000, RZ, 0xc0, !PT ;  /* 0xffff0000807c7812 */ /* 0x000fe200078ec0ff */
[C---:B------:R-:W-:Y:S01]  /*a6b0*/  FFMA R14, R81.reuse, R95, R14 ;  /* 0x0000005f510e7223 */ /* 0x040fe2000000000e */
[----:B------:R-:W-:Y:S01]  /*a6c0*/  FFMA R19, R81, R98, R19 ;  /* 0x0000006251137223 */ /* 0x000fe20000000013 */
[----:B------:R-:W-:Y:S01]  /*a6d0*/  SHF.L.U32 R123, R129, 0x10, RZ ;  /* 0x00000010817b7819 */ /* 0x000fe200000006ff */
[----:B------:R-:W-:Y:S01]  /*a6e0*/  FFMA R16, R81, R97, R16 ;  /* 0x0000006151107223 */ /* 0x000fe20000000010 */
[----:B------:R-:W-:Y:S01]  /*a6f0*/  F2FP.RELU.BF16.F32.PACK_AB R10, R13, R12 ;  /* 0x0000000c0d0a723e */ /* 0x000fe200000018ff */
[C---:B------:R-:W-:Y:S01]  /*a700*/  FMUL R17, R78.reuse, R21 ;  /* 0x000000154e117220 */ /* 0x040fe20000400000 */
[----:B------:R-:W-:Y:S01]  /*a710*/  F2FP.RELU.BF16.F32.PACK_AB R11, R19, R14 ;  /* 0x0000000e130b723e */ /* 0x000fe200000018ff */
[C---:B------:R-:W-:Y:S01]  /*a720*/  FMUL R18, R78.reuse, R22 ;  /* 0x000000164e127220 */ /* 0x040fe20000400000 */
[C---:B------:R-:W-:Y:S01]  /*a730*/  FMUL R23, R78.reuse, R23 ;  /* 0x000000174e177220 */ /* 0x040fe20000400000 */
[----:B------:R-:W-:Y:S01]  /*a740*/  FFMA R17, R81, R100, R17 ;  /* 0x0000006451117223 */ /* 0x000fe20000000011 */
[C---:B------:R-:W-:Y:S01]  /*a750*/  FMUL R20, R78.reuse, R24 ;  /* 0x000000184e147220 */ /* 0x040fe20000400000 */
[----:B------:R-:W-:Y:S01]  /*a760*/  LOP3.LUT R126, R129, 0xffff0000, RZ, 0xc0, !PT ;  /* 0xffff0000817e7812 */ /* 0x000fe200078ec0ff */
[----:B------:R1:W-:Y:S01]  /*a770*/  STS.128 [R185+0xc400], R8 ;  /* 0x00c40008b9007388 */ /* 0x0003e20000000c00 */
[----:B------:R-:W-:Y:S01]  /*a780*/  FFMA R18, R81, R99, R18 ;  /* 0x0000006351127223 */ /* 0x000fe20000000012 */
[----:B------:R-:W-:Y:S01]  /*a790*/  F2FP.RELU.BF16.F32.PACK_AB R16, R17, R16 ;  /* 0x000000101110723e */ /* 0x000fe200000018ff */
[C---:B------:R-:W-:Y:S01]  /*a7a0*/  FFMA R23, R81.reuse, R102, R23 ;  /* 0x0000006651177223 */ /* 0x040fe20000000017 */
[----:B------:R-:W-:Y:S01]  /*a7b0*/  FFMA R20, R81, R101, R20 ;  /* 0x0000006551147223 */ /* 0x000fe20000000014 */
[----:B------:R-:W-:Y:S01]  /*a7c0*/  FMUL R21, R78, R25 ;  /* 0x000000194e157220 */ /* 0x000fe20000400000 */
[----:B------:R-:W-:Y:S01]  /*a7d0*/  SHF.L.U32 R125, R130, 0x10, RZ ;  /* 0x00000010827d7819 */ /* 0x000fe200000006ff */
[C---:B------:R-:W-:Y:S01]  /*a7e0*/  FMUL R22, R78.reuse, R26 ;  /* 0x0000001a4e167220 */ /* 0x040fe20000400000 */
[----:B------:R-:W-:Y:S01]  /*a7f0*/  F2FP.RELU.BF16.F32.PACK_AB R17, R23, R18 ;  /* 0x000000121711723e */ /* 0x000fe200000018ff */
[C---:B------:R-:W-:Y:S01]  /*a800*/  FFMA R21, R81.reuse, R104, R21 ;  /* 0x0000006851157223 */ /* 0x040fe20000000015 */
[----:B------:R-:W-:Y:S01]  /*a810*/  FMUL R27, R78, R27 ;  /* 0x0000001b4e1b7220 */ /* 0x000fe20000400000 */
[----:B------:R-:W-:Y:S01]  /*a820*/  FFMA R22, R81, R103, R22 ;  /* 0x0000006751167223 */ /* 0x000fe20000000016 */
[----:B------:R-:W-:Y:S01]  /*a830*/  LOP3.LUT R128, R130, 0xffff0000, RZ, 0xc0, !PT ;  /* 0xffff000082807812 */ /* 0x000fe200078ec0ff */
[C---:B------:R-:W-:Y:S01]  /*a840*/  FMUL R24, R78.reuse, R28 ;  /* 0x0000001c4e187220 */ /* 0x040fe20000400000 */
[----:B------:R-:W-:Y:S01]  /*a850*/  F2FP.RELU.BF16.F32.PACK_AB R18, R21, R20 ;  /* 0x000000141512723e */ /* 0x000fe200000018ff */
[C---:B------:R-:W-:Y:S01]  /*a860*/  FFMA R27, R81.reuse, R106, R27 ;  /* 0x0000006a511b7223 */ /* 0x040fe2000000001b */
[C---:B------:R-:W-:Y:S01]  /*a870*/  FMUL R25, R78.reuse, R29 ;  /* 0x0000001d4e197220 */ /* 0x040fe20000400000 */
[----:B------:R-:W-:Y:S01]  /*a880*/  FFMA R24, R81, R105, R24 ;  /* 0x0000006951187223 */ /* 0x000fe20000000018 */
[----:B------:R-:W-:Y:S01]  /*a890*/  SHF.L.U32 R127, R131, 0x10, RZ ;  /* 0x00000010837f7819 */ /* 0x000fe200000006ff */
[C---:B------:R-:W-:Y:S01]  /*a8a0*/  FMUL R26, R78.reuse, R30 ;  /* 0x0000001e4e1a7220 */ /* 0x040fe20000400000 */
[----:B------:R-:W-:Y:S01]  /*a8b0*/  F2FP.RELU.BF16.F32.PACK_AB R19, R27, R22 ;  /* 0x000000161b13723e */ /* 0x000fe200000018ff */
[C---:B------:R-:W-:Y:S01]  /*a8c0*/  FFMA R25, R81.reuse, R108, R25 ;  /* 0x0000006c51197223 */ /* 0x040fe20000000019 */
[C---:B------:R-:W-:Y:S01]  /*a8d0*/  FMUL R31, R78.reuse, R31 ;  /* 0x0000001f4e1f7220 */ /* 0x040fe20000400000 */
[----:B------:R-:W-:Y:S01]  /*a8e0*/  FFMA R26, R81, R107, R26 ;  /* 0x0000006b511a7223 */ /* 0x000fe2000000001a */
[----:B------:R-:W-:Y:S01]  /*a8f0*/  LOP3.LUT R130, R131, 0xffff0000, RZ, 0xc0, !PT ;  /* 0xffff000083827812 */ /* 0x000fe200078ec0ff */
[----:B------:R1:W-:Y:S01]  /*a900*/  STS.128 [R184+0xc400], R16 ;  /* 0x00c40010b8007388 */ /* 0x0003e20000000c00 */
[----:B------:R-:W-:Y:S01]  /*a910*/  F2FP.RELU.BF16.F32.PACK_AB R24, R25, R24 ;  /* 0x000000181918723e */ /* 0x000fe200000018ff */
[C---:B------:R-:W-:Y:S01]  /*a920*/  FFMA R31, R81.reuse, R110, R31 ;  /* 0x0000006e511f7223 */ /* 0x040fe2000000001f */
[C---:B------:R-:W-:Y:S01]  /*a930*/  FMUL R28, R78.reuse, R32 ;  /* 0x000000204e1c7220 */ /* 0x040fe20000400000 */
[C---:B------:R-:W-:Y:S01]  /*a940*/  FMUL R29, R78.reuse, R33 ;  /* 0x000000214e1d7220 */ /* 0x040fe20000400000 */
[----:B------:R-:W-:Y:S01]  /*a950*/  FMUL R30, R78, R34 ;  /* 0x000000224e1e7220 */ /* 0x000fe20000400000 */
[----:B------:R-:W-:Y:S01]  /*a960*/  SHF.L.U32 R129, R136, 0x10, RZ ;  /* 0x0000001088817819 */ /* 0x000fe200000006ff */
[----:B------:R-:W-:Y:S01]  /*a970*/  FFMA R28, R81, R109, R28 ;  /* 0x0000006d511c7223 */ /* 0x000fe2000000001c */
[----:B------:R-:W-:Y:S01]  /*a980*/  F2FP.RELU.BF16.F32.PACK_AB R25, R31, R26 ;  /* 0x0000001a1f19723e */ /* 0x000fe200000018ff */
[C---:B------:R-:W-:Y:S01]  /*a990*/  FFMA R29, R81.reuse, R112, R29 ;  /* 0x00000070511d7223 */ /* 0x040fe2000000001d */
[----:B------:R-:W-:Y:S01]  /*a9a0*/  FFMA R30, R81, R111, R30 ;  /* 0x0000006f511e7223 */ /* 0x000fe2000000001e */
[----:B------:R-:W-:Y:S01]  /*a9b0*/  FMUL R35, R78, R35 ;  /* 0x000000234e237220 */ /* 0x000fe20000400000 */
        /* <DEDUP_REMOVED lines=34> */
[----:B------:R-:W-:Y:S01]  /*abe0*/  FFMA R41, R81, R124, R41 ;  /* 0x0000007c51297223 */ /* 0x000fe20000000029 */
[C---:B------:R-:W-:Y:S01]  /*abf0*/  FMUL R47, R78.reuse, R47 ;  /* 0x0000002f4e2f7220 */ /* 0x040fe20000400000 */
[C---:B------:R-:W-:Y:S01]  /*ac00*/  FMUL R44, R78.reuse, R48 ;  /* 0x000000304e2c7220 */ /* 0x040fe20000400000 */
[----:B------:R-:W-:Y:S01]  /*ac10*/  FMUL R45, R78, R49 ;  /* 0x000000314e2d7220 */ /* 0x000fe20000400000 */
[----:B------:R1:W-:Y:S01]  /*ac20*/  STS.128 [R181+0xc400], R32 ;  /* 0x00c40020b5007388 */ /* 0x0003e20000000c00 */
[----:B------:R-:W-:Y:S01]  /*ac30*/  LOP3.LUT R138, R139, 0xffff0000, RZ, 0xc0, !PT ;  /* 0xffff00008b8a7812 */ /* 0x000fe200078ec0ff */
[----:B------:R-:W-:Y:S01]  /*ac40*/  FFMA R42, R81, R123, R42 ;  /* 0x0000007b512a7223 */ /* 0x000fe2000000002a */
[----:B------:R-:W-:Y:S01]  /*ac50*/  F2FP.RELU.BF16.F32.PACK_AB R40, R41, R40 ;  /* 0x000000282928723e */ /* 0x000fe200000018ff */
[C---:B------:R-:W-:Y:S01]  /*ac60*/  FFMA R47, R81.reuse, R126, R47 ;  /* 0x0000007e512f7223 */ /* 0x040fe2000000002f */
[C---:B------:R-:W-:Y:S01]  /*ac70*/  FFMA R44, R81.reuse, R125, R44 ;  /* 0x0000007d512c7223 */ /* 0x040fe2000000002c */
[----:B------:R-:W-:Y:S01]  /*ac80*/  SHF.L.U32 R137, R144, 0x10, RZ ;  /* 0x0000001090897819 */ /* 0x000fe200000006ff */
[C---:B------:R-:W-:Y:S01]  /*ac90*/  FFMA R45, R81.reuse, R128, R45 ;  /* 0x00000080512d7223 */ /* 0x040fe2000000002d */
[C---:B------:R-:W-:Y:S01]  /*aca0*/  FMUL R46, R78.reuse, R50 ;  /* 0x000000324e2e7220 */ /* 0x040fe20000400000 */
[C---:B------:R-:W-:Y:S01]  /*acb0*/  FMUL R51, R78.reuse, R51 ;  /* 0x000000334e337220 */ /* 0x040fe20000400000 */
[C---:B------:R-:W-:Y:S01]  /*acc0*/  FMUL R48, R78.reuse, R52 ;  /* 0x000000344e307220 */ /* 0x040fe20000400000 */
[C---:B------:R-:W-:Y:S01]  /*acd0*/  FMUL R49, R78.reuse, R53 ;  /* 0x000000354e317220 */ /* 0x040fe20000400000 */
[C---:B------:R-:W-:Y:S01]  /*ace0*/  FFMA R46, R81.reuse, R127, R46 ;  /* 0x0000007f512e7223 */ /* 0x040fe2000000002e */
[C---:B------:R-:W-:Y:S01]  /*acf0*/  FMUL R50, R78.reuse, R54 ;  /* 0x000000364e327220 */ /* 0x040fe20000400000 */
[C---:B------:R-:W-:Y:S01]  /*ad00*/  FFMA R51, R81.reuse, R130, R51 ;  /* 0x0000008251337223 */ /* 0x040fe20000000033 */
[C---:B------:R-:W-:Y:S01]  /*ad10*/  FMUL R55, R78.reuse, R55 ;  /* 0x000000374e377220 */ /* 0x040fe20000400000 */
[C---:B------:R-:W-:Y:S01]  /*ad20*/  FFMA R48, R81.reuse, R129, R48 ;  /* 0x0000008151307223 */ /* 0x040fe20000000030 */
[C---:B------:R-:W-:Y:S01]  /*ad30*/  FMUL R52, R78.reuse, R56 ;  /* 0x000000384e347220 */ /* 0x040fe20000400000 */
[C---:B------:R-:W-:Y:S01]  /*ad40*/  FFMA R49, R81.reuse, R132, R49 ;  /* 0x0000008451317223 */ /* 0x040fe20000000031 */
[C---:B------:R-:W-:Y:S01]  /*ad50*/  FMUL R53, R78.reuse, R57 ;  /* 0x000000394e357220 */ /* 0x040fe20000400000 */
[----:B------:R-:W-:Y:S01]  /*ad60*/  FFMA R50, R81, R131, R50 ;  /* 0x0000008351327223 */ /* 0x000fe20000000032 */
[C---:B------:R-:W-:Y:S01]  /*ad70*/  FMUL R54, R78.reuse, R58 ;  /* 0x0000003a4e367220 */ /* 0x040fe20000400000 */
[----:B------:R-:W-:Y:S01]  /*ad80*/  F2FP.RELU.BF16.F32.PACK_AB R41, R47, R42 ;  /* 0x0000002a2f29723e */ /* 0x000fe200000018ff */
[----:B------:R-:W-:Y:S01]  /*ad90*/  FFMA R55, R81, R134, R55 ;  /* 0x0000008651377223 */ /* 0x000fe20000000037 */
[C---:B------:R-:W-:Y:S01]  /*ada0*/  FMUL R59, R78.reuse, R59 ;  /* 0x0000003b4e3b7220 */ /* 0x040fe20000400000 */
[----:B------:R-:W-:Y:S01]  /*adb0*/  F2FP.RELU.BF16.F32.PACK_AB R42, R45, R44 ;  /* 0x0000002c2d2a723e */ /* 0x000fe200000018ff */
[----:B------:R-:W-:Y:S01]  /*adc0*/  FFMA R52, R81, R133, R52 ;  /* 0x0000008551347223 */ /* 0x000fe20000000034 */
[----:B------:R-:W-:Y:S01]  /*add0*/  F2FP.RELU.BF16.F32.PACK_AB R43, R51, R46 ;  /* 0x0000002e332b723e */ /* 0x000fe200000018ff */
[----:B------:R-:W-:Y:S01]  /*ade0*/  FMUL R56, R78, R60 ;  /* 0x0000003c4e387220 */ /* 0x000fe20000400000 */
[----:B------:R-:W-:Y:S01]  /*adf0*/  LOP3.LUT R140, R144, 0xffff0000, RZ, 0xc0, !PT ;  /* 0xffff0000908c7812 */ /* 0x000fe200078ec0ff */
[----:B------:R-:W-:Y:S01]  /*ae00*/  FFMA R53, R81, R136, R53 ;  /* 0x0000008851357223 */ /* 0x000fe20000000035 */
[----:B------:R-:W-:Y:S01]  /*ae10*/  SHF.L.U32 R139, R145, 0x10, RZ ;  /* 0x00000010918b7819 */ /* 0x000fe200000006ff */
[----:B------:R1:W-:Y:S01]  /*ae20*/  STS.128 [R180+0xc400], R40 ;  /* 0x00c40028b4007388 */ /* 0x0003e20000000c00 */
[C---:B------:R-:W-:Y:S01]  /*ae30*/  FMUL R57, R78.reuse, R61 ;  /* 0x0000003d4e397220 */ /* 0x040fe20000400000 */
[----:B------:R-:W-:Y:S01]  /*ae40*/  FFMA R54, R81, R135, R54 ;  /* 0x0000008751367223 */ /* 0x000fe20000000036 */
[----:B------:R-:W-:Y:S01]  /*ae50*/  LOP3.LUT R142, R145, 0xffff0000, RZ, 0xc0, !PT ;  /* 0xffff0000918e7812 */ /* 0x000fe200078ec0ff */
[----:B------:R-:W-:Y:S01]  /*ae60*/  FMUL R58, R78, R62 ;  /* 0x0000003e4e3a7220 */ /* 0x000fe20000400000 */
[C---:B------:R-:W-:Y:S01]  /*ae70*/  FFMA R59, R81.reuse, R138, R59 ;  /* 0x0000008a513b7223 */ /* 0x040fe2000000003b */
[----:B------:R-:W-:Y:S01]  /*ae80*/  SHF.L.U32 R141, R146, 0x10, RZ ;  /* 0x00000010928d7819 */ /* 0x000fe200000006ff */
[----:B------:R-:W-:Y:S01]  /*ae90*/  FMUL R63, R78, R63 ;  /* 0x0000003f4e3f7220 */ /* 0x000fe20000400000 */
        /* <DEDUP_REMOVED lines=9> */
[C---:B------:R-:W-:Y:S01]  /*af30*/  FMUL R62, R78.reuse, R66 ;  /* 0x000000424e3e7220 */ /* 0x040fe20000400000 */
[----:B------:R-:W-:Y:S01]  /*af40*/  F2FP.RELU.BF16.F32.PACK_AB R49, R55, R50 ;  /* 0x000000323731723e */ /* 0x000fe200000018ff */
[----:B------:R-:W-:Y:S01]  /*af50*/  FFMA R63, R81, R142, R63 ;  /* 0x0000008e513f7223 */ /* 0x000fe2000000003f */
[----:B------:R-:W-:Y:S01]  /*af60*/  FMUL R67, R78, R67 ;  /* 0x000000434e437220 */ /* 0x000fe20000400000 */
[----:B------:R-:W-:Y:S01]  /*af70*/  F2FP.RELU.BF16.F32.PACK_AB R50, R53, R52 ;  /* 0x000000343532723e */ /* 0x000fe200000018ff */
[----:B------:R-:W-:Y:S01]  /*af80*/  FFMA R60, R81, R141, R60 ;  /* 0x0000008d513c7223 */ /* 0x000fe2000000003c */
[----:B------:R-:W-:Y:S01]  /*af90*/  F2FP.RELU.BF16.F32.PACK_AB R51, R59, R54 ;  /* 0x000000363b33723e */ /* 0x000fe200000018ff */
[C---:B------:R-:W-:Y:S01]  /*afa0*/  FFMA R61, R81.reuse, R144, R61 ;  /* 0x00000090513d7223 */ /* 0x040fe2000000003d */
[C---:B------:R-:W-:Y:S01]  /*afb0*/  FFMA R62, R81.reuse, R143, R62 ;  /* 0x0000008f513e7223 */ /* 0x040fe2000000003e */
[----:B------:R-:W-:Y:S01]  /*afc0*/  FFMA R67, R81, R146, R67 ;  /* 0x0000009251437223 */ /* 0x000fe20000000043 */
[----:B------:R-:W-:Y:S01]  /*afd0*/  F2FP.RELU.BF16.F32.PACK_AB R56, R57, R56 ;  /* 0x000000383938723e */ /* 0x000fe200000018ff */
[----:B------:R1:W-:Y:S01]  /*afe0*/  STS.128 [R179+0xc400], R48 ;  /* 0x00c40030b3007388 */ /* 0x0003e20000000c00 */
[----:B------:R-:W-:Y:S02]  /*aff0*/  F2FP.RELU.BF16.F32.PACK_AB R57, R63, R58 ;  /* 0x0000003a3f39723e */ /* 0x000fe400000018ff */
        /* <DEDUP_REMOVED lines=20> */
.L_x_142:
[----:B------:R-:W-:Y:S05]  /*b140*/  BSYNC.RECONVERGENT B0 ;  /* 0x0000000000007941 */ /* 0x000fea0003800200 */
.L_x_141:
[----:B------:R-:W-:Y:S01]  /*b150*/  BAR.SYNC.DEFER_BLOCKING 0x1, 0x80 ;  /* 0x0042000000007b1d */ /* 0x000fe20000010000 */
[----:B------:R-:W-:Y:S01]  /*b160*/  UISETP.NE.AND UP0, UPT, UR47, -0x4, UPT ;  /* 0xfffffffc2f00788c */ /* 0x000fe2000bf05270 */
[----:B------:R-:W-:Y:S08]  /*b170*/  IADD3 R76, PT, PT, R76, 0x1, RZ ;  /* 0x000000014c4c7810 */ /* 0x000ff00007ffe0ff */
[----:B------:R-:W-:Y:S05]  /*b180*/  BRA.U !UP0, `(.L_x_143) ;  /* 0x0000000108287547 */ /* 0x000fea000b800000 */
[----:B------:R-:W-:Y:S01]  /*b190*/  ISETP.NE.AND P0, PT, R183, RZ, PT ;  /* 0x000000ffb700720c */ /* 0x000fe20003f05270 */
[----:B------:R-:W-:Y:S01]  /*b1a0*/  IMAD.U32 R3, RZ, RZ, UR49 ;  /* 0x00000031ff037e24 */ /* 0x000fe2000f8e00ff */
[----:B------:R-:W-:Y:S01]  /*b1b0*/  UIADD3 UR49, UPT, UPT, UR49, 0x1, URZ ;  /* 0x0000000131317890 */ /* 0x000fe2000fffe0ff */
[----:B------:R-:W-:Y:S03]  /*b1c0*/  IMAD.U32 R0, RZ, RZ, UR37 ;  /* 0x00000025ff007e24 */ /* 0x000fe6000f8e00ff */
[----:B------:R-:W-:Y:S04]  /*b1d0*/  UISETP.NE.AND UP0, UPT, UR49, 0x4, UPT ;  /* 0x000000043100788c */ /* 0x000fe8000bf05270 */
[----:B------:R-:W-:Y:S03]  /*b1e0*/  USEL UR49, UR49, URZ, UP0 ;  /* 0x000000ff31317287 */ /* 0x000fe60008000000 */
[----:B------:R-:W-:Y:S05]  /*b1f0*/  @!P0 LEA R3, R3, UR46, 0x3 ;  /* 0x0000002e03038c11 */ /* 0x000fea000f8e18ff */
[----:B------:R-:W-:Y:S05]  /*b200*/  @!P0 VIADD R3, R3, 0x70 ;  /* 0x0000007003038836 */ /* 0x000fea0000000000 */
[----:B------:R-:W-:Y:S04]  /*b210*/  @!P0 PRMT R0, R0, 0x654, R3 ;  /* 0x0000065400008816 */ /* 0x000fe80000000003 */
[----:B------:R2:W-:Y:S03]  /*b220*/  @!P0 SYNCS.ARRIVE.TRANS64.RED.A1T0 RZ, [R0+URZ], RZ ;  /* 0x000000ff00ff89a7 */ /* 0x0005e600081004ff */
.L_x_143:
[----:B------:R-:W-:Y:S01]  /*b230*/  ISETP.NE.AND P2, PT, R175, RZ, PT ;  /* 0x000000ffaf00720c */ /* 0x000fe20003f45270 */
[----:B------:R-:W-:Y:S01]  /*b240*/  UIADD3 UR47, UPT, UPT, UR47, 0x4, URZ ;  /* 0x000000042f2f7890 */ /* 0x000fe2000fffe0ff */
[----:B------:R-:W-:Y:S01]  /*b250*/  ISETP.NE.AND P0, PT, R177, 0x2, PT ;  /* 0x00000002b100780c */ /* 0x000fe20003f05270 */
[----:B------:R-:W-:Y:S01]  /*b260*/  IMAD.IADD R20, R75, 0x1, R158 ;  /* 0x000000014b147824 */ /* 0x000fe200078e029e */
[----:B------:R-:W-:Y:S01]  /*b270*/  ISETP.NE.AND P1, PT, R76, 0x2, PT ;  /* 0x000000024c00780c */ /* 0x000fe20003f25270 */
[----:B------:R-:W-:Y:S01]  /*b280*/  IMAD.IADD R21, R77, 0x1, R160 ;  /* 0x000000014d157824 */ /* 0x000fe200078e02a0 */
[----:B--2---:R-:W-:Y:S02]  /*b290*/  SEL R0, RZ, 0x1, P0 ;  /* 0x00000001ff007807 */ /* 0x004fe40000000000 */
[----:B------:R-:W-:Y:S02]  /*b2a0*/  SEL R3, RZ, 0x1, P1 ;  /* 0x00000001ff037807 */ /* 0x000fe40000800000 */
[----:B------:R-:W-:Y:S02]  /*b2b0*/  LOP3.LUT R169, R169, R0, RZ, 0x3c, !PT ;  /* 0x00000000a9a97212 */ /* 0x000fe400078e3cff */
[----:B------:R-:W-:Y:S02]  /*b2c0*/  LOP3.LUT R170, R170, R3, RZ, 0x3c, !PT ;  /* 0x00000003aaaa7212 */ /* 0x000fe400078e3cff */
[----:B------:R-:W-:Y:S02]  /*b2d0*/  @P2 R2UR UR36, R168 ;  /* 0x00000000a82422ca */ /* 0x000fe400000e0000 */
[----:B------:R-:W-:Y:S02]  /*b2e0*/  SEL R177, R177, RZ, P0 ;  /* 0x000000ffb1b17207 */ /* 0x000fe40000000000 */
[----:B------:R-:W-:Y:S01]  /*b2f0*/  SEL R76, R76, RZ, P1 ;  /* 0x000000ff4c4c7207 */ /* 0x000fe20000800000 */
[----:B------:R-:W-:Y:S10]  /*b300*/  @P2 BRA `(.L_x_144) ;  /* 0xffffffa000142947 */ /* 0x000ff4000383ffff */
[----:B------:R-:W-:-:S09]  /*b310*/  UISETP.NE.AND UP0, UPT, UR48, URZ, UPT ;  /* 0x000000ff3000728c */ /* 0x000fd2000bf05270 */
[----:B------:R-:W-:Y:S05]  /*b320*/  BRA.U !UP0, `(.L_x_145) ;  /* 0x0000000108487547 */ /* 0x000fea000b800000 */
[----:B------:R-:W2:Y:S02]  /*b330*/  LDCU.64 UR4, c[0x0][0x890] ;  /* 0x00011200ff0477ac */ /* 0x000ea40008000a00 */
[----:B--2---:R-:W-:-:S04]  /*b340*/  UISETP.NE.U32.AND UP0, UPT, UR4, URZ, UPT ;  /* 0x000000ff0400728c */ /* 0x004fc8000bf05070 */
[----:B------:R-:W-:-:S09]  /*b350*/  UISETP.NE.AND.EX UP0, UPT, UR5, URZ, UPT, UP0 ;  /* 0x000000ff0500728c */ /* 0x000fd2000bf05300 */
[----:B------:R-:W-:Y:S05]  /*b360*/  BRA.U UP0, `(.L_x_146) ;  /* 0x00000001000c7547 */ /* 0x000fea000b800000 */
[----:B------:R-:W-:-:S13]  /*b370*/  FSETP.NEU.AND P0, PT, R81, RZ, PT ;  /* 0x000000ff5100720b */ /* 0x000fda0003f0d000 */
[----:B------:R-:W-:Y:S05]  /*b380*/  @!P0 EXIT ;  /* 0x000000000000894d */ /* 0x000fea0003800000 */
[----:B------:R-:W-:Y:S05]  /*b390*/  BRA `(.L_x_145) ;  /* 0x00000000002c7947 */ /* 0x000fea0003800000 */
.L_x_146:
[----:B------:R-:W-:Y:S01]  /*b3a0*/  ISETP.NE.AND P0, PT, R176, RZ, PT ;  /* 0x000000ffb000720c */ /* 0x000fe20003f05270 */
[----:B------:R-:W-:-:S12]  /*b3b0*/  BSSY.RECONVERGENT B0, `(.L_x_145) ;  /* 0x0000009000007945 */ /* 0x000fd80003800200 */
[----:B------:R-:W-:Y:S05]  /*b3c0*/  @P0 BRA `(.L_x_147) ;  /* 0x0000000000140947 */ /* 0x000fea0003800000 */
[----:B------:R-:W2:Y:S02]  /*b3d0*/  LDCU.64 UR4, c[0x0][0x888] ;  /* 0x00011100ff0477ac */ /* 0x000ea40008000a00 */
[----:B--2---:R-:W-:-:S04]  /*b3e0*/  ISETP.NE.U32.AND P0, PT, RZ, UR4, PT ;  /* 0x00000004ff007c0c */ /* 0x004fc8000bf05070 */
[----:B------:R-:W-:-:S13]  /*b3f0*/  ISETP.NE.AND.EX P0, PT, RZ, UR5, PT, P0 ;  /* 0x00000005ff007c0c */ /* 0x000fda000bf05300 */
[----:B------:R-:W-:Y:S05]  /*b400*/  @!P0 EXIT ;  /* 0x000000000000894d */ /* 0x000fea0003800000 */
[----:B------:R-:W-:Y:S05]  /*b410*/  BRA `(.L_x_148) ;  /* 0x0000000000087947 */ /* 0x000fea0003800000 */
.L_x_147:
[----:B------:R-:W-:-:S13]  /*b420*/  FSETP.NEU.AND P0, PT, R81, RZ, PT ;  /* 0x000000ff5100720b */ /* 0x000fda0003f0d000 */
[----:B------:R-:W-:Y:S05]  /*b430*/  @!P0 EXIT ;  /* 0x000000000000894d */ /* 0x000fea0003800000 */
.L_x_148:
[----:B------:R-:W-:Y:S05]  /*b440*/  BSYNC.RECONVERGENT B0 ;  /* 0x0000000000007941 */ /* 0x000fea0003800200 */
.L_x_145:
[----:B------:R-:W-:Y:S01]  /*b450*/  ULEA UR4, UR49, UR46, 0x3 ;  /* 0x0000002e31047291 */ /* 0x000fe2000f8e18ff */
[----:B------:R-:W-:-:S04]  /*b460*/  DEPBAR.LE SB0, 0x0 ;  /* 0x000080000000791a */ /* 0x000fc80000000000 */
[----:B------:R-:W-:-:S04]  /*b470*/  UIADD3 UR4, UPT, UPT, UR4, 0x70, URZ ;  /* 0x0000007004047890 */ /* 0x000fc8000fffe0ff */
[----:B------:R-:W-:-:S09]  /*b480*/  UPRMT UR4, UR37, 0x654, UR4 ;  /* 0x0000065425047896 */ /* 0x000fd20008000004 */
[----:B------:R-:W-:Y:S01]  /*b490*/  SYNCS.ARRIVE.TRANS64.RED.A1T0 RZ, [UR4], RZ ;  /* 0x000000ffffff79a7 */ /* 0x000fe20008100404 */
[----:B------:R-:W-:Y:S05]  /*b4a0*/  EXIT ;  /* 0x000000000000794d */ /* 0x000fea0003800000 */
.L_x_24:
[----:B--2---:R2:W4:Y:S02]  /*b4b0*/  SYNCS.PHASECHK.TRANS64.TRYWAIT P0, [R3+URZ+0xf0], R2 ;  /* 0x0000f002030075a7 */ /* 0x00452400080011ff */
[----:B----4-:R-:W-:Y:S05]  /*b4c0*/  @!P0 NANOSLEEP.SYNCS 0x989680 ;  /* 0x009896800000895d */ /* 0x010fea0003900000 */
[----:B------:R-:W4:Y:S02]  /*b4d0*/  @!P0 SYNCS.PHASECHK.TRANS64 P0, [R3+URZ+0xf0], R2 ;  /* 0x0000f002030085a7 */ /* 0x000f2400080010ff */
[----:B----4-:R-:W-:Y:S05]  /*b4e0*/  @!P0 BRA `(.L_x_24) ;  /* 0xfffffffc00f08947 */ /* 0x010fea000383ffff */
[----:B------:R-:W-:Y:S05]  /*b4f0*/  BRA `(.L_x_149) ;  /* 0xffffff6000a87947 */ /* 0x000fea000383ffff */
.L_x_27:
[----:B-1----:R-:W-:-:S07]  /*b500*/  MOV R2, UR33 ;  /* 0x0000002100027c02 */ /* 0x002fce0008000f00 */
.L_x_150:
[----:B-1----:R1:W2:Y:S02]  /*b510*/  SYNCS.PHASECHK.TRANS64.TRYWAIT P0, [R2+URZ+0x28], R5 ;  /* 0x00002805020075a7 */ /* 0x0022a400080011ff */
[----:B--2---:R-:W-:Y:S05]  /*b520*/  @!P0 NANOSLEEP.SYNCS 0x989680 ;  /* 0x009896800000895d */ /* 0x004fea0003900000 */
[----:B------:R-:W2:Y:S02]  /*b530*/  @!P0 SYNCS.PHASECHK.TRANS64 P0, [R2+URZ+0x28], R5 ;  /* 0x00002805020085a7 */ /* 0x000ea400080010ff */
[----:B--2---:R-:W-:Y:S05]  /*b540*/  @!P0 BRA `(.L_x_150) ;  /* 0xfffffffc00f08947 */ /* 0x004fea000383ffff */
[----:B------:R-:W-:Y:S05]  /*b550*/  BRA `(.L_x_26) ;  /* 0xffffff64000c7947 */ /* 0x000fea000383ffff */
.L_x_34:
[----:B-1----:R-:W-:-:S07]  /*b560*/  MOV R2, UR17 ;  /* 0x0000001100027c02 */ /* 0x002fce0008000f00 */
.L_x_151:
[----:B-1----:R1:W2:Y:S02]  /*b570*/  SYNCS.PHASECHK.TRANS64.TRYWAIT P0, [R2+URZ+0x28], R5 ;  /* 0x00002805020075a7 */ /* 0x0022a400080011ff */
[----:B--2---:R-:W-:Y:S05]  /*b580*/  @!P0 NANOSLEEP.SYNCS 0x989680 ;  /* 0x009896800000895d */ /* 0x004fea0003900000 */
[----:B------:R-:W2:Y:S02]  /*b590*/  @!P0 SYNCS.PHASECHK.TRANS64 P0, [R2+URZ+0x28], R5 ;  /* 0x00002805020085a7 */ /* 0x000ea400080010ff */
[----:B--2---:R-:W-:Y:S05]  /*b5a0*/  @!P0 BRA `(.L_x_151) ;  /* 0xfffffffc00f08947 */ /* 0x004fea000383ffff */
[----:B------:R-:W-:Y:S05]  /*b5b0*/  BRA `(.L_x_33) ;  /* 0xffffff6400c87947 */ /* 0x000fea000383ffff */
.L_x_39:
[----:B-1----:R1:W2:Y:S02]  /*b5c0*/  SYNCS.PHASECHK.TRANS64.TRYWAIT P0, [R2+URZ+0xa0], R3 ;  /* 0x0000a003020075a7 */ /* 0x0022a400080011ff */
[----:B--2---:R-:W-:Y:S05]  /*b5d0*/  @!P0 NANOSLEEP.SYNCS 0x989680 ;  /* 0x009896800000895d */ /* 0x004fea0003900000 */
[----:B------:R-:W2:Y:S02]  /*b5e0*/  @!P0 SYNCS.PHASECHK.TRANS64 P0, [R2+URZ+0xa0], R3 ;  /* 0x0000a003020085a7 */ /* 0x000ea400080010ff */
[----:B--2---:R-:W-:Y:S05]  /*b5f0*/  @!P0 BRA `(.L_x_39) ;  /* 0xfffffffc00f08947 */ /* 0x004fea000383ffff */
[----:B------:R-:W-:Y:S05]  /*b600*/  BRA `(.L_x_152) ;  /* 0xffffff6800687947 */ /* 0x000fea000383ffff */
.L_x_43:
[----:B---3--:R-:W-:-:S07]  /*b610*/  MOV R0, UR4 ;  /* 0x0000000400007c02 */ /* 0x008fce0008000f00 */
.L_x_153:
[----:B-1----:R1:W2:Y:S02]  /*b620*/  SYNCS.PHASECHK.TRANS64.TRYWAIT P0, [R0+URZ], R3 ;  /* 0x00000003000075a7 */ /* 0x0022a400080011ff */
[----:B--2---:R-:W-:Y:S05]  /*b630*/  @!P0 NANOSLEEP.SYNCS 0x989680 ;  /* 0x009896800000895d */ /* 0x004fea0003900000 */
[----:B------:R-:W2:Y:S02]  /*b640*/  @!P0 SYNCS.PHASECHK.TRANS64 P0, [R0+URZ], R3 ;  /* 0x00000003000085a7 */ /* 0x000ea400080010ff */
[----:B--2---:R-:W-:Y:S05]  /*b650*/  @!P0 BRA `(.L_x_153) ;  /* 0xfffffffc00f08947 */ /* 0x004fea000383ffff */
[----:B------:R-:W-:Y:S05]  /*b660*/  BRA `(.L_x_154) ;  /* 0xffffff6c00d87947 */ /* 0x000fea000383ffff */
.L_x_44:
[----:B---3--:R-:W-:-:S07]  /*b670*/  MOV R0, UR4 ;  /* 0x0000000400007c02 */ /* 0x008fce0008000f00 */
.L_x_155:
[----:B-1----:R1:W2:Y:S02]  /*b680*/  SYNCS.PHASECHK.TRANS64.TRYWAIT P0, [R0+URZ], R3 ;  /* 0x00000003000075a7 */ /* 0x0022a400080011ff */
[----:B--2---:R-:W-:Y:S05]  /*b690*/  @!P0 NANOSLEEP.SYNCS 0x989680 ;  /* 0x009896800000895d */ /* 0x004fea0003900000 */
[----:B------:R-:W2:Y:S02]  /*b6a0*/  @!P0 SYNCS.PHASECHK.TRANS64 P0, [R0+URZ], R3 ;  /* 0x00000003000085a7 */ /* 0x000ea400080010ff */
[----:B--2---:R-:W-:Y:S05]  /*b6b0*/  @!P0 BRA `(.L_x_155) ;  /* 0xfffffffc00f08947 */ /* 0x004fea000383ffff */
[----:B------:R-:W-:Y:S05]  /*b6c0*/  BRA `(.L_x_156) ;  /* 0xffffff6c00e47947 */ /* 0x000fea000383ffff */
.L_x_45:
[----:B---3--:R-:W-:-:S07]  /*b6d0*/  MOV R0, UR4 ;  /* 0x0000000400007c02 */ /* 0x008fce0008000f00 */
.L_x_157:
[----:B-1----:R1:W2:Y:S02]  /*b6e0*/  SYNCS.PHASECHK.TRANS64.TRYWAIT P0, [R0+URZ], R3 ;  /* 0x00000003000075a7 */ /* 0x0022a400080011ff */
[----:B--2---:R-:W-:Y:S05]  /*b6f0*/  @!P0 NANOSLEEP.SYNCS 0x989680 ;  /* 0x009896800000895d */ /* 0x004fea0003900000 */
[----:B------:R-:W2:Y:S02]  /*b700*/  @!P0 SYNCS.PHASECHK.TRANS64 P0, [R0+URZ], R3 ;  /* 0x00000003000085a7 */ /* 0x000ea400080010ff */
[----:B--2---:R-:W-:Y:S05]  /*b710*/  @!P0 BRA `(.L_x_157) ;  /* 0xfffffffc00f08947 */ /* 0x004fea000383ffff */
[----:B------:R-:W-:Y:S05]  /*b720*/  BRA `(.L_x_158) ;  /* 0xffffff6c00f07947 */ /* 0x000fea000383ffff */
.L_x_46:
[----:B---3--:R-:W-:-:S07]  /*b730*/  MOV R0, UR4 ;  /* 0x0000000400007c02 */ /* 0x008fce0008000f00 */
.L_x_159:
[----:B-1----:R1:W2:Y:S02]  /*b740*/  SYNCS.PHASECHK.TRANS64.TRYWAIT P0, [R0+URZ], R3 ;  /* 0x00000003000075a7 */ /* 0x0022a400080011ff */
[----:B--2---:R-:W-:Y:S05]  /*b750*/  @!P0 NANOSLEEP.SYNCS 0x989680 ;  /* 0x009896800000895d */ /* 0x004fea0003900000 */
[----:B------:R-:W2:Y:S02]  /*b760*/  @!P0 SYNCS.PHASECHK.TRANS64 P0, [R0+URZ], R3 ;  /* 0x00000003000085a7 */ /* 0x000ea400080010ff */
[----:B--2---:R-:W-:Y:S05]  /*b770*/  @!P0 BRA `(.L_x_159) ;  /* 0xfffffffc00f08947 */ /* 0x004fea000383ffff */
[----:B------:R-:W-:Y:S05]  /*b780*/  BRA `(.L_x_160) ;  /* 0xffffff6c00fc7947 */ /* 0x000fea000383ffff */
.L_x_49:
[----:B-1----:R1:W2:Y:S02]  /*b790*/  SYNCS.PHASECHK.TRANS64.TRYWAIT P0, [R0+URZ+0xe0], R5 ;  /* 0x0000e005000075a7 */ /* 0x0022a400080011ff */
[----:B--2---:R-:W-:Y:S05]  /*b7a0*/  @!P0 NANOSLEEP.SYNCS 0x989680 ;  /* 0x009896800000895d */ /* 0x004fea0003900000 */
[----:B------:R-:W2:Y:S02]  /*b7b0*/  @!P0 SYNCS.PHASECHK.TRANS64 P0, [R0+URZ+0xe0], R5 ;  /* 0x0000e005000085a7 */ /* 0x000ea400080010ff */
[----:B--2---:R-:W-:Y:S05]  /*b7c0*/  @!P0 BRA `(.L_x_49) ;  /* 0xfffffffc00f08947 */ /* 0x004fea000383ffff */
[----:B------:R-:W-:Y:S05]  /*b7d0*/  BRA `(.L_x_161) ;  /* 0xffffff70005c7947 */ /* 0x000fea000383ffff */
.L_x_50:
[----:B------:R-:W-:-:S07]  /*b7e0*/  MOV R0, UR5 ;  /* 0x0000000500007c02 */ /* 0x000fce0008000f00 */
.L_x_162:
[----:B-1----:R1:W2:Y:S02]  /*b7f0*/  SYNCS.PHASECHK.TRANS64.TRYWAIT P0, [R0+URZ+0xb0], R7 ;  /* 0x0000b007000075a7 */ /* 0x0022a400080011ff */
[----:B--2---:R-:W-:Y:S05]  /*b800*/  @!P0 NANOSLEEP.SYNCS 0x989680 ;  /* 0x009896800000895d */ /* 0x004fea0003900000 */
[----:B------:R-:W2:Y:S02]  /*b810*/  @!P0 SYNCS.PHASECHK.TRANS64 P0, [R0+URZ+0xb0], R7 ;  /* 0x0000b007000085a7 */ /* 0x000ea400080010ff */
[----:B--2---:R-:W-:Y:S05]  /*b820*/  @!P0 BRA `(.L_x_162) ;  /* 0xfffffffc00f08947 */ /* 0x004fea000383ffff */
[----:B------:R-:W-:Y:S05]  /*b830*/  BRA `(.L_x_163) ;  /* 0xffffff70006c7947 */ /* 0x000fea000383ffff */
.L_x_51:
[----:B-1----:R1:W2:Y:S02]  /*b840*/  SYNCS.PHASECHK.TRANS64.TRYWAIT P1, [R0+URZ+0xa0], R5 ;  /* 0x0000a005000075a7 */ /* 0x0022a400080211ff */
[----:B--2---:R-:W-:Y:S05]  /*b850*/  @!P1 NANOSLEEP.SYNCS 0x989680 ;  /* 0x009896800000995d */ /* 0x004fea0003900000 */
[----:B------:R-:W2:Y:S02]  /*b860*/  @!P1 SYNCS.PHASECHK.TRANS64 P1, [R0+URZ+0xa0], R5 ;  /* 0x0000a005000095a7 */ /* 0x000ea400080210ff */
[----:B--2---:R-:W-:Y:S05]  /*b870*/  @!P1 BRA `(.L_x_51) ;  /* 0xfffffffc00f09947 */ /* 0x004fea000383ffff */
[----:B------:R-:W-:Y:S05]  /*b880*/  BRA `(.L_x_164) ;  /* 0xffffff70009c7947 */ /* 0x000fea000383ffff */
.L_x_54:
[----:B------:R-:W-:-:S07]  /*b890*/  MOV R0, UR5 ;  /* 0x0000000500007c02 */ /* 0x000fce0008000f00 */
.L_x_165:
[----:B-1----:R1:W2:Y:S02]  /*b8a0*/  SYNCS.PHASECHK.TRANS64.TRYWAIT P0, [R0+URZ+0xb0], R3 ;  /* 0x0000b003000075a7 */ /* 0x0022a400080011ff */
[----:B--2---:R-:W-:Y:S05]  /*b8b0*/  @!P0 NANOSLEEP.SYNCS 0x989680 ;  /* 0x009896800000895d */ /* 0x004fea0003900000 */
[----:B------:R-:W2:Y:S02]  /*b8c0*/  @!P0 SYNCS.PHASECHK.TRANS64 P0, [R0+URZ+0xb0], R3 ;  /* 0x0000b003000085a7 */ /* 0x000ea400080010ff */
[----:B--2---:R-:W-:Y:S05]  /*b8d0*/  @!P0 BRA `(.L_x_165) ;  /* 0xfffffffc00f08947 */ /* 0x004fea000383ffff */
[----:B------:R-:W-:Y:S05]  /*b8e0*/  BRA `(.L_x_53) ;  /* 0xffffff7000f07947 */ /* 0x000fea000383ffff */
.L_x_63:
[----:B-1----:R-:W-:-:S04]  /*b8f0*/  MOV R4, UR6 ;  /* 0x0000000600047c02 */ /* 0x002fc80008000f00 */
[----:B------:R1:W2:Y:S03]  /*b900*/  SYNCS.PHASECHK.TRANS64.TRYWAIT P0, [R4+URZ+0x8], R5 ;  /* 0x00000805040075a7 */ /* 0x0002a600080011ff */
[----:B--2---:R-:W-:Y:S05]  /*b910*/  @!P0 NANOSLEEP.SYNCS 0x989680 ;  /* 0x009896800000895d */ /* 0x004fea0003900000 */
[----:B------:R-:W2:Y:S02]  /*b920*/  @!P0 SYNCS.PHASECHK.TRANS64 P0, [R4+URZ+0x8], R5 ;  /* 0x00000805040085a7 */ /* 0x000ea400080010ff */
[----:B--2---:R-:W-:Y:S05]  /*b930*/  @!P0 BRA `(.L_x_63) ;  /* 0xfffffffc00ec8947 */ /* 0x004fea000383ffff */
[----:B------:R-:W-:Y:S05]  /*b940*/  BRA `(.L_x_62) ;  /* 0xffffff7400a47947 */ /* 0x000fea000383ffff */
.L_x_65:
[----:B------:R-:W-:Y:S01]  /*b950*/  BSSY B0, `(.L_x_166) ;  /* 0x0000006000007945 */ /* 0x000fe20003800000 */
[----:B------:R-:W-:-:S07]  /*b960*/  MOV R15, 0xffffffff ;  /* 0xffffffff000f7802 */ /* 0x000fce0000000f00 */
[----:B-1---5:R-:W-:Y:S05]  /*b970*/  WARPSYNC.COLLECTIVE R15, `(.L_x_167) ;  /* 0x000000000f0c7348 */ /* 0x022fea0003c00000 */
[----:B------:R-:W-:Y:S02]  /*b980*/  ELECT P6, UR79, PT ;  /* 0x00000000004f782f */ /* 0x000fe400038c0000 */
[----:B------:R-:W-:Y:S01]  /*b990*/  MOV R14, UR79 ;  /* 0x0000004f000e7c02 */ /* 0x000fe20008000f00 */
[----:B-1---5:R-:W-:Y:S10]  /*b9a0*/  ENDCOLLECTIVE ;  /* 0x000000000000791b */ /* 0x022ff40003800000 */
.L_x_167:
[----:B------:R-:W-:Y:S05]  /*b9b0*/  BSYNC B0 ;  /* 0x0000000000007941 */ /* 0x000fea0003800000 */
.L_x_166:
[----:B------:R-:W-:Y:S05]  /*b9c0*/  BRA `(.L_x_168) ;  /* 0xffffff7400d47947 */ /* 0x000fea000383ffff */
.L_x_67:
[----:B-1----:R-:W-:-:S04]  /*b9d0*/  MOV R2, UR6 ;  /* 0x0000000600027c02 */ /* 0x002fc80008000f00 */
[----:B------:R1:W2:Y:S03]  /*b9e0*/  SYNCS.PHASECHK.TRANS64.TRYWAIT P0, [R2+URZ+0x8], R3 ;  /* 0x00000803020075a7 */ /* 0x0002a600080011ff */
[----:B--2---:R-:W-:Y:S05]  /*b9f0*/  @!P0 NANOSLEEP.SYNCS 0x989680 ;  /* 0x009896800000895d */ /* 0x004fea0003900000 */
[----:B------:R-:W2:Y:S02]  /*ba00*/  @!P0 SYNCS.PHASECHK.TRANS64 P0, [R2+URZ+0x8], R3 ;  /* 0x00000803020085a7 */ /* 0x000ea400080010ff */
[----:B--2---:R-:W-:Y:S05]  /*ba10*/  @!P0 BRA `(.L_x_67) ;  /* 0xfffffffc00ec8947 */ /* 0x004fea000383ffff */
[----:B------:R-:W-:Y:S05]  /*ba20*/  BRA `(.L_x_66) ;  /* 0xffffff7400d87947 */ /* 0x000fea000383ffff */
.L_x_68:
[----:B-1----:R1:W2:Y:S02]  /*ba30*/  SYNCS.PHASECHK.TRANS64.TRYWAIT P0, [R0+URZ+0xa0], R5 ;  /* 0x0000a005000075a7 */ /* 0x0022a400080011ff */
[----:B--2---:R-:W-:Y:S05]  /*ba40*/  @!P0 NANOSLEEP.SYNCS 0x989680 ;  /* 0x009896800000895d */ /* 0x004fea0003900000 */
[----:B------:R-:W2:Y:S02]  /*ba50*/  @!P0 SYNCS.PHASECHK.TRANS64 P0, [R0+URZ+0xa0], R5 ;  /* 0x0000a005000085a7 */ /* 0x000ea400080010ff */
[----:B--2---:R-:W-:Y:S05]  /*ba60*/  @!P0 BRA `(.L_x_68) ;  /* 0xfffffffc00f08947 */ /* 0x004fea000383ffff */
[----:B------:R-:W-:Y:S05]  /*ba70*/  BRA `(.L_x_169) ;  /* 0xffffff7800c47947 */ /* 0x000fea000383ffff */
.L_x_70:
[----:B------:R-:W-:-:S07]  /*ba80*/  MOV R0, UR9 ;  /* 0x0000000900007c02 */ /* 0x000fce0008000f00 */
.L_x_170:
[----:B-1----:R1:W2:Y:S02]  /*ba90*/  SYNCS.PHASECHK.TRANS64.TRYWAIT P0, [R0+URZ+0xd0], R5 ;  /* 0x0000d005000075a7 */ /* 0x0022a400080011ff */
[----:B--2---:R-:W-:Y:S05]  /*baa0*/  @!P0 NANOSLEEP.SYNCS 0x989680 ;  /* 0x009896800000895d */ /* 0x004fea0003900000 */
[----:B------:R-:W2:Y:S02]  /*bab0*/  @!P0 SYNCS.PHASECHK.TRANS64 P0, [R0+URZ+0xd0], R5 ;  /* 0x0000d005000085a7 */ /* 0x000ea400080010ff */
[----:B--2---:R-:W-:Y:S05]  /*bac0*/  @!P0 BRA `(.L_x_170) ;  /* 0xfffffffc00f08947 */ /* 0x004fea000383ffff */
[----:B------:R-:W-:Y:S05]  /*bad0*/  BRA `(.L_x_171) ;  /* 0xffffff7c00107947 */ /* 0x000fea000383ffff */
.L_x_73:
[----:B------:R-:W-:Y:S07]  /*bae0*/  MOV R0, UR8 ;  /* 0x0000000800007c02 */ /* 0x000fee0008000f00 */
.L_x_172:
[----:B-1----:R1:W2:Y:S02]  /*baf0*/  SYNCS.PHASECHK.TRANS64.TRYWAIT P0, [R0+URZ], R5 ;  /* 0x00000005000075a7 */ /* 0x0022a400080011ff */
[----:B--2---:R-:W-:Y:S05]  /*bb00*/  @!P0 NANOSLEEP.SYNCS 0x989680 ;  /* 0x009896800000895d */ /* 0x004fea0003900000 */
[----:B------:R-:W2:Y:S02]  /*bb10*/  @!P0 SYNCS.PHASECHK.TRANS64 P0, [R0+URZ], R5 ;  /* 0x00000005000085a7 */ /* 0x000ea400080010ff */
[----:B--2---:R-:W-:Y:S05]  /*bb20*/  @!P0 BRA `(.L_x_172) ;  /* 0xfffffffc00f08947 */ /* 0x004fea000383ffff */
[----:B------:R-:W-:Y:S05]  /*bb30*/  BRA `(.L_x_72) ;  /* 0xffffff7c00247947 */ /* 0x000fea000383ffff */
.L_x_77:
[----:B-1----:R-:W-:-:S07]  /*bb40*/  MOV R0, UR5 ;  /* 0x0000000500007c02 */ /* 0x002fce0008000f00 */
.L_x_173:
[----:B-1----:R1:W2:Y:S02]  /*bb50*/  SYNCS.PHASECHK.TRANS64.TRYWAIT P0, [R0+URZ], R3 ;  /* 0x00000003000075a7 */ /* 0x0022a400080011ff */
[----:B--2---:R-:W-:Y:S05]  /*bb60*/  @!P0 NANOSLEEP.SYNCS 0x989680 ;  /* 0x009896800000895d */ /* 0x004fea0003900000 */
[----:B------:R-:W2:Y:S02]  /*bb70*/  @!P0 SYNCS.PHASECHK.TRANS64 P0, [R0+URZ], R3 ;  /* 0x00000003000085a7 */ /* 0x000ea400080010ff */
[----:B--2---:R-:W-:Y:S05]  /*bb80*/  @!P0 BRA `(.L_x_173) ;  /* 0xfffffffc00f08947 */ /* 0x004fea000383ffff */
[----:B------:R-:W-:Y:S05]  /*bb90*/  BRA `(.L_x_174) ;  /* 0xffffff8000187947 */ /* 0x000fea000383ffff */
.L_x_80:
[----:B------:R-:W-:-:S07]  /*bba0*/  MOV R0, UR7 ;  /* 0x0000000700007c02 */ /* 0x000fce0008000f00 */
.L_x_175:
[----:B-1----:R1:W2:Y:S02]  /*bbb0*/  SYNCS.PHASECHK.TRANS64.TRYWAIT P1, [R0+URZ+0x100], R3 ;  /* 0x00010003000075a7 */ /* 0x0022a400080211ff */
[----:B--2---:R-:W-:Y:S05]  /*bbc0*/  @!P1 NANOSLEEP.SYNCS 0x989680 ;  /* 0x009896800000995d */ /* 0x004fea0003900000 */
[----:B------:R-:W2:Y:S02]  /*bbd0*/  @!P1 SYNCS.PHASECHK.TRANS64 P1, [R0+URZ+0x100], R3 ;  /* 0x00010003000095a7 */ /* 0x000ea400080210ff */
[----:B--2---:R-:W-:Y:S05]  /*bbe0*/  @!P1 BRA `(.L_x_175) ;  /* 0xfffffffc00f09947 */ /* 0x004fea000383ffff */
[----:B------:R-:W-:Y:S05]  /*bbf0*/  BRA `(.L_x_176) ;  /* 0xffffff8000647947 */ /* 0x000fea000383ffff */
.L_x_85:
[----:B--2---:R2:W4:Y:S02]  /*bc00*/  SYNCS.PHASECHK.TRANS64.TRYWAIT P0, [R0+URZ+0xa0], R3 ;  /* 0x0000a003000075a7 */ /* 0x00452400080011ff */
[----:B----4-:R-:W-:Y:S05]  /*bc10*/  @!P0 NANOSLEEP.SYNCS 0x989680 ;  /* 0x009896800000895d */ /* 0x010fea0003900000 */
[----:B------:R-:W4:Y:S02]  /*bc20*/  @!P0 SYNCS.PHASECHK.TRANS64 P0, [R0+URZ+0xa0], R3 ;  /* 0x0000a003000085a7 */ /* 0x000f2400080010ff */
[----:B----4-:R-:W-:Y:S05]  /*bc30*/  @!P0 BRA `(.L_x_85) ;  /* 0xfffffffc00f08947 */ /* 0x010fea000383ffff */
[----:B------:R-:W-:Y:S05]  /*bc40*/  BRA `(.L_x_177) ;  /* 0xffffff8400787947 */ /* 0x000fea000383ffff */
.L_x_88:
[----:B------:R-:W-:Y:S07]  /*bc50*/  MOV R0, UR7 ;  /* 0x0000000700007c02 */ /* 0x000fee0008000f00 */
.L_x_178:
[----:B--2---:R2:W4:Y:S02]  /*bc60*/  SYNCS.PHASECHK.TRANS64.TRYWAIT P0, [R0+URZ+0x98], R3 ;  /* 0x00009803000075a7 */ /* 0x00452400080011ff */
[----:B----4-:R-:W-:Y:S05]  /*bc70*/  @!P0 NANOSLEEP.SYNCS 0x989680 ;  /* 0x009896800000895d */ /* 0x010fea0003900000 */
[----:B------:R-:W4:Y:S02]  /*bc80*/  @!P0 SYNCS.PHASECHK.TRANS64 P0, [R0+URZ+0x98], R3 ;  /* 0x00009803000085a7 */ /* 0x000f2400080010ff */
[----:B----4-:R-:W-:Y:S05]  /*bc90*/  @!P0 BRA `(.L_x_178) ;  /* 0xfffffffc00f08947 */ /* 0x010fea000383ffff */
[----:B------:R-:W-:Y:S05]  /*bca0*/  BRA `(.L_x_87) ;  /* 0xffffff8800587947 */ /* 0x000fea000383ffff */
.L_x_91:
[----:B------:R-:W-:Y:S07]  /*bcb0*/  MOV R3, UR7 ;  /* 0x0000000700037c02 */ /* 0x000fee0008000f00 */
.L_x_179:
[----:B-1----:R1:W2:Y:S02]  /*bcc0*/  SYNCS.PHASECHK.TRANS64.TRYWAIT P0, [R3+URZ+0x70], R12 ;  /* 0x0000700c030075a7 */ /* 0x0022a400080011ff */
[----:B--2---:R-:W-:Y:S05]  /*bcd0*/  @!P0 NANOSLEEP.SYNCS 0x989680 ;  /* 0x009896800000895d */ /* 0x004fea0003900000 */
[----:B------:R-:W2:Y:S02]  /*bce0*/  @!P0 SYNCS.PHASECHK.TRANS64 P0, [R3+URZ+0x70], R12 ;  /* 0x0000700c030085a7 */ /* 0x000ea400080010ff */
[----:B--2---:R-:W-:Y:S05]  /*bcf0*/  @!P0 BRA `(.L_x_179) ;  /* 0xfffffffc00f08947 */ /* 0x004fea000383ffff */
[----:B------:R-:W-:Y:S05]  /*bd00*/  BRA `(.L_x_180) ;  /* 0xffffff8800d07947 */ /* 0x000fea000383ffff */
.L_x_92:
[----:B-1----:R-:W-:Y:S07]  /*bd10*/  MOV R3, UR7 ;  /* 0x0000000700037c02 */ /* 0x002fee0008000f00 */
.L_x_181:
[----:B-1----:R1:W2:Y:S02]  /*bd20*/  SYNCS.PHASECHK.TRANS64.TRYWAIT P0, [R3+URZ+0x78], R12 ;  /* 0x0000780c030075a7 */ /* 0x0022a400080011ff */
[----:B--2---:R-:W-:Y:S05]  /*bd30*/  @!P0 NANOSLEEP.SYNCS 0x989680 ;  /* 0x009896800000895d */ /* 0x004fea0003900000 */
[----:B------:R-:W2:Y:S02]  /*bd40*/  @!P0 SYNCS.PHASECHK.TRANS64 P0, [R3+URZ+0x78], R12 ;  /* 0x0000780c030085a7 */ /* 0x000ea400080010ff */
[----:B--2---:R-:W-:Y:S05]  /*bd50*/  @!P0 BRA `(.L_x_181) ;  /* 0xfffffffc00f08947 */ /* 0x004fea000383ffff */
[----:B------:R-:W-:Y:S05]  /*bd60*/  BRA `(.L_x_182) ;  /* 0xffffff8c000c7947 */ /* 0x000fea000383ffff */
.L_x_93:
[----:B-1----:R-:W-:Y:S07]  /*bd70*/  MOV R3, UR7 ;  /* 0x0000000700037c02 */ /* 0x002fee0008000f00 */
.L_x_183:
[----:B-1----:R1:W2:Y:S02]  /*bd80*/  SYNCS.PHASECHK.TRANS64.TRYWAIT P0, [R3+URZ+0x80], R12 ;  /* 0x0000800c030075a7 */ /* 0x0022a400080011ff */
[----:B--2---:R-:W-:Y:S05]  /*bd90*/  @!P0 NANOSLEEP.SYNCS 0x989680 ;  /* 0x009896800000895d */ /* 0x004fea0003900000 */
[----:B------:R-:W2:Y:S02]  /*bda0*/  @!P0 SYNCS.PHASECHK.TRANS64 P0, [R3+URZ+0x80], R12 ;  /* 0x0000800c030085a7 */ /* 0x000ea400080010ff */
[----:B--2---:R-:W-:Y:S05]  /*bdb0*/  @!P0 BRA `(.L_x_183) ;  /* 0xfffffffc00f08947 */ /* 0x004fea000383ffff */
[----:B------:R-:W-:Y:S05]  /*bdc0*/  BRA `(.L_x_184) ;  /* 0xffffff8c00547947 */ /* 0x000fea000383ffff */
.L_x_94:
[----:B------:R-:W-:Y:S07]  /*bdd0*/  MOV R3, UR7 ;  /* 0x0000000700037c02 */ /* 0x000fee0008000f00 */
.L_x_185:
[----:B-1----:R1:W2:Y:S02]  /*bde0*/  SYNCS.PHASECHK.TRANS64.TRYWAIT P0, [R3+URZ+0x88], R12 ;  /* 0x0000880c030075a7 */ /* 0x0022a400080011ff */
[----:B--2---:R-:W-:Y:S05]  /*bdf0*/  @!P0 NANOSLEEP.SYNCS 0x989680 ;  /* 0x009896800000895d */ /* 0x004fea0003900000 */
[----:B------:R-:W2:Y:S02]  /*be00*/  @!P0 SYNCS.PHASECHK.TRANS64 P0, [R3+URZ+0x88], R12 ;  /* 0x0000880c030085a7 */ /* 0x000ea400080010ff */
[----:B--2---:R-:W-:Y:S05]  /*be10*/  @!P0 BRA `(.L_x_185) ;  /* 0xfffffffc00f08947 */ /* 0x004fea000383ffff */
[----:B------:R-:W-:Y:S05]  /*be20*/  BRA `(.L_x_186) ;  /* 0xffffff8c00dc7947 */ /* 0x000fea000383ffff */
.L_x_96:
[----:B------:R-:W-:-:S07]  /*be30*/  MOV R0, UR7 ;  /* 0x0000000700007c02 */ /* 0x000fce0008000f00 */
.L_x_187:
[----:B-1----:R1:W4:Y:S02]  /*be40*/  SYNCS.PHASECHK.TRANS64.TRYWAIT P0, [R0+URZ+0x70], R3 ;  /* 0x00007003000075a7 */ /* 0x00232400080011ff */
[----:B----4-:R-:W-:Y:S05]  /*be50*/  @!P0 NANOSLEEP.SYNCS 0x989680 ;  /* 0x009896800000895d */ /* 0x010fea0003900000 */
[----:B------:R-:W4:Y:S02]  /*be60*/  @!P0 SYNCS.PHASECHK.TRANS64 P0, [R0+URZ+0x70], R3 ;  /* 0x00007003000085a7 */ /* 0x000f2400080010ff */
[----:B----4-:R-:W-:Y:S05]  /*be70*/  @!P0 BRA `(.L_x_187) ;  /* 0xfffffffc00f08947 */ /* 0x010fea000383ffff */
[----:B------:R-:W-:Y:S05]  /*be80*/  BRA `(.L_x_188) ;  /* 0xffffff90004c7947 */ /* 0x000fea000383ffff */
.L_x_97:
[----:B-1----:R-:W-:-:S07]  /*be90*/  MOV R0, UR7 ;  /* 0x0000000700007c02 */ /* 0x002fce0008000f00 */
.L_x_189:
[----:B-1----:R1:W4:Y:S02]  /*bea0*/  SYNCS.PHASECHK.TRANS64.TRYWAIT P0, [R0+URZ+0x78], R3 ;  /* 0x00007803000075a7 */ /* 0x00232400080011ff */
[----:B----4-:R-:W-:Y:S05]  /*beb0*/  @!P0 NANOSLEEP.SYNCS 0x989680 ;  /* 0x009896800000895d */ /* 0x010fea0003900000 */
[----:B------:R-:W4:Y:S02]  /*bec0*/  @!P0 SYNCS.PHASECHK.TRANS64 P0, [R0+URZ+0x78], R3 ;  /* 0x00007803000085a7 */ /* 0x000f2400080010ff */
[----:B----4-:R-:W-:Y:S05]  /*bed0*/  @!P0 BRA `(.L_x_189) ;  /* 0xfffffffc00f08947 */ /* 0x010fea000383ffff */
[----:B------:R-:W-:Y:S05]  /*bee0*/  BRA `(.L_x_190) ;  /* 0xffffff90003c7947 */ /* 0x000fea000383ffff */
.L_x_98:
[----:B-1----:R-:W-:-:S07]  /*bef0*/  MOV R0, UR7 ;  /* 0x0000000700007c02 */ /* 0x002fce0008000f00 */
.L_x_191:
[----:B-1----:R1:W4:Y:S02]  /*bf00*/  SYNCS.PHASECHK.TRANS64.TRYWAIT P0, [R0+URZ+0x80], R3 ;  /* 0x00008003000075a7 */ /* 0x00232400080011ff */
[----:B----4-:R-:W-:Y:S05]  /*bf10*/  @!P0 NANOSLEEP.SYNCS 0x989680 ;  /* 0x009896800000895d */ /* 0x010fea0003900000 */
[----:B------:R-:W4:Y:S02]  /*bf20*/  @!P0 SYNCS.PHASECHK.TRANS64 P0, [R0+URZ+0x80], R3 ;  /* 0x00008003000085a7 */ /* 0x000f2400080010ff */
[----:B----4-:R-:W-:Y:S05]  /*bf30*/  @!P0 BRA `(.L_x_191) ;  /* 0xfffffffc00f08947 */ /* 0x010fea000383ffff */
[----:B------:R-:W-:Y:S05]  /*bf40*/  BRA `(.L_x_192) ;  /* 0xffffff90002c7947 */ /* 0x000fea000383ffff */
.L_x_100:
[----:B--2---:R2:W3:Y:S02]  /*bf50*/  SYNCS.PHASECHK.TRANS64.TRYWAIT P0, [R0+URZ+0xa0], R3 ;  /* 0x0000a003000075a7 */ /* 0x0044e400080011ff */
[----:B---3--:R-:W-:Y:S05]  /*bf60*/  @!P0 NANOSLEEP.SYNCS 0x989680 ;  /* 0x009896800000895d */ /* 0x008fea0003900000 */
[----:B------:R-:W3:Y:S02]  /*bf70*/  @!P0 SYNCS.PHASECHK.TRANS64 P0, [R0+URZ+0xa0], R3 ;  /* 0x0000a003000085a7 */ /* 0x000ee400080010ff */
[----:B---3--:R-:W-:Y:S05]  /*bf80*/  @!P0 BRA `(.L_x_100) ;  /* 0xfffffffc00f08947 */ /* 0x008fea000383ffff */
[----:B------:R-:W-:Y:S05]  /*bf90*/  BRA `(.L_x_193) ;  /* 0xffffff9400047947 */ /* 0x000fea000383ffff */
.L_x_112:
[----:B-1----:R-:W-:Y:S04]  /*bfa0*/  MOV R2, UR46 ;  /* 0x0000002e00027c02 */ /* 0x002fe80008000f00 */
[----:B------:R1:W2:Y:S03]  /*bfb0*/  SYNCS.PHASECHK.TRANS64.TRYWAIT P1, [R2+URZ+0x50], R3 ;  /* 0x00005003020075a7 */ /* 0x0002a600080211ff */
[----:B--2---:R-:W-:Y:S05]  /*bfc0*/  @!P1 NANOSLEEP.SYNCS 0x989680 ;  /* 0x009896800000995d */ /* 0x004fea0003900000 */
[----:B------:R-:W2:Y:S02]  /*bfd0*/  @!P1 SYNCS.PHASECHK.TRANS64 P1, [R2+URZ+0x50], R3 ;  /* 0x00005003020095a7 */ /* 0x000ea400080210ff */
[----:B--2---:R-:W-:Y:S05]  /*bfe0*/  @!P1 BRA `(.L_x_112) ;  /* 0xfffffffc00ec9947 */ /* 0x004fea000383ffff */
[----:B------:R-:W-:Y:S05]  /*bff0*/  BRA `(.L_x_111) ;  /* 0xffffffa000987947 */ /* 0x000fea000383ffff */
.L_x_114:
[----:B-1----:R1:W4:Y:S02]  /*c000*/  SYNCS.PHASECHK.TRANS64.TRYWAIT P0, [R187+URZ+0xc0], R0 ;  /* 0x0000c000bb0075a7 */ /* 0x00232400080011ff */
[----:B----4-:R-:W-:Y:S05]  /*c010*/  @!P0 NANOSLEEP.SYNCS 0x989680 ;  /* 0x009896800000895d */ /* 0x010fea0003900000 */
[----:B------:R-:W4:Y:S02]  /*c020*/  @!P0 SYNCS.PHASECHK.TRANS64 P0, [R187+URZ+0xc0], R0 ;  /* 0x0000c000bb0085a7 */ /* 0x000f2400080010ff */
[----:B----4-:R-:W-:Y:S05]  /*c030*/  @!P0 BRA `(.L_x_114) ;  /* 0xfffffffc00f08947 */ /* 0x010fea000383ffff */
[----:B------:R-:W-:Y:S05]  /*c040*/  BRA `(.L_x_113) ;  /* 0xffffffa000d07947 */ /* 0x000fea000383ffff */
.L_x_123:
[----:B---3--:R3:W4:Y:S02]  /*c050*/  SYNCS.PHASECHK.TRANS64.TRYWAIT P0, [R3+URZ+0x50], R0 ;  /* 0x00005000030075a7 */ /* 0x00872400080011ff */
[----:B----4-:R-:W-:Y:S05]  /*c060*/  @!P0 NANOSLEEP.SYNCS 0x989680 ;  /* 0x009896800000895d */ /* 0x010fea0003900000 */
[----:B------:R-:W4:Y:S02]  /*c070*/  @!P0 SYNCS.PHASECHK.TRANS64 P0, [R3+URZ+0x50], R0 ;  /* 0x00005000030085a7 */ /* 0x000f2400080010ff */
[----:B----4-:R-:W-:Y:S05]  /*c080*/  @!P0 BRA `(.L_x_123) ;  /* 0xfffffffc00f08947 */ /* 0x010fea000383ffff */
[----:B------:R-:W-:Y:S05]  /*c090*/  BRA `(.L_x_122) ;  /* 0xffffffb4007c7947 */ /* 0x000fea000383ffff */
.L_x_131:
[----:B-1----:R1:W4:Y:S02]  /*c0a0*/  SYNCS.PHASECHK.TRANS64.TRYWAIT P0, [R0+URZ+0x50], R7 ;  /* 0x00005007000075a7 */ /* 0x00232400080011ff */
[----:B----4-:R-:W-:Y:S05]  /*c0b0*/  @!P0 NANOSLEEP.SYNCS 0x989680 ;  /* 0x009896800000895d */ /* 0x010fea0003900000 */
[----:B------:R-:W4:Y:S02]  /*c0c0*/  @!P0 SYNCS.PHASECHK.TRANS64 P0, [R0+URZ+0x50], R7 ;  /* 0x00005007000085a7 */ /* 0x000f2400080010ff */
[----:B----4-:R-:W-:Y:S05]  /*c0d0*/  @!P0 BRA `(.L_x_131) ;  /* 0xfffffffc00f08947 */ /* 0x010fea000383ffff */
[----:B------:R-:W-:Y:S05]  /*c0e0*/  BRA `(.L_x_130) ;  /* 0xffffffc800707947 */ /* 0x000fea000383ffff */
.L_x_139:
[----:B-1----:R1:W2:Y:S02]  /*c0f0*/  SYNCS.PHASECHK.TRANS64.TRYWAIT P0, [R3+URZ+0x50], R0 ;  /* 0x00005000030075a7 */ /* 0x0022a400080011ff */
[----:B--2---:R-:W-:Y:S05]  /*c100*/  @!P0 NANOSLEEP.SYNCS 0x989680 ;  /* 0x009896800000895d */ /* 0x004fea0003900000 */
[----:B------:R-:W2:Y:S02]  /*c110*/  @!P0 SYNCS.PHASECHK.TRANS64 P0, [R3+URZ+0x50], R0 ;  /* 0x00005000030085a7 */ /* 0x000ea400080010ff */
[----:B--2---:R-:W-:Y:S05]  /*c120*/  @!P0 BRA `(.L_x_139) ;  /* 0xfffffffc00f08947 */ /* 0x004fea000383ffff */
[----:B------:R-:W-:Y:S05]  /*c130*/  BRA `(.L_x_138) ;  /* 0xffffffdc00647947 */ /* 0x000fea000383ffff */
        .weak           $__internal_0_$__cuda_sm10x_tcgen05_guardrail_trap_col_being_dealloced_not_returned_by_alloc
        .type           $__internal_0_$__cuda_sm10x_tcgen05_guardrail_trap_col_being_dealloced_not_returned_by_alloc,@function
        .size           $__internal_0_$__cuda_sm10x_tcgen05_guardrail_trap_col_being_dealloced_not_returned_by_alloc,($__internal_1_$__cuda_sm10x_tcgen05_guardrail_trap_phase_invalid_during_alloc - $__internal_0_$__cuda_sm10x_tcgen05_guardrail_trap_col_being_dealloced_not_returned_by_alloc)
$__internal_0_$__cuda_sm10x_tcgen05_guardrail_trap_col_being_dealloced_not_returned_by_alloc:
[----:B------:R-:W-:Y:S05]  /*c140*/  BPT.TRAP 0x1 ;  /* 0x000000040000795c */ /* 0x000fea0000300000 */
[----:B------:R-:W-:-:S04]  /*c150*/  HFMA2 R3, -RZ, RZ, 0, 0 ;  /* 0x00000000ff037431 */ /* 0x000fc800000001ff */
[----:B------:R-:W-:Y:S05]  /*c160*/  RET.REL.NODEC R2 `(_ZN7cutlass13device_kernelINS_4gemm6kernel13GemmUniversalIN4cute5tupleIJiiiiEEENS1_10collective13CollectiveMmaINS1_35MainloopSm100TmaUmmaWarpSpecializedILi5ELi2ELi2ENS5_IJNS4_1CILi2EEENSA_ILi1EEESC_EEEEENS5_IJNSA_ILi256EEESF_NSA_ILi64EEEEEENS_10bfloat16_tENS5_IJlSC_lEEESI_SJ_NS4_8TiledMMAINS4_8MMA_AtomIJNS4_26SM100_MMA_F16BF16_2x1SM_SSISI_SI_fLi256ELi256ELNS4_4UMMA5MajorE0ELSO_0ELNSN_7ScaleInE0ELSP_0EEEEEENS4_6LayoutINS5_IJSC_SC_SC_EEENS5_IJNSA_ILi0EEESU_SU_EEEEENS5_IJNS4_10UnderscoreESX_SX_EEEEENS4_18SM100_TMA_2SM_LOADENS4_14ComposedLayoutINS4_7SwizzleILi3ELi4ELi3EEENS4_18smem_ptr_flag_bitsILi16EEENSS_INS5_IJNSA_ILi8EEESG_EEENS5_IJSG_SC_EEEEEEEvNS4_8identityES10_S1A_vS1B_EENS_8epilogue10collective18CollectiveEpilogueINS1D_23Sm100TmaWarpSpecializedILi4ELi2ELi64ELb1ELb0EEEJNS5_IJNSA_ILi128EEESF_SG_EEENS5_IJNSS_IS1I_SC_EENSS_ISG_SC_EEEEESI_SJ_SI_SJ_NS1D_6fusion15FusionCallbacksIS1H_NS1N_13LinCombEltActINS1D_6thread4ReLuESI_fSI_fLNS_15FloatRoundStyleE2EEES1J_S1M_JEEENS4_5SM1004TMEM4LOAD26SM100_TMEM_LOAD_32dp32b64xENS4_13SM90_TMA_LOADES1A_NS4_39AutoVectorizingCopyWithAssumedAlignmentILi128EEENS4_14SM90_TMA_STOREES1A_S21_S21_EEEvvEEEEvNT_6ParamsE) ;  /* 0xffffff3c02a47950 */ /* 0x000fea0003c3ffff */
        .weak           $__internal_1_$__cuda_sm10x_tcgen05_guardrail_trap_phase_invalid_during_alloc
        .type           $__internal_1_$__cuda_sm10x_tcgen05_guardrail_trap_phase_invalid_during_alloc,@function
        .size           $__internal_1_$__cuda_sm10x_tcgen05_guardrail_trap_phase_invalid_during_alloc,($__internal_2_$__cuda_sm10x_tcgen05_guardrail_trap_unallocated_columns_being_dealloced - $__internal_1_$__cuda_sm10x_tcgen05_guardrail_trap_phase_invalid_during_alloc)
$__internal_1_$__cuda_sm10x_tcgen05_guardrail_trap_phase_invalid_during_alloc:
[----:B------:R-:W-:Y:S05]  /*c170*/  BPT.TRAP 0x1 ;  /* 0x000000040000795c */ /* 0x000fea0000300000 */
[----:B------:R-:W-:-:S04]  /*c180*/  MOV R3, 0x0 ;  /* 0x0000000000037802 */ /* 0x000fc80000000f00 */
[----:B------:R-:W-:Y:S05]  /*c190*/  RET.REL.NODEC R2 `(_ZN7cutlass13device_kernelINS_4gemm6kernel13GemmUniversalIN4cute5tupleIJiiiiEEENS1_10collective13CollectiveMmaINS1_35MainloopSm100TmaUmmaWarpSpecializedILi5ELi2ELi2ENS5_IJNS4_1CILi2EEENSA_ILi1EEESC_EEEEENS5_IJNSA_ILi256EEESF_NSA_ILi64EEEEEENS_10bfloat16_tENS5_IJlSC_lEEESI_SJ_NS4_8TiledMMAINS4_8MMA_AtomIJNS4_26SM100_MMA_F16BF16_2x1SM_SSISI_SI_fLi256ELi256ELNS4_4UMMA5MajorE0ELSO_0ELNSN_7ScaleInE0ELSP_0EEEEEENS4_6LayoutINS5_IJSC_SC_SC_EEENS5_IJNSA_ILi0EEESU_SU_EEEEENS5_IJNS4_10UnderscoreESX_SX_EEEEENS4_18SM100_TMA_2SM_LOADENS4_14ComposedLayoutINS4_7SwizzleILi3ELi4ELi3EEENS4_18smem_ptr_flag_bitsILi16EEENSS_INS5_IJNSA_ILi8EEESG_EEENS5_IJSG_SC_EEEEEEEvNS4_8identityES10_S1A_vS1B_EENS_8epilogue10collective18CollectiveEpilogueINS1D_23Sm100TmaWarpSpecializedILi4ELi2ELi64ELb1ELb0EEEJNS5_IJNSA_ILi128EEESF_SG_EEENS5_IJNSS_IS1I_SC_EENSS_ISG_SC_EEEEESI_SJ_SI_SJ_NS1D_6fusion15FusionCallbacksIS1H_NS1N_13LinCombEltActINS1D_6thread4ReLuESI_fSI_fLNS_15FloatRoundStyleE2EEES1J_S1M_JEEENS4_5SM1004TMEM4LOAD26SM100_TMEM_LOAD_32dp32b64xENS4_13SM90_TMA_LOADES1A_NS4_39AutoVectorizingCopyWithAssumedAlignmentILi128EEENS4_14SM90_TMA_STOREES1A_S21_S21_EEEvvEEEEvNT_6ParamsE) ;  /* 0xffffff3c02987950 */ /* 0x000fea0003c3ffff */
        .weak           $__internal_2_$__cuda_sm10x_tcgen05_guardrail_trap_unallocated_columns_being_dealloced
        .type           $__internal_2_$__cuda_sm10x_tcgen05_guardrail_trap_unallocated_columns_being_dealloced,@function
        .size           $__internal_2_$__cuda_sm10x_tcgen05_guardrail_trap_unallocated_columns_being_dealloced,(.L_x_195 - $__internal_2_$__cuda_sm10x_tcgen05_guardrail_trap_unallocated_columns_being_dealloced)
$__internal_2_$__cuda_sm10x_tcgen05_guardrail_trap_unallocated_columns_being_dealloced:
[----:B------:R-:W-:Y:S05]  /*c1a0*/  BPT.TRAP 0x1 ;  /* 0x000000040000795c */ /* 0x000fea0000300000 */
[----:B------:R-:W-:-:S04]  /*c1b0*/  HFMA2 R3, -RZ, RZ, 0, 0 ;  /* 0x00000000ff037431 */ /* 0x000fc800000001ff */
[----:B------:R-:W-:Y:S05]  /*c1c0*/  RET.REL.NODEC R2 `(_ZN7cutlass13device_kernelINS_4gemm6kernel13GemmUniversalIN4cute5tupleIJiiiiEEENS1_10collective13CollectiveMmaINS1_35MainloopSm100TmaUmmaWarpSpecializedILi5ELi2ELi2ENS5_IJNS4_1CILi2EEENSA_ILi1EEESC_EEEEENS5_IJNSA_ILi256EEESF_NSA_ILi64EEEEEENS_10bfloat16_tENS5_IJlSC_lEEESI_SJ_NS4_8TiledMMAINS4_8MMA_AtomIJNS4_26SM100_MMA_F16BF16_2x1SM_SSISI_SI_fLi256ELi256ELNS4_4UMMA5MajorE0ELSO_0ELNSN_7ScaleInE0ELSP_0EEEEEENS4_6LayoutINS5_IJSC_SC_SC_EEENS5_IJNSA_ILi0EEESU_SU_EEEEENS5_IJNS4_10UnderscoreESX_SX_EEEEENS4_18SM100_TMA_2SM_LOADENS4_14ComposedLayoutINS4_7SwizzleILi3ELi4ELi3EEENS4_18smem_ptr_flag_bitsILi16EEENSS_INS5_IJNSA_ILi8EEESG_EEENS5_IJSG_SC_EEEEEEEvNS4_8identityES10_S1A_vS1B_EENS_8epilogue10collective18CollectiveEpilogueINS1D_23Sm100TmaWarpSpecializedILi4ELi2ELi64ELb1ELb0EEEJNS5_IJNSA_ILi128EEESF_SG_EEENS5_IJNSS_IS1I_SC_EENSS_ISG_SC_EEEEESI_SJ_SI_SJ_NS1D_6fusion15FusionCallbacksIS1H_NS1N_13LinCombEltActINS1D_6thread4ReLuESI_fSI_fLNS_15FloatRoundStyleE2EEES1J_S1M_JEEENS4_5SM1004TMEM4LOAD26SM100_TMEM_LOAD_32dp32b64xENS4_13SM90_TMA_LOADES1A_NS4_39AutoVectorizingCopyWithAssumedAlignmentILi128EEENS4_14SM90_TMA_STOREES1A_S21_S21_EEEvvEEEEvNT_6ParamsE) ;  /* 0xffffff3c028c7950 */ /* 0x000fea0003c3ffff */
.L_x_194:
[----:B------:R-:W-:-:S00]  /*c1d0*/  BRA `(.L_x_194) ;  /* 0xfffffffc00fc7947 */ /* 0x000fc0000383ffff */
[----:B------:R-:W-:-:S00]  /*c1e0*/  NOP ;  /* 0x0000000000007918 */ /* 0x000fc00000000000 */
        /* <DEDUP_REMOVED lines=9> */
.L_x_195:


//--------------------- .nv.global.init           --------------------------
	.section	.nv.global.init,"aw",@progbits
.nv.global.init:
	.type		$str$27,@object
	.size		$str$27,($str$28 - $str$27)
$str$27:
        /*0000*/ 	.byte	0x28, 0x61, 0x64, 0x64, 0x72, 0x65, 0x73, 0x73, 0x20, 0x26, 0x20, 0x6d, 0x61, 0x73, 0x6b, 0x29
        /*0010*/ 	.byte	0x20, 0x3d, 0x3d, 0x20, 0x30, 0x00
	.type		$str$28,@object
	.size		$str$28,($str$26 - $str$28)
$str$28:
        /*0016*/ 	.byte	0x2f, 0x74, 0x6d, 0x70, 0x2f, 0x63, 0x75, 0x74, 0x6c, 0x61, 0x73, 0x73, 0x5f, 0x73, 0x77, 0x65
        /*0026*/ 	.byte	0x65, 0x70, 0x5f, 0x73, 0x72, 0x63, 0x2f, 0x69, 0x6e, 0x63, 0x6c, 0x75, 0x64, 0x65, 0x2f, 0x63
        /*0036*/ 	.byte	0x75, 0x74, 0x65, 0x2f, 0x70, 0x6f, 0x69, 0x6e, 0x74, 0x65, 0x72, 0x5f, 0x66, 0x6c, 0x61, 0x67
        /*0046*/ 	.byte	0x67, 0x65, 0x64, 0x2e, 0x68, 0x70, 0x70, 0x00
	.type		$str$26,@object
	.size		$str$26,($str$25 - $str$26)
$str$26:
        /*004e*/ 	.byte	0x2f, 0x74, 0x6d, 0x70, 0x2f, 0x63, 0x75, 0x74, 0x6c, 0x61, 0x73, 0x73, 0x5f, 0x73, 0x77, 0x65
        /*005e*/ 	.byte	0x65, 0x70, 0x5f, 0x73, 0x72, 0x63, 0x2f, 0x69, 0x6e, 0x63, 0x6c, 0x75, 0x64, 0x65, 0x2f, 0x63
        /*006e*/ 	.byte	0x75, 0x74, 0x65, 0x2f, 0x61, 0x74, 0x6f, 0x6d, 0x2f, 0x63, 0x6f, 0x70, 0x79, 0x5f, 0x74, 0x72
        /*007e*/ 	.byte	0x61, 0x69, 0x74, 0x73, 0x5f, 0x73, 0x6d, 0x31, 0x30, 0x30, 0x2e, 0x68, 0x70, 0x70, 0x00
	.type		$str$25,@object
	.size		$str$25,(__unnamed_1 - $str$25)
$str$25:
        /*008d*/ 	.byte	0x28, 0x28, 0x75, 0x69, 0x6e, 0x74, 0x33, 0x32, 0x5f, 0x74, 0x28, 0x74, 0x68, 0x72, 0x65, 0x61
        /*009d*/ 	.byte	0x64, 0x49, 0x64, 0x78, 0x2e, 0x78, 0x29, 0x20, 0x2f, 0x20, 0x33, 0x32, 0x29, 0x20, 0x25, 0x20
        /*00ad*/ 	.byte	0x34, 0x29, 0x20, 0x3d, 0x3d, 0x20, 0x28, 0x28, 0x28, 0x74, 0x6d, 0x65, 0x6d, 0x5f, 0x61, 0x64
        /*00bd*/ 	.byte	0x64, 0x72, 0x20, 0x3e, 0x3e, 0x20, 0x31, 0x36, 0x29, 0x20, 0x2f, 0x20, 0x33, 0x32, 0x29, 0x20
        /*00cd*/ 	.byte	0x25, 0x20, 0x34, 0x29, 0x00
	.type		__unnamed_1,@object
	.size		__unnamed_1,(__unnamed_2 - __unnamed_1)
__unnamed_1:
        /*00d2*/ 	.byte	0x61, 0x75, 0x74, 0x6f, 0x20, 0x63, 0x75, 0x74, 0x65, 0x3a, 0x3a, 0x61, 0x73, 0x5f, 0x70, 0x6f
        /* <DEDUP_REMOVED lines=24> */
        /*0262*/ 	.byte	0x38, 0x31, 0x39, 0x32, 0x3e, 0x3e, 0x3e, 0x3e, 0x5d, 0x00
	.type		__unnamed_2,@object
	.size		__unnamed_2,(.L_2 - __unnamed_2)
__unnamed_2:
        /* <DEDUP_REMOVED lines=43> */
        /*051c*/ 	.byte	0x74, 0x65, 0x3a, 0x3a, 0x43, 0x3c, 0x30, 0x3e, 0x3e, 0x3e, 0x3e, 0x5d, 0x00
.L_2:


//--------------------- .nv.shared._ZN7cutlass13device_kernelINS_4gemm6kernel13GemmUniversalIN4cute5tupleIJiiiiEEENS1_10collective13CollectiveMmaINS1_35MainloopSm100TmaUmmaWarpSpecializedILi5ELi2ELi2ENS5_IJNS4_1CILi2EEENSA_ILi1EEESC_EEEEENS5_IJNSA_ILi256EEESF_NSA_ILi64EEEEEENS_10bfloat16_tENS5_IJlSC_lEEESI_SJ_NS4_8TiledMMAINS4_8MMA_AtomIJNS4_26SM100_MMA_F16BF16_2x1SM_SSISI_SI_fLi256ELi256ELNS4_4UMMA5MajorE0ELSO_0ELNSN_7ScaleInE0ELSP_0EEEEEENS4_6LayoutINS5_IJSC_SC_SC_EEENS5_IJNSA_ILi0EEESU_SU_EEEEENS5_IJNS4_10UnderscoreESX_SX_EEEEENS4_18SM100_TMA_2SM_LOADENS4_14ComposedLayoutINS4_7SwizzleILi3ELi4ELi3EEENS4_18smem_ptr_flag_bitsILi16EEENSS_INS5_IJNSA_ILi8EEESG_EEENS5_IJSG_SC_EEEEEEEvNS4_8identityES10_S1A_vS1B_EENS_8epilogue10collective18CollectiveEpilogueINS1D_23Sm100TmaWarpSpecializedILi4ELi2ELi64ELb1ELb0EEEJNS5_IJNSA_ILi128EEESF_SG_EEENS5_IJNSS_IS1I_SC_EENSS_ISG_SC_EEEEESI_SJ_SI_SJ_NS1D_6fusion15FusionCallbacksIS1H_NS1N_13LinCombEltActINS1D_6thread4ReLuESI_fSI_fLNS_15FloatRoundStyleE2EEES1J_S1M_JEEENS4_5SM1004TMEM4LOAD26SM100_TMEM_LOAD_32dp32b64xENS4_13SM90_TMA_LOADES1A_NS4_39AutoVectorizingCopyWithAssumedAlignmentILi128EEENS4_14SM90_TMA_STOREES1A_S21_S21_EEEvvEEEEvNT_6ParamsE --------------------------
	.section	.nv.shared._ZN7cutlass13device_kernelINS_4gemm6kernel13GemmUniversalIN4cute5tupleIJiiiiEEENS1_10collective13CollectiveMmaINS1_35MainloopSm100TmaUmmaWarpSpecializedILi5ELi2ELi2ENS5_IJNS4_1CILi2EEENSA_ILi1EEESC_EEEEENS5_IJNSA_ILi256EEESF_NSA_ILi64EEEEEENS_10bfloat16_tENS5_IJlSC_lEEESI_SJ_NS4_8TiledMMAINS4_8MMA_AtomIJNS4_26SM100_MMA_F16BF16_2x1SM_SSISI_SI_fLi256ELi256ELNS4_4UMMA5MajorE0ELSO_0ELNSN_7ScaleInE0ELSP_0EEEEEENS4_6LayoutINS5_IJSC_SC_SC_EEENS5_IJNSA_ILi0EEESU_SU_EEEEENS5_IJNS4_10UnderscoreESX_SX_EEEEENS4_18SM100_TMA_2SM_LOADENS4_14ComposedLayoutINS4_7SwizzleILi3ELi4ELi3EEENS4_18smem_ptr_flag_bitsILi16EEENSS_INS5_IJNSA_ILi8EEESG_EEENS5_IJSG_SC_EEEEEEEvNS4_8identityES10_S1A_vS1B_EENS_8epilogue10collective18CollectiveEpilogueINS1D_23Sm100TmaWarpSpecializedILi4ELi2ELi64ELb1ELb0EEEJNS5_IJNSA_ILi128EEESF_SG_EEENS5_IJNSS_IS1I_SC_EENSS_ISG_SC_EEEEESI_SJ_SI_SJ_NS1D_6fusion15FusionCallbacksIS1H_NS1N_13LinCombEltActINS1D_6thread4ReLuESI_fSI_fLNS_15FloatRoundStyleE2EEES1J_S1M_JEEENS4_5SM1004TMEM4LOAD26SM100_TMEM_LOAD_32dp32b64xENS4_13SM90_TMA_LOADES1A_NS4_39AutoVectorizingCopyWithAssumedAlignmentILi128EEENS4_14SM90_TMA_STOREES1A_S21_S21_EEEvvEEEEvNT_6ParamsE,"aw",@nobits
	.sectionflags	@""
	.align	16
	.zero		1024


//--------------------- .nv.shared.reserved.0     --------------------------
	.section	.nv.shared.reserved.0,"aw",@nobits
	.weak		__nv_reservedSMEM_offset_0_alias
	.size		__nv_reservedSMEM_offset_0_alias, 0, 64
	.other		__nv_reservedSMEM_offset_0_alias,@"STO_CUDA_RESERVED_SHARED STV_DEFAULT"
__nv_reservedSMEM_offset_0_alias:
	.zero		0
.nv.shared.reserved.0:
	.zero		64
	.weak		__nv_reservedSMEM_tcgen05_partition
	.type		__nv_reservedSMEM_tcgen05_partition,@object
	.size		__nv_reservedSMEM_tcgen05_partition,(.L_0 - __nv_reservedSMEM_tcgen05_partition)
__nv_reservedSMEM_tcgen05_partition:
	.zero		32
.L_0:


//--------------------- .nv.global                --------------------------
	.section	.nv.global,"aw",@nobits
.nv.global:
	.type		_ZN39_INTERNAL_54cea0e6_4_k_cu_4bafdc5d_29694cute1_E,@object
	.size		_ZN39_INTERNAL_54cea0e6_4_k_cu_4bafdc5d_29694cute1_E,(_ZN39_INTERNAL_54cea0e6_4_k_cu_4bafdc5d_29694cuda3std3__45__cpo6cbeginE - _ZN39_INTERNAL_54cea0e6_4_k_cu_4bafdc5d_29694cute1_E)
_ZN39_INTERNAL_54cea0e6_4_k_cu_4bafdc5d_29694cute1_E:
	.zero		1
	.type		_ZN39_INTERNAL_54cea0e6_4_k_cu_4bafdc5d_29694cuda3std3__45__cpo6cbeginE,@object
	.size		_ZN39_INTERNAL_54cea0e6_4_k_cu_4bafdc5d_29694cuda3std3__45__cpo6cbeginE,(_ZN39_INTERNAL_54cea0e6_4_k_cu_4bafdc5d_29694cuda3std3__48in_placeE - _ZN39_INTERNAL_54cea0e6_4_k_cu_4bafdc5d_29694cuda3std3__45__cpo6cbeginE)
_ZN39_INTERNAL_54cea0e6_4_k_cu_4bafdc5d_29694cuda3std3__45__cpo6cbeginE:
	.zero		1
	.type		_ZN39_INTERNAL_54cea0e6_4_k_cu_4bafdc5d_29694cuda3std3__48in_placeE,@object
	.size		_ZN39_INTERNAL_54cea0e6_4_k_cu_4bafdc5d_29694cuda3std3__48in_placeE,(_ZN39_INTERNAL_54cea0e6_4_k_cu_4bafdc5d_29694cuda3std6ranges3__45__cpo9iter_moveE - _ZN39_INTERNAL_54cea0e6_4_k_cu_4bafdc5d_29694cuda3std3__48in_placeE)
_ZN39_INTERNAL_54cea0e6_4_k_cu_4bafdc5d_29694cuda3std3__48in_placeE:
	.zero		1
	.type		_ZN39_INTERNAL_54cea0e6_4_k_cu_4bafdc5d_29694cuda3std6ranges3__45__cpo9iter_moveE,@object
	.size		_ZN39_INTERNAL_54cea0e6_4_k_cu_4bafdc5d_29694cuda3std6ranges3__45__cpo9iter_moveE,(_ZN39_INTERNAL_54cea0e6_4_k_cu_4bafdc5d_29694cuda3std3__45__cpo5beginE - _ZN39_INTERNAL_54cea0e6_4_k_cu_4bafdc5d_29694cuda3std6ranges3__45__cpo9iter_moveE)
_ZN39_INTERNAL_54cea0e6_4_k_cu_4bafdc5d_29694cuda3std6ranges3__45__cpo9iter_moveE:
	.zero		1
	.type		_ZN39_INTERNAL_54cea0e6_4_k_cu_4bafdc5d_29694cuda3std3__45__cpo5beginE,@object
	.size		_ZN39_INTERNAL_54cea0e6_4_k_cu_4bafdc5d_29694cuda3std3__45__cpo5beginE,(_ZN39_INTERNAL_54cea0e6_4_k_cu_4bafdc5d_29694cuda3std3__441_GLOBAL__N__54cea0e6_4_k_cu_4bafdc5d_29696ignoreE - _ZN39_INTERNAL_54cea0e6_4_k_cu_4bafdc5d_29694cuda3std3__45__cpo5beginE)
_ZN39_INTERNAL_54cea0e6_4_k_cu_4bafdc5d_29694cuda3std3__45__cpo5beginE:
	.zero		1
	.type		_ZN39_INTERNAL_54cea0e6_4_k_cu_4bafdc5d_29694cuda3std3__441_GLOBAL__N__54cea0e6_4_k_cu_4bafdc5d_29696ignoreE,@object
	.size		_ZN39_INTERNAL_54cea0e6_4_k_cu_4bafdc5d_29694cuda3std3__441_GLOBAL__N__54cea0e6_4_k_cu_4bafdc5d_29696ignoreE,(_ZN39_INTERNAL_54cea0e6_4_k_cu_4bafdc5d_29694cute7productE - _ZN39_INTERNAL_54cea0e6_4_k_cu_4bafdc5d_29694cuda3std3__441_GLOBAL__N__54cea0e6_4_k_cu_4bafdc5d_29696ignoreE)
_ZN39_INTERNAL_54cea0e6_4_k_cu_4bafdc5d_29694cuda3std3__441_GLOBAL__N__54cea0e6_4_k_cu_4bafdc5d_29696ignoreE:
	.zero		1
	.type		_ZN39_INTERNAL_54cea0e6_4_k_cu_4bafdc5d_29694cute7productE,@object
	.size		_ZN39_INTERNAL_54cea0e6_4_k_cu_4bafdc5d_29694cute7productE,(_ZN39_INTERNAL_54cea0e6_4_k_cu_4bafdc5d_29694cuda3std3__45__cpo3endE - _ZN39_INTERNAL_54cea0e6_4_k_cu_4bafdc5d_29694cute7productE)
_ZN39_INTERNAL_54cea0e6_4_k_cu_4bafdc5d_29694cute7productE:
	.zero		1
	.type		_ZN39_INTERNAL_54cea0e6_4_k_cu_4bafdc5d_29694cuda3std3__45__cpo3endE,@object
	.size		_ZN39_INTERNAL_54cea0e6_4_k_cu_4bafdc5d_29694cuda3std3__45__cpo3endE,(_ZN39_INTERNAL_54cea0e6_4_k_cu_4bafdc5d_29694cuda3std3__419piecewise_constructE - _ZN39_INTERNAL_54cea0e6_4_k_cu_4bafdc5d_29694cuda3std3__45__cpo3endE)
_ZN39_INTERNAL_54cea0e6_4_k_cu_4bafdc5d_29694cuda3std3__45__cpo3endE:
	.zero		1
	.type		_ZN39_INTERNAL_54cea0e6_4_k_cu_4bafdc5d_29694cuda3std3__419piecewise_constructE,@object
	.size		_ZN39_INTERNAL_54cea0e6_4_k_cu_4bafdc5d_29694cuda3std3__419piecewise_constructE,(_ZN39_INTERNAL_54cea0e6_4_k_cu_4bafdc5d_29694cuda3std3__45__cpo4cendE - _ZN39_INTERNAL_54cea0e6_4_k_cu_4bafdc5d_29694cuda3std3__419piecewise_constructE)
_ZN39_INTERNAL_54cea0e6_4_k_cu_4bafdc5d_29694cuda3std3__419piecewise_constructE:
	.zero		1
	.type		_ZN39_INTERNAL_54cea0e6_4_k_cu_4bafdc5d_29694cuda3std3__45__cpo4cendE,@object
	.size		_ZN39_INTERNAL_54cea0e6_4_k_cu_4bafdc5d_29694cuda3std3__45__cpo4cendE,(_ZN39_INTERNAL_54cea0e6_4_k_cu_4bafdc5d_29694cuda3std6ranges3__45__cpo4swapE - _ZN39_INTERNAL_54cea0e6_4_k_cu_4bafdc5d_29694cuda3std3__45__cpo4cendE)
_ZN39_INTERNAL_54cea0e6_4_k_cu_4bafdc5d_29694cuda3std3__45__cpo4cendE:
	.zero		1
	.type		_ZN39_INTERNAL_54cea0e6_4_k_cu_4bafdc5d_29694cuda3std6ranges3__45__cpo4swapE,@object
	.size		_ZN39_INTERNAL_54cea0e6_4_k_cu_4bafdc5d_29694cuda3std6ranges3__45__cpo4swapE,(.L_10 - _ZN39_INTERNAL_54cea0e6_4_k_cu_4bafdc5d_29694cuda3std6ranges3__45__cpo4swapE)
_ZN39_INTERNAL_54cea0e6_4_k_cu_4bafdc5d_29694cuda3std6ranges3__45__cpo4swapE:
	.zero		1
.L_10:


//--------------------- .nv.constant0._ZN7cutlass13device_kernelINS_4gemm6kernel13GemmUniversalIN4cute5tupleIJiiiiEEENS1_10collective13CollectiveMmaINS1_35MainloopSm100TmaUmmaWarpSpecializedILi5ELi2ELi2ENS5_IJNS4_1CILi2EEENSA_ILi1EEESC_EEEEENS5_IJNSA_ILi256EEESF_NSA_ILi64EEEEEENS_10bfloat16_tENS5_IJlSC_lEEESI_SJ_NS4_8TiledMMAINS4_8MMA_AtomIJNS4_26SM100_MMA_F16BF16_2x1SM_SSISI_SI_fLi256ELi256ELNS4_4UMMA5MajorE0ELSO_0ELNSN_7ScaleInE0ELSP_0EEEEEENS4_6LayoutINS5_IJSC_SC_SC_EEENS5_IJNSA_ILi0EEESU_SU_EEEEENS5_IJNS4_10UnderscoreESX_SX_EEEEENS4_18SM100_TMA_2SM_LOADENS4_14ComposedLayoutINS4_7SwizzleILi3ELi4ELi3EEENS4_18smem_ptr_flag_bitsILi16EEENSS_INS5_IJNSA_ILi8EEESG_EEENS5_IJSG_SC_EEEEEEEvNS4_8identityES10_S1A_vS1B_EENS_8epilogue10collective18CollectiveEpilogueINS1D_23Sm100TmaWarpSpecializedILi4ELi2ELi64ELb1ELb0EEEJNS5_IJNSA_ILi128EEESF_SG_EEENS5_IJNSS_IS1I_SC_EENSS_ISG_SC_EEEEESI_SJ_SI_SJ_NS1D_6fusion15FusionCallbacksIS1H_NS1N_13LinCombEltActINS1D_6thread4ReLuESI_fSI_fLNS_15FloatRoundStyleE2EEES1J_S1M_JEEENS4_5SM1004TMEM4LOAD26SM100_TMEM_LOAD_32dp32b64xENS4_13SM90_TMA_LOADES1A_NS4_39AutoVectorizingCopyWithAssumedAlignmentILi128EEENS4_14SM90_TMA_STOREES1A_S21_S21_EEEvvEEEEvNT_6ParamsE --------------------------
	.section	.nv.constant0._ZN7cutlass13device_kernelINS_4gemm6kernel13GemmUniversalIN4cute5tupleIJiiiiEEENS1_10collective13CollectiveMmaINS1_35MainloopSm100TmaUmmaWarpSpecializedILi5ELi2ELi2ENS5_IJNS4_1CILi2EEENSA_ILi1EEESC_EEEEENS5_IJNSA_ILi256EEESF_NSA_ILi64EEEEEENS_10bfloat16_tENS5_IJlSC_lEEESI_SJ_NS4_8TiledMMAINS4_8MMA_AtomIJNS4_26SM100_MMA_F16BF16_2x1SM_SSISI_SI_fLi256ELi256ELNS4_4UMMA5MajorE0ELSO_0ELNSN_7ScaleInE0ELSP_0EEEEEENS4_6LayoutINS5_IJSC_SC_SC_EEENS5_IJNSA_ILi0EEESU_SU_EEEEENS5_IJNS4_10UnderscoreESX_SX_EEEEENS4_18SM100_TMA_2SM_LOADENS4_14ComposedLayoutINS4_7SwizzleILi3ELi4ELi3EEENS4_18smem_ptr_flag_bitsILi16EEENSS_INS5_IJNSA_ILi8EEESG_EEENS5_IJSG_SC_EEEEEEEvNS4_8identityES10_S1A_vS1B_EENS_8epilogue10collective18CollectiveEpilogueINS1D_23Sm100TmaWarpSpecializedILi4ELi2ELi64ELb1ELb0EEEJNS5_IJNSA_ILi128EEESF_SG_EEENS5_IJNSS_IS1I_SC_EENSS_ISG_SC_EEEEESI_SJ_SI_SJ_NS1D_6fusion15FusionCallbacksIS1H_NS1N_13LinCombEltActINS1D_6thread4ReLuESI_fSI_fLNS_15FloatRoundStyleE2EEES1J_S1M_JEEENS4_5SM1004TMEM4LOAD26SM100_TMEM_LOAD_32dp32b64xENS4_13SM90_TMA_LOADES1A_NS4_39AutoVectorizingCopyWithAssumedAlignmentILi128EEENS4_14SM90_TMA_STOREES1A_S21_S21_EEEvvEEEEvNT_6ParamsE,"a",@progbits
	.sectionflags	@""
	.align	4
.nv.constant0._ZN7cutlass13device_kernelINS_4gemm6kernel13GemmUniversalIN4cute5tupleIJiiiiEEENS1_10collective13CollectiveMmaINS1_35MainloopSm100TmaUmmaWarpSpecializedILi5ELi2ELi2ENS5_IJNS4_1CILi2EEENSA_ILi1EEESC_EEEEENS5_IJNSA_ILi256EEESF_NSA_ILi64EEEEEENS_10bfloat16_tENS5_IJlSC_lEEESI_SJ_NS4_8TiledMMAINS4_8MMA_AtomIJNS4_26SM100_MMA_F16BF16_2x1SM_SSISI_SI_fLi256ELi256ELNS4_4UMMA5MajorE0ELSO_0ELNSN_7ScaleInE0ELSP_0EEEEEENS4_6LayoutINS5_IJSC_SC_SC_EEENS5_IJNSA_ILi0EEESU_SU_EEEEENS5_IJNS4_10UnderscoreESX_SX_EEEEENS4_18SM100_TMA_2SM_LOADENS4_14ComposedLayoutINS4_7SwizzleILi3ELi4ELi3EEENS4_18smem_ptr_flag_bitsILi16EEENSS_INS5_IJNSA_ILi8EEESG_EEENS5_IJSG_SC_EEEEEEEvNS4_8identityES10_S1A_vS1B_EENS_8epilogue10collective18CollectiveEpilogueINS1D_23Sm100TmaWarpSpecializedILi4ELi2ELi64ELb1ELb0EEEJNS5_IJNSA_ILi128EEESF_SG_EEENS5_IJNSS_IS1I_SC_EENSS_ISG_SC_EEEEESI_SJ_SI_SJ_NS1D_6fusion15FusionCallbacksIS1H_NS1N_13LinCombEltActINS1D_6thread4ReLuESI_fSI_fLNS_15FloatRoundStyleE2EEES1J_S1M_JEEENS4_5SM1004TMEM4LOAD26SM100_TMEM_LOAD_32dp32b64xENS4_13SM90_TMA_LOADES1A_NS4_39AutoVectorizingCopyWithAssumedAlignmentILi128EEENS4_14SM90_TMA_STOREES1A_S21_S21_EEEvvEEEEvNT_6ParamsE:
	.zero		2944


//--------------------- SYMBOLS --------------------------

	.type		.nv.reservedSmem.offset0,@object
	.size		.nv.reservedSmem.offset0,0x4
	.type		.nv.reservedSmem.cap,@object
	.size		.nv.reservedSmem.cap,0x4
	.type		__assertfail,@function
